	.target	sm_90a

	.elftype	@"ET_EXEC"


//--------------------- .note.nv.tkinfo           --------------------------
	.section	.note.nv.tkinfo,"",@"SHT_NOTE"
	.sectionflags	@"SHF_NOTE_NV_TKINFO"
	.tkinfo
        /*0018*/ 	.word	0x00000002
        /*0030*/ 	.string	""
        /*0030*/ 	.string	"ptxas"
        /*0030*/ 	.string	"Cuda compilation tools, release 13.0, V13.0.88"
        /*0030*/ 	.string	"Build cuda_13.0.r13.0/compiler.36424714_0"
        /*0030*/ 	.string	"-v  -suppress-debug-info  -lineinfo  -arch sm_90a "



//--------------------- .note.nv.cuinfo           --------------------------
	.section	.note.nv.cuinfo,"",@"SHT_NOTE"
	.sectionflags	@"SHF_NOTE_NV_CUINFO"
        /*0018*/ 	.short	0x0002
        /*001a*/ 	.short	0x005a
        /*001c*/ 	.short	0x0082
	.zero		2


//--------------------- .nv.info                  --------------------------
	.section	.nv.info,"",@"SHT_CUDA_INFO"
	.align	4


	//----- nvinfo : EIATTR_REGCOUNT
	.align		4
        /*0000*/ 	.byte	0x04, 0x2f
        /*0002*/ 	.short	(.L_1 - .L_0)
	.align		4
.L_0:
        /*0004*/ 	.word	index@(matmul_kernel)
        /*0008*/ 	.word	0x00000020


	//----- nvinfo : EIATTR_FRAME_SIZE
	.align		4
.L_1:
        /*000c*/ 	.byte	0x04, 0x11
        /*000e*/ 	.short	(.L_3 - .L_2)
	.align		4
.L_2:
        /*0010*/ 	.word	index@(matmul_kernel)
        /*0014*/ 	.word	0x00001010


	//----- nvinfo : EIATTR_MIN_STACK_SIZE
	.align		4
.L_3:
        /*0018*/ 	.byte	0x04, 0x12
        /*001a*/ 	.short	(.L_5 - .L_4)
	.align		4
.L_4:
        /*001c*/ 	.word	index@(matmul_kernel)
        /*0020*/ 	.word	0x00001010
.L_5:


//--------------------- .nv.compat                --------------------------
	.section	.nv.compat,"",@"SHT_CUDA_COMPAT_INFO"
	.align	4
        /*0000*/ 	.byte	0x02, 0x09, 0x01, 0x00, 0x02, 0x02, 0x01, 0x00, 0x02, 0x05, 0x05, 0x00, 0x03, 0x07, 0x01, 0x01
        /*0010*/ 	.byte	0x02, 0x03, 0x00, 0x00, 0x02, 0x06, 0x01, 0x00, 0x04, 0x0b, 0x08, 0x00, 0x00, 0x00, 0x00, 0x00
        /*0020*/ 	.byte	0x00, 0x00, 0x00, 0x00


//--------------------- .nv.info.matmul_kernel    --------------------------
	.section	.nv.info.matmul_kernel,"",@"SHT_CUDA_INFO"
	.sectionflags	@""
	.align	4


	//----- nvinfo : EIATTR_CUDA_API_VERSION
	.align		4
        /*0000*/ 	.byte	0x04, 0x37
        /*0002*/ 	.short	(.L_7 - .L_6)
.L_6:
        /*0004*/ 	.word	0x00000082


	//----- nvinfo : EIATTR_KPARAM_INFO
	.align		4
.L_7:
        /*0008*/ 	.byte	0x04, 0x17
        /*000a*/ 	.short	(.L_9 - .L_8)
.L_8:
        /*000c*/ 	.word	0x00000000
        /*0010*/ 	.short	0x000d
        /*0012*/ 	.short	0x0048
        /*0014*/ 	.byte	0x00, 0xf4, 0x21, 0x00


	//----- nvinfo : EIATTR_KPARAM_INFO
	.align		4
.L_9:
        /*0018*/ 	.byte	0x04, 0x17
        /*001a*/ 	.short	(.L_11 - .L_10)
.L_10:
        /*001c*/ 	.word	0x00000000
        /*0020*/ 	.short	0x000c
        /*0022*/ 	.short	0x0040
        /*0024*/ 	.byte	0x00, 0xf4, 0x21, 0x00


	//----- nvinfo : EIATTR_KPARAM_INFO
	.align		4
.L_11:
        /*0028*/ 	.byte	0x04, 0x17
        /*002a*/ 	.short	(.L_13 - .L_12)
.L_12:
        /*002c*/ 	.word	0x00000000
        /*0030*/ 	.short	0x000b
        /*0032*/ 	.short	0x0038
        /*0034*/ 	.byte	0x00, 0xf0, 0x11, 0x00


	//----- nvinfo : EIATTR_KPARAM_INFO
	.align		4
.L_13:
        /*0038*/ 	.byte	0x04, 0x17
        /*003a*/ 	.short	(.L_15 - .L_14)
.L_14:
        /*003c*/ 	.word	0x00000000
        /*0040*/ 	.short	0x000a
        /*0042*/ 	.short	0x0034
        /*0044*/ 	.byte	0x00, 0xf0, 0x11, 0x00


	//----- nvinfo : EIATTR_KPARAM_INFO
	.align		4
.L_15:
        /*0048*/ 	.byte	0x04, 0x17
        /*004a*/ 	.short	(.L_17 - .L_16)
.L_16:
        /*004c*/ 	.word	0x00000000
        /*0050*/ 	.short	0x0009
        /*0052*/ 	.short	0x0030
        /*0054*/ 	.byte	0x00, 0xf0, 0x11, 0x00


	//----- nvinfo : EIATTR_KPARAM_INFO
	.align		4
.L_17:
        /*0058*/ 	.byte	0x04, 0x17
        /*005a*/ 	.short	(.L_19 - .L_18)
.L_18:
        /*005c*/ 	.word	0x00000000
        /*0060*/ 	.short	0x0008
        /*0062*/ 	.short	0x002c
        /*0064*/ 	.byte	0x00, 0xf0, 0x11, 0x00


	//----- nvinfo : EIATTR_KPARAM_INFO
	.align		4
.L_19:
        /*0068*/ 	.byte	0x04, 0x17
        /*006a*/ 	.short	(.L_21 - .L_20)
.L_20:
        /*006c*/ 	.word	0x00000000
        /*0070*/ 	.short	0x0007
        /*0072*/ 	.short	0x0028
        /*0074*/ 	.byte	0x00, 0xf0, 0x11, 0x00


	//----- nvinfo : EIATTR_KPARAM_INFO
	.align		4
.L_21:
        /*0078*/ 	.byte	0x04, 0x17
        /*007a*/ 	.short	(.L_23 - .L_22)
.L_22:
        /*007c*/ 	.word	0x00000000
        /*0080*/ 	.short	0x0006
        /*0082*/ 	.short	0x0024
        /*0084*/ 	.byte	0x00, 0xf0, 0x11, 0x00


	//----- nvinfo : EIATTR_KPARAM_INFO
	.align		4
.L_23:
        /*0088*/ 	.byte	0x04, 0x17
        /*008a*/ 	.short	(.L_25 - .L_24)
.L_24:
        /*008c*/ 	.word	0x00000000
        /*0090*/ 	.short	0x0005
        /*0092*/ 	.short	0x0020
        /*0094*/ 	.byte	0x00, 0xf0, 0x11, 0x00


	//----- nvinfo : EIATTR_KPARAM_INFO
	.align		4
.L_25:
        /*0098*/ 	.byte	0x04, 0x17
        /*009a*/ 	.short	(.L_27 - .L_26)
.L_26:
        /*009c*/ 	.word	0x00000000
        /*00a0*/ 	.short	0x0004
        /*00a2*/ 	.short	0x001c
        /*00a4*/ 	.byte	0x00, 0xf0, 0x11, 0x00


	//----- nvinfo : EIATTR_KPARAM_INFO
	.align		4
.L_27:
        /*00a8*/ 	.byte	0x04, 0x17
        /*00aa*/ 	.short	(.L_29 - .L_28)
.L_28:
        /*00ac*/ 	.word	0x00000000
        /*00b0*/ 	.short	0x0003
        /*00b2*/ 	.short	0x0018
        /*00b4*/ 	.byte	0x00, 0xf0, 0x11, 0x00


	//----- nvinfo : EIATTR_KPARAM_INFO
	.align		4
.L_29:
        /*00b8*/ 	.byte	0x04, 0x17
        /*00ba*/ 	.short	(.L_31 - .L_30)
.L_30:
        /*00bc*/ 	.word	0x00000000
        /*00c0*/ 	.short	0x0002
        /*00c2*/ 	.short	0x0010
        /*00c4*/ 	.byte	0x00, 0xf4, 0x21, 0x00


	//----- nvinfo : EIATTR_KPARAM_INFO
	.align		4
.L_31:
        /*00c8*/ 	.byte	0x04, 0x17
        /*00ca*/ 	.short	(.L_33 - .L_32)
.L_32:
        /*00cc*/ 	.word	0x00000000
        /*00d0*/ 	.short	0x0001
        /*00d2*/ 	.short	0x0008
        /*00d4*/ 	.byte	0x00, 0xf4, 0x21, 0x00


	//----- nvinfo : EIATTR_KPARAM_INFO
	.align		4
.L_33:
        /*00d8*/ 	.byte	0x04, 0x17
        /*00da*/ 	.short	(.L_35 - .L_34)
.L_34:
        /*00dc*/ 	.word	0x00000000
        /*00e0*/ 	.short	0x0000
        /*00e2*/ 	.short	0x0000
        /*00e4*/ 	.byte	0x00, 0xf4, 0x21, 0x00


	//----- nvinfo : EIATTR_SPARSE_MMA_MASK
	.align		4
.L_35:
        /*00e8*/ 	.byte	0x03, 0x50
        /*00ea*/ 	.short	0x0000


	//----- nvinfo : EIATTR_MAXREG_COUNT
	.align		4
        /*00ec*/ 	.byte	0x03, 0x1b
        /*00ee*/ 	.short	0x00ff


	//----- nvinfo : EIATTR_NUM_BARRIERS
	.align		4
        /*00f0*/ 	.byte	0x02, 0x4c
        /*00f2*/ 	.byte	0x01
	.zero		1


	//----- nvinfo : EIATTR_ANNOTATIONS
	.align		4
        /*00f4*/ 	.byte	0x04, 0x55
        /*00f6*/ 	.short	(.L_37 - .L_36)


	//   ....[0]....
.L_36:
        /*00f8*/ 	.word	0x00000001
        /*00fc*/ 	.byte	0x00, 0x06, 0x00, 0x00, 0x01, 0x00, 0x00, 0x00, 0x30, 0x06, 0x00, 0x00, 0x01, 0x00, 0x00, 0x00
        /* <DEDUP_REMOVED lines=1774> */
        /*6fec*/ 	.byte	0x80, 0xd9, 0x01, 0x00, 0x01, 0x00, 0x00, 0x00, 0xb0, 0xd9, 0x01, 0x00


	//----- nvinfo : EIATTR_MERCURY_ISA_VERSION
	.align		4
.L_37:
        /*6ff8*/ 	.byte	0x03, 0x5f
        /*6ffa*/ 	.short	0x0101


	//----- nvinfo : EIATTR_EXIT_INSTR_OFFSETS
	.align		4
        /*6ffc*/ 	.byte	0x04, 0x1c
        /*6ffe*/ 	.short	(.L_39 - .L_38)


	//   ....[0]....
.L_38:
        /*7000*/ 	.word	0x0001dd80


	//   ....[1]....
        /*7004*/ 	.word	0x0001ddb0


	//----- nvinfo : EIATTR_REQNTID
	.align		4
.L_39:
        /*7008*/ 	.byte	0x04, 0x10
        /*700a*/ 	.short	(.L_41 - .L_40)
.L_40:
        /*700c*/ 	.word	0x00000040
        /*7010*/ 	.word	0x00000001
        /*7014*/ 	.word	0x00000001


	//----- nvinfo : EIATTR_CBANK_PARAM_SIZE
	.align		4
.L_41:
        /*7018*/ 	.byte	0x03, 0x19
        /*701a*/ 	.short	0x0050


	//----- nvinfo : EIATTR_PARAM_CBANK
	.align		4
        /*701c*/ 	.byte	0x04, 0x0a
        /*701e*/ 	.short	(.L_43 - .L_42)
	.align		4
.L_42:
        /*7020*/ 	.word	index@(.nv.constant0.matmul_kernel)
        /*7024*/ 	.short	0x0210
        /*7026*/ 	.short	0x0050


	//----- nvinfo : EIATTR_SW_WAR
	.align		4
.L_43:
        /*7028*/ 	.byte	0x04, 0x36
        /*702a*/ 	.short	(.L_45 - .L_44)
.L_44:
        /*702c*/ 	.word	0x00000008
.L_45:


//--------------------- .nv.callgraph             --------------------------
	.section	.nv.callgraph,"",@"SHT_CUDA_CALLGRAPH"
	.align	4
	.sectionentsize	8
	.align		4
        /*0000*/ 	.word	0x00000000
	.align		4
        /*0004*/ 	.word	0xffffffff
	.align		4
        /*0008*/ 	.word	0x00000000
	.align		4
        /*000c*/ 	.word	0xfffffffe
	.align		4
        /*0010*/ 	.word	0x00000000
	.align		4
        /*0014*/ 	.word	0xfffffffd
	.align		4
        /*0018*/ 	.word	0x00000000
	.align		4
        /*001c*/ 	.word	0xfffffffc


//--------------------- .text.matmul_kernel       --------------------------
	.section	.text.matmul_kernel,"ax",@progbits
	.align	128
        .global         matmul_kernel
        .type           matmul_kernel,@function
        .size           matmul_kernel,(.L_x_4 - matmul_kernel)
        .other          matmul_kernel,@"STO_CUDA_ENTRY STV_DEFAULT"
matmul_kernel:
.text.matmul_kernel:
[----:B------:R-:W0:Y:S08]  /*0000*/  LDC R1, c[0x0][0x28] ;  /* 0x00000a00ff017b82 */ /* 0x000e300000000800 */
[----:B------:R-:W1:Y:S01]  /*0010*/  LDC.64 R12, c[0x0][0x228] ;  /* 0x00008a00ff0c7b82 */ /* 0x000e620000000a00 */
[----:B------:R-:W2:Y:S01]  /*0020*/  S2R R14, SR_TID.X ;  /* 0x00000000000e7919 */ /* 0x000ea20000002100 */
[----:B0-----:R-:W-:Y:S01]  /*0030*/  VIADD R1, R1, 0xffffeff0 ;  /* 0xffffeff001017836 */ /* 0x001fe20000000000 */
[----:B------:R-:W-:Y:S01]  /*0040*/  UMOV UR4, 0x400 ;  /* 0x0000040000047882 */ /* 0x000fe20000000000 */
[----:B------:R-:W-:-:S04]  /*0050*/  ULDC.64 UR8, c[0x0][0x208] ;  /* 0x0000820000087ab9 */ /* 0x000fc80000000a00 */
[----:B------:R-:W0:Y:S01]  /*0060*/  S2UR UR5, SR_CgaCtaId ;  /* 0x00000000000579c3 */ /* 0x000e220000008800 */
[----:B-1----:R-:W-:-:S05]  /*0070*/  VIADD R0, R13, 0x3f ;  /* 0x0000003f0d007836 */ /* 0x002fca0000000000 */
[----:B------:R-:W-:Y:S01]  /*0080*/  SHF.R.S32.HI R3, RZ, 0x1f, R0 ;  /* 0x0000001fff037819 */ /* 0x000fe20000011400 */
[----:B0-----:R-:W-:-:S03]  /*0090*/  ULEA UR5, UR5, UR4, 0x18 ;  /* 0x0000000405057291 */ /* 0x001fc6000f8ec03f */
[----:B------:R-:W-:-:S04]  /*00a0*/  LEA.HI R3, R3, R0, RZ, 0x6 ;  /* 0x0000000003037211 */ /* 0x000fc800078f30ff */
[----:B------:R-:W-:Y:S02]  /*00b0*/  SHF.R.S32.HI R0, RZ, 0x6, R3 ;  /* 0x00000006ff007819 */ /* 0x000fe40000011403 */
[----:B------:R-:W0:Y:S03]  /*00c0*/  S2R R3, SR_CTAID.X ;  /* 0x0000000000037919 */ /* 0x000e260000002500 */
[----:B------:R-:W-:-:S05]  /*00d0*/  IMAD.SHL.U32 R0, R0, 0x8, RZ ;  /* 0x0000000800007824 */ /* 0x000fca00078e00ff */
[-C--:B------:R-:W-:Y:S02]  /*00e0*/  IABS R7, R0.reuse ;  /* 0x0000000000077213 */ /* 0x080fe40000000000 */
[----:B------:R-:W-:Y:S02]  /*00f0*/  IABS R10, R0 ;  /* 0x00000000000a7213 */ /* 0x000fe40000000000 */
[----:B------:R-:W1:Y:S08]  /*0100*/  I2F.RP R2, R7 ;  /* 0x0000000700027306 */ /* 0x000e700000209400 */
[----:B-1----:R-:W1:Y:S01]  /*0110*/  MUFU.RCP R2, R2 ;  /* 0x0000000200027308 */ /* 0x002e620000001000 */
[----:B0-----:R-:W-:Y:S01]  /*0120*/  IABS R8, R3 ;  /* 0x0000000300087213 */ /* 0x001fe20000000000 */
[----:B-1----:R-:W-:-:S02]  /*0130*/  VIADD R4, R2, 0xffffffe ;  /* 0x0ffffffe02047836 */ /* 0x002fc40000000000 */
[----:B------:R-:W-:-:S04]  /*0140*/  IMAD.MOV R2, RZ, RZ, -R10 ;  /* 0x000000ffff027224 */ /* 0x000fc800078e0a0a */
[----:B------:R0:W1:Y:S02]  /*0150*/  F2I.FTZ.U32.TRUNC.NTZ R5, R4 ;  /* 0x0000000400057305 */ /* 0x000064000021f000 */
[----:B0-----:R-:W-:Y:S02]  /*0160*/  IMAD.MOV.U32 R4, RZ, RZ, RZ ;  /* 0x000000ffff047224 */ /* 0x001fe400078e00ff */
[----:B-1----:R-:W-:-:S04]  /*0170*/  IMAD.MOV R6, RZ, RZ, -R5 ;  /* 0x000000ffff067224 */ /* 0x002fc800078e0a05 */
[----:B------:R-:W-:Y:S02]  /*0180*/  IMAD R9, R6, R7, RZ ;  /* 0x0000000706097224 */ /* 0x000fe400078e02ff */
[----:B------:R-:W-:Y:S02]  /*0190*/  IMAD.MOV.U32 R6, RZ, RZ, R8 ;  /* 0x000000ffff067224 */ /* 0x000fe400078e0008 */
[----:B------:R-:W-:-:S06]  /*01a0*/  IMAD.HI.U32 R5, R5, R9, R4 ;  /* 0x0000000905057227 */ /* 0x000fcc00078e0004 */
[----:B------:R-:W-:-:S04]  /*01b0*/  IMAD.HI.U32 R5, R5, R6, RZ ;  /* 0x0000000605057227 */ /* 0x000fc800078e00ff */
[----:B------:R-:W-:-:S05]  /*01c0*/  IMAD R2, R5, R2, R6 ;  /* 0x0000000205027224 */ /* 0x000fca00078e0206 */
[----:B------:R-:W-:-:S13]  /*01d0*/  ISETP.GT.U32.AND P1, PT, R7, R2, PT ;  /* 0x000000020700720c */ /* 0x000fda0003f24070 */
[----:B------:R-:W-:Y:S02]  /*01e0*/  @!P1 IMAD.IADD R2, R2, 0x1, -R7 ;  /* 0x0000000102029824 */ /* 0x000fe400078e0a07 */
[----:B------:R-:W-:Y:S01]  /*01f0*/  @!P1 VIADD R5, R5, 0x1 ;  /* 0x0000000105059836 */ /* 0x000fe20000000000 */
[----:B------:R-:W-:Y:S02]  /*0200*/  ISETP.NE.AND P1, PT, R0, RZ, PT ;  /* 0x000000ff0000720c */ /* 0x000fe40003f25270 */
[----:B------:R-:W-:Y:S02]  /*0210*/  ISETP.GE.U32.AND P0, PT, R2, R7, PT ;  /* 0x000000070200720c */ /* 0x000fe40003f06070 */
[----:B------:R-:W-:-:S04]  /*0220*/  LOP3.LUT R2, R3, R0, RZ, 0x3c, !PT ;  /* 0x0000000003027212 */ /* 0x000fc800078e3cff */
[----:B------:R-:W-:Y:S01]  /*0230*/  ISETP.GE.AND P2, PT, R2, RZ, PT ;  /* 0x000000ff0200720c */ /* 0x000fe20003f46270 */
[----:B------:R-:W-:-:S06]  /*0240*/  VIADD R2, R12, 0x1f ;  /* 0x0000001f0c027836 */ /* 0x000fcc0000000000 */
[----:B------:R-:W-:-:S04]  /*0250*/  @P0 VIADD R5, R5, 0x1 ;  /* 0x0000000105050836 */ /* 0x000fc80000000000 */
[----:B------:R-:W-:Y:S01]  /*0260*/  IMAD.MOV.U32 R4, RZ, RZ, R5 ;  /* 0x000000ffff047224 */ /* 0x000fe200078e0005 */
[----:B------:R-:W-:-:S03]  /*0270*/  SHF.R.S32.HI R5, RZ, 0x1f, R2 ;  /* 0x0000001fff057819 */ /* 0x000fc60000011402 */
[----:B------:R-:W-:Y:S01]  /*0280*/  @!P2 IMAD.MOV R4, RZ, RZ, -R4 ;  /* 0x000000ffff04a224 */ /* 0x000fe200078e0a04 */
[----:B------:R-:W-:Y:S02]  /*0290*/  @!P1 LOP3.LUT R4, RZ, R0, RZ, 0x33, !PT ;  /* 0x00000000ff049212 */ /* 0x000fe400078e33ff */
[----:B------:R-:W-:-:S03]  /*02a0*/  LEA.HI R5, R5, R2, RZ, 0x5 ;  /* 0x0000000205057211 */ /* 0x000fc600078f28ff */
[----:B------:R-:W-:Y:S02]  /*02b0*/  IMAD.SHL.U32 R2, R4, 0x8, RZ ;  /* 0x0000000804027824 */ /* 0x000fe400078e00ff */
[----:B------:R-:W-:-:S03]  /*02c0*/  IMAD.MOV R4, RZ, RZ, -R4 ;  /* 0x000000ffff047224 */ /* 0x000fc600078e0a04 */
[----:B------:R-:W-:Y:S01]  /*02d0*/  LEA.HI.SX32 R5, R5, -R2, 0x1b ;  /* 0x8000000205057211 */ /* 0x000fe200078fdaff */
[----:B------:R-:W-:Y:S02]  /*02e0*/  IMAD R11, R0, R4, R3 ;  /* 0x00000004000b7224 */ /* 0x000fe400078e0203 */
[----:B------:R-:W-:Y:S01]  /*02f0*/  IMAD.MOV.U32 R4, RZ, RZ, RZ ;  /* 0x000000ffff047224 */ /* 0x000fe200078e00ff */
[----:B------:R-:W-:-:S04]  /*0300*/  VIMNMX R6, R5, 0x8, PT ;  /* 0x0000000805067848 */ /* 0x000fc80003fe0100 */
[-C--:B------:R-:W-:Y:S02]  /*0310*/  IABS R8, R6.reuse ;  /* 0x0000000600087213 */ /* 0x080fe40000000000 */
[----:B------:R-:W-:Y:S02]  /*0320*/  IABS R0, R6 ;  /* 0x0000000600007213 */ /* 0x000fe40000000000 */
[----:B------:R-:W0:Y:S08]  /*0330*/  I2F.RP R7, R8 ;  /* 0x0000000800077306 */ /* 0x000e300000209400 */
[----:B0-----:R-:W0:Y:S02]  /*0340*/  MUFU.RCP R7, R7 ;  /* 0x0000000700077308 */ /* 0x001e240000001000 */
[----:B0-----:R-:W-:-:S06]  /*0350*/  VIADD R5, R7, 0xffffffe ;  /* 0x0ffffffe07057836 */ /* 0x001fcc0000000000 */
[----:B------:R-:W0:Y:S02]  /*0360*/  F2I.FTZ.U32.TRUNC.NTZ R5, R5 ;  /* 0x0000000500057305 */ /* 0x000e24000021f000 */
[----:B0-----:R-:W-:-:S04]  /*0370*/  IMAD.MOV R9, RZ, RZ, -R5 ;  /* 0x000000ffff097224 */ /* 0x001fc800078e0a05 */
[----:B------:R-:W-:Y:S01]  /*0380*/  IMAD.MOV.U32 R3, RZ, RZ, R9 ;  /* 0x000000ffff037224 */ /* 0x000fe200078e0009 */
[----:B------:R-:W-:-:S03]  /*0390*/  IABS R9, R11 ;  /* 0x0000000b00097213 */ /* 0x000fc60000000000 */
[----:B------:R-:W-:-:S04]  /*03a0*/  IMAD R3, R3, R8, RZ ;  /* 0x0000000803037224 */ /* 0x000fc800078e02ff */
[----:B------:R-:W-:Y:S01]  /*03b0*/  IMAD.HI.U32 R4, R5, R3, R4 ;  /* 0x0000000305047227 */ /* 0x000fe200078e0004 */
[----:B--2---:R-:W-:-:S03]  /*03c0*/  SHF.R.U32.HI R5, RZ, 0x5, R14 ;  /* 0x00000005ff057819 */ /* 0x004fc6000001160e */
[----:B------:R-:W-:Y:S01]  /*03d0*/  IMAD.MOV R3, RZ, RZ, -R0 ;  /* 0x000000ffff037224 */ /* 0x000fe200078e0a00 */
[----:B------:R-:W-:Y:S01]  /*03e0*/  SGXT.U32 R15, R5, 0x1 ;  /* 0x00000001050f781a */ /* 0x000fe20000000000 */
[----:B------:R-:W-:Y:S02]  /*03f0*/  IMAD.HI.U32 R0, R4, R9, RZ ;  /* 0x0000000904007227 */ /* 0x000fe400078e00ff */
[----:B------:R-:W0:Y:S02]  /*0400*/  LDC R4, c[0x0][0x230] ;  /* 0x00008c00ff047b82 */ /* 0x000e240000000800 */
[----:B------:R-:W-:-:S05]  /*0410*/  IMAD R3, R0, R3, R9 ;  /* 0x0000000300037224 */ /* 0x000fca00078e0209 */
[----:B------:R-:W-:-:S13]  /*0420*/  ISETP.GT.U32.AND P1, PT, R8, R3, PT ;  /* 0x000000030800720c */ /* 0x000fda0003f24070 */
[----:B------:R-:W-:Y:S02]  /*0430*/  @!P1 IMAD.IADD R3, R3, 0x1, -R8 ;  /* 0x0000000103039824 */ /* 0x000fe400078e0a08 */
[----:B------:R-:W-:Y:S01]  /*0440*/  @!P1 VIADD R0, R0, 0x1 ;  /* 0x0000000100009836 */ /* 0x000fe20000000000 */
[----:B------:R-:W-:Y:S01]  /*0450*/  ISETP.NE.AND P1, PT, R6, RZ, PT ;  /* 0x000000ff0600720c */ /* 0x000fe20003f25270 */
[----:B0-----:R-:W-:Y:S01]  /*0460*/  VIADD R16, R4, 0x7f ;  /* 0x0000007f04107836 */ /* 0x001fe20000000000 */
[----:B------:R-:W-:Y:S02]  /*0470*/  ISETP.GE.U32.AND P0, PT, R3, R8, PT ;  /* 0x000000080300720c */ /* 0x000fe40003f06070 */
[----:B------:R-:W-:Y:S02]  /*0480*/  LOP3.LUT R3, R11, R6, RZ, 0x3c, !PT ;  /* 0x000000060b037212 */ /* 0x000fe400078e3cff */
[----:B------:R-:W-:Y:S02]  /*0490*/  LOP3.LUT R4, R15, 0x4, RZ, 0xfc, !PT ;  /* 0x000000040f047812 */ /* 0x000fe400078efcff */
[----:B------:R-:W-:-:S02]  /*04a0*/  ISETP.GE.AND P2, PT, R3, RZ, PT ;  /* 0x000000ff0300720c */ /* 0x000fc40003f46270 */
[C---:B------:R-:W-:Y:S02]  /*04b0*/  LOP3.LUT R4, R15.reuse, 0xa, RZ, 0xfc, !PT ;  /* 0x0000000a0f047812 */ /* 0x040fe400078efcff */
[C---:B------:R-:W-:Y:S02]  /*04c0*/  LOP3.LUT R4, R15.reuse, 0x10, RZ, 0xfc, !PT ;  /* 0x000000100f047812 */ /* 0x040fe400078efcff */
[C---:B------:R-:W-:Y:S01]  /*04d0*/  LOP3.LUT R4, R15.reuse, 0x16, RZ, 0xfc, !PT ;  /* 0x000000160f047812 */ /* 0x040fe200078efcff */
[----:B------:R-:W-:Y:S01]  /*04e0*/  @P0 VIADD R0, R0, 0x1 ;  /* 0x0000000100000836 */ /* 0x000fe20000000000 */
[----:B------:R-:W-:Y:S02]  /*04f0*/  ISETP.GT.AND P0, PT, R16, 0x7f, PT ;  /* 0x0000007f1000780c */ /* 0x000fe40003f04270 */
[C---:B------:R-:W-:Y:S02]  /*0500*/  LOP3.LUT R4, R15.reuse, 0x1c, RZ, 0xfc, !PT ;  /* 0x0000001c0f047812 */ /* 0x040fe400078efcff */
[----:B------:R-:W-:Y:S01]  /*0510*/  LOP3.LUT R4, R15, 0x22, RZ, 0xfc, !PT ;  /* 0x000000220f047812 */ /* 0x000fe200078efcff */
[----:B------:R-:W-:Y:S01]  /*0520*/  @!P2 IMAD.MOV R0, RZ, RZ, -R0 ;  /* 0x000000ffff00a224 */ /* 0x000fe200078e0a00 */
[----:B------:R-:W-:-:S02]  /*0530*/  @!P1 LOP3.LUT R0, RZ, R6, RZ, 0x33, !PT ;  /* 0x00000006ff009212 */ /* 0x000fc400078e33ff */
[C---:B------:R-:W-:Y:S02]  /*0540*/  LOP3.LUT R4, R15.reuse, 0x28, RZ, 0xfc, !PT ;  /* 0x000000280f047812 */ /* 0x040fe400078efcff */
[C---:B------:R-:W-:Y:S01]  /*0550*/  LOP3.LUT R4, R15.reuse, 0x2e, RZ, 0xfc, !PT ;  /* 0x0000002e0f047812 */ /* 0x040fe200078efcff */
[----:B------:R-:W-:Y:S01]  /*0560*/  IMAD.MOV R3, RZ, RZ, -R0 ;  /* 0x000000ffff037224 */ /* 0x000fe200078e0a00 */
[C---:B------:R-:W-:Y:S01]  /*0570*/  LOP3.LUT R4, R15.reuse, 0x34, RZ, 0xfc, !PT ;  /* 0x000000340f047812 */ /* 0x040fe200078efcff */
[----:B------:R-:W-:Y:S01]  /*0580*/  IMAD.SHL.U32 R24, R0, 0x40, RZ ;  /* 0x0000004000187824 */ /* 0x000fe200078e00ff */
[----:B------:R-:W-:Y:S01]  /*0590*/  LOP3.LUT R4, R15, 0x3a, RZ, 0xfc, !PT ;  /* 0x0000003a0f047812 */ /* 0x000fe200078efcff */
[----:B------:R-:W-:-:S04]  /*05a0*/  IMAD R3, R6, R3, R11 ;  /* 0x0000000306037224 */ /* 0x000fc800078e020b */
[----:B------:R-:W-:Y:S01]  /*05b0*/  IMAD.IADD R3, R2, 0x1, R3 ;  /* 0x0000000102037824 */ /* 0x000fe200078e0203 */
[----:B------:R-:W-:-:S05]  /*05c0*/  LOP3.LUT R2, R14, 0x1f, RZ, 0xc0, !PT ;  /* 0x0000001f0e027812 */ /* 0x000fca00078ec0ff */
[----:B------:R-:W-:Y:S01]  /*05d0*/  IMAD R20, R3, 0x20, R2 ;  /* 0x0000002003147824 */ /* 0x000fe200078e0202 */
[C---:B------:R-:W-:Y:S02]  /*05e0*/  LOP3.LUT R2, R15.reuse, 0x2, RZ, 0xfc, !PT ;  /* 0x000000020f027812 */ /* 0x040fe400078efcff */
[C---:B------:R-:W-:Y:S02]  /*05f0*/  LOP3.LUT R3, R15.reuse, 0x6, RZ, 0xfc, !PT ;  /* 0x000000060f037812 */ /* 0x040fe400078efcff */
[----:B------:R0:W-:Y:S01]  /*0600*/  STL [R1+0x8cc], R20 ;  /* 0x0008cc1401007387 */ /* 0x0001e20000100800 */
[C---:B------:R-:W-:Y:S02]  /*0610*/  LOP3.LUT R2, R15.reuse, 0x8, RZ, 0xfc, !PT ;  /* 0x000000080f027812 */ /* 0x040fe400078efcff */
[C---:B------:R-:W-:Y:S01]  /*0620*/  LOP3.LUT R3, R15.reuse, 0xc, RZ, 0xfc, !PT ;  /* 0x0000000c0f037812 */ /* 0x040fe200078efcff */
[----:B------:R0:W-:Y:S01]  /*0630*/  STL [R1+0x1a0], R24 ;  /* 0x0001a01801007387 */ /* 0x0001e20000100800 */
[----:B------:R-:W-:-:S02]  /*0640*/  LOP3.LUT R2, R15, 0xe, RZ, 0xfc, !PT ;  /* 0x0000000e0f027812 */ /* 0x000fc400078efcff */
[C---:B------:R-:W-:Y:S02]  /*0650*/  LOP3.LUT R3, R15.reuse, 0x12, RZ, 0xfc, !PT ;  /* 0x000000120f037812 */ /* 0x040fe400078efcff */
[C---:B------:R-:W-:Y:S02]  /*0660*/  LOP3.LUT R2, R15.reuse, 0x14, RZ, 0xfc, !PT ;  /* 0x000000140f027812 */ /* 0x040fe400078efcff */
[C---:B------:R-:W-:Y:S02]  /*0670*/  LOP3.LUT R3, R15.reuse, 0x18, RZ, 0xfc, !PT ;  /* 0x000000180f037812 */ /* 0x040fe400078efcff */
[C---:B------:R-:W-:Y:S02]  /*0680*/  LOP3.LUT R2, R15.reuse, 0x1a, RZ, 0xfc, !PT ;  /* 0x0000001a0f027812 */ /* 0x040fe400078efcff */
[C---:B------:R-:W-:Y:S02]  /*0690*/  LOP3.LUT R3, R15.reuse, 0x1e, RZ, 0xfc, !PT ;  /* 0x0000001e0f037812 */ /* 0x040fe400078efcff */
        /* <DEDUP_REMOVED lines=10> */
[----:B------:R-:W-:Y:S01]  /*0740*/  LOP3.LUT R2, R15, 0x3e, RZ, 0xfc, !PT ;  /* 0x0000003e0f027812 */ /* 0x000fe200078efcff */
[----:B0-----:R-:W-:Y:S06]  /*0750*/  @P0 BRA `(.L_x_0) ;  /* 0x00000000002c0947 */ /* 0x001fec0003800000 */
[----:B------:R-:W-:Y:S01]  /*0760*/  IMAD.SHL.U32 R0, R14, 0x8, RZ ;  /* 0x000000080e007824 */ /* 0x000fe200078e00ff */
[----:B------:R-:W-:Y:S02]  /*0770*/  CS2R R16, SRZ ;  /* 0x0000000000107805 */ /* 0x000fe4000001ff00 */
[----:B------:R-:W-:Y:S02]  /*0780*/  CS2R R18, SRZ ;  /* 0x0000000000127805 */ /* 0x000fe4000001ff00 */
[----:B------:R-:W-:Y:S02]  /*0790*/  CS2R R12, SRZ ;  /* 0x00000000000c7805 */ /* 0x000fe4000001ff00 */
[----:B------:R-:W-:Y:S01]  /*07a0*/  CS2R R14, SRZ ;  /* 0x00000000000e7805 */ /* 0x000fe2000001ff00 */
[----:B------:R0:W-:Y:S01]  /*07b0*/  STL [R1+0x8d0], R0 ;  /* 0x0008d00001007387 */ /* 0x0001e20000100800 */
[----:B------:R-:W-:Y:S02]  /*07c0*/  CS2R R8, SRZ ;  /* 0x0000000000087805 */ /* 0x000fe4000001ff00 */
[----:B------:R-:W-:-:S02]  /*07d0*/  CS2R R10, SRZ ;  /* 0x00000000000a7805 */ /* 0x000fc4000001ff00 */
[----:B------:R-:W-:Y:S02]  /*07e0*/  CS2R R4, SRZ ;  /* 0x0000000000047805 */ /* 0x000fe4000001ff00 */
[----:B------:R-:W-:Y:S01]  /*07f0*/  CS2R R6, SRZ ;  /* 0x0000000000067805 */ /* 0x000fe2000001ff00 */
[----:B------:R-:W-:Y:S06]  /*0800*/  BRA `(.L_x_1) ;  /* 0x000001c000bc7947 */ /* 0x000fec0003800000 */
.L_x_0:
[----:B------:R-:W-:Y:S01]  /*0810*/  IABS R0, R12 ;  /* 0x0000000c00007213 */ /* 0x000fe20000000000 */
[C---:B------:R-:W-:Y:S01]  /*0820*/  VIADD R17, R24.reuse, 0x3f ;  /* 0x0000003f18117836 */ /* 0x040fe20000000000 */
[----:B------:R-:W-:Y:S01]  /*0830*/  IABS R9, R13 ;  /* 0x0000000d00097213 */ /* 0x000fe20000000000 */
[C---:B------:R-:W-:Y:S01]  /*0840*/  VIADD R8, R24.reuse, 0x3e ;  /* 0x0000003e18087836 */ /* 0x040fe20000000000 */
[----:B------:R-:W0:Y:S01]  /*0850*/  I2F.RP R3, R0 ;  /* 0x0000000000037306 */ /* 0x000e220000209400 */
[----:B------:R-:W-:Y:S01]  /*0860*/  IABS R10, R20 ;  /* 0x00000014000a7213 */ /* 0x000fe20000000000 */
[C---:B------:R-:W-:Y:S01]  /*0870*/  VIADD R15, R24.reuse, 0x3b ;  /* 0x0000003b180f7836 */ /* 0x040fe20000000000 */
[----:B------:R-:W-:Y:S01]  /*0880*/  ISETP.GE.AND P0, PT, R17, RZ, PT ;  /* 0x000000ff1100720c */ /* 0x000fe20003f06270 */
[C---:B------:R-:W-:Y:S01]  /*0890*/  VIADD R29, R24.reuse, 0x5 ;  /* 0x00000005181d7836 */ /* 0x040fe20000000000 */
[----:B------:R-:W-:Y:S01]  /*08a0*/  IABS R17, R17 ;  /* 0x0000001100117213 */ /* 0x000fe20000000000 */
[----:B------:R-:W-:Y:S01]  /*08b0*/  VIADD R22, R24, 0x9 ;  /* 0x0000000918167836 */ /* 0x000fe20000000000 */
[----:B------:R-:W-:Y:S01]  /*08c0*/  ISETP.GE.AND P5, PT, R8, RZ, PT ;  /* 0x000000ff0800720c */ /* 0x000fe20003fa6270 */
[----:B------:R-:W1:Y:S01]  /*08d0*/  I2F.RP R2, R9 ;  /* 0x0000000900027306 */ /* 0x000e620000209400 */
[----:B------:R-:W-:Y:S01]  /*08e0*/  IABS R8, R8 ;  /* 0x0000000800087213 */ /* 0x000fe20000000000 */
[----:B------:R-:W-:Y:S01]  /*08f0*/  ULDC UR6, c[0x0][0x238] ;  /* 0x00008e0000067ab9 */ /* 0x000fe20000000800 */
[----:B------:R-:W-:Y:S01]  /*0900*/  ISETP.GE.AND P3, PT, R20, RZ, PT ;  /* 0x000000ff1400720c */ /* 0x000fe20003f66270 */
[----:B------:R-:W-:Y:S01]  /*0910*/  ULDC UR4, c[0x0][0x234] ;  /* 0x00008d0000047ab9 */ /* 0x000fe20000000800 */
[----:B------:R-:W-:Y:S01]  /*0920*/  IABS R6, R15 ;  /* 0x0000000f00067213 */ /* 0x000fe20000000000 */
[----:B------:R-:W-:Y:S01]  /*0930*/  ULDC.64 UR12, c[0x0][0x218] ;  /* 0x00008600000c7ab9 */ /* 0x000fe20000000a00 */
[----:B------:R-:W-:Y:S01]  /*0940*/  IABS R23, R29 ;  /* 0x0000001d00177213 */ /* 0x000fe20000000000 */
[----:B0-----:R-:W0:Y:S01]  /*0950*/  MUFU.RCP R3, R3 ;  /* 0x0000000300037308 */ /* 0x001e220000001000 */
[----:B------:R-:W-:-:S07]  /*0960*/  ULDC.64 UR10, c[0x0][0x210] ;  /* 0x00008400000a7ab9 */ /* 0x000fce0000000a00 */
[----:B-1----:R-:W1:Y:S01]  /*0970*/  MUFU.RCP R2, R2 ;  /* 0x0000000200027308 */ /* 0x002e620000001000 */
[----:B0-----:R-:W-:-:S07]  /*0980*/  VIADD R3, R3, 0xffffffe ;  /* 0x0ffffffe03037836 */ /* 0x001fce0000000000 */
[----:B------:R-:W0:Y:S01]  /*0990*/  F2I.FTZ.U32.TRUNC.NTZ R3, R3 ;  /* 0x0000000300037305 */ /* 0x000e22000021f000 */
[----:B-1----:R-:W-:-:S07]  /*09a0*/  VIADD R2, R2, 0xffffffe ;  /* 0x0ffffffe02027836 */ /* 0x002fce0000000000 */
[----:B------:R1:W2:Y:S01]  /*09b0*/  F2I.FTZ.U32.TRUNC.NTZ R5, R2 ;  /* 0x0000000200057305 */ /* 0x0002a2000021f000 */
[----:B0-----:R-:W-:Y:S02]  /*09c0*/  IMAD.MOV R4, RZ, RZ, -R3 ;  /* 0x000000ffff047224 */ /* 0x001fe400078e0a03 */
[----:B-1----:R-:W-:Y:S02]  /*09d0*/  IMAD.MOV.U32 R2, RZ, RZ, RZ ;  /* 0x000000ffff027224 */ /* 0x002fe400078e00ff */
[----:B------:R-:W-:-:S04]  /*09e0*/  IMAD R4, R4, R0, RZ ;  /* 0x0000000004047224 */ /* 0x000fc800078e02ff */
[----:B------:R-:W-:-:S04]  /*09f0*/  IMAD.HI.U32 R3, R3, R4, R2 ;  /* 0x0000000403037227 */ /* 0x000fc800078e0002 */
[----:B--2---:R-:W-:Y:S02]  /*0a00*/  IMAD.MOV R2, RZ, RZ, -R5 ;  /* 0x000000ffff027224 */ /* 0x004fe400078e0a05 */
[----:B------:R-:W-:-:S04]  /*0a10*/  IMAD.HI.U32 R3, R3, R10, RZ ;  /* 0x0000000a03037227 */ /* 0x000fc800078e00ff */
[----:B------:R-:W-:Y:S02]  /*0a20*/  IMAD.MOV R3, RZ, RZ, -R3 ;  /* 0x000000ffff037224 */ /* 0x000fe400078e0a03 */
[----:B------:R-:W-:Y:S02]  /*0a30*/  IMAD R2, R2, R9, RZ ;  /* 0x0000000902027224 */ /* 0x000fe400078e02ff */
[----:B------:R-:W-:Y:S02]  /*0a40*/  IMAD R10, R0, R3, R10 ;  /* 0x00000003000a7224 */ /* 0x000fe400078e020a */
[----:B------:R-:W-:Y:S02]  /*0a50*/  IMAD.MOV.U32 R4, RZ, RZ, RZ ;  /* 0x000000ffff047224 */ /* 0x000fe400078e00ff */
[----:B------:R-:W-:Y:S01]  /*0a60*/  VIADD R3, R24, 0x3d ;  /* 0x0000003d18037836 */ /* 0x000fe20000000000 */
[----:B------:R-:W-:Y:S01]  /*0a70*/  ISETP.GT.U32.AND P1, PT, R0, R10, PT ;  /* 0x0000000a0000720c */ /* 0x000fe20003f24070 */
[----:B------:R-:W-:-:S03]  /*0a80*/  IMAD.HI.U32 R2, R5, R2, R4 ;  /* 0x0000000205027227 */ /* 0x000fc600078e0004 */
[----:B------:R-:W-:Y:S01]  /*0a90*/  IABS R14, R3 ;  /* 0x00000003000e7213 */ /* 0x000fe20000000000 */
[----:B------:R-:W-:Y:S02]  /*0aa0*/  VIADD R5, R24, 0x3c ;  /* 0x0000003c18057836 */ /* 0x000fe40000000000 */
[----:B------:R-:W-:-:S03]  /*0ab0*/  IMAD.HI.U32 R19, R2, R17, RZ ;  /* 0x0000001102137227 */ /* 0x000fc600078e00ff */
[----:B------:R-:W-:Y:S01]  /*0ac0*/  IABS R11, R5 ;  /* 0x00000005000b7213 */ /* 0x000fe20000000000 */
[----:B------:R-:W-:Y:S02]  /*0ad0*/  IMAD.MOV R19, RZ, RZ, -R19 ;  /* 0x000000ffff137224 */ /* 0x000fe400078e0a13 */
[----:B------:R-:W-:Y:S01]  /*0ae0*/  @!P1 IMAD.IADD R10, R10, 0x1, -R0 ;  /* 0x000000010a0a9824 */ /* 0x000fe200078e0a00 */
[----:B------:R-:W-:Y:S01]  /*0af0*/  ISETP.NE.AND P1, PT, R12, RZ, PT ;  /* 0x000000ff0c00720c */ /* 0x000fe20003f25270 */
[----:B------:R-:W-:Y:S02]  /*0b00*/  IMAD R17, R9, R19, R17 ;  /* 0x0000001309117224 */ /* 0x000fe400078e0211 */
[----:B------:R-:W-:Y:S01]  /*0b10*/  IMAD.HI.U32 R7, R2, R11, RZ ;  /* 0x0000000b02077227 */ /* 0x000fe200078e00ff */
[----:B------:R-:W-:-:S03]  /*0b20*/  ISETP.GT.U32.AND P2, PT, R0, R10, PT ;  /* 0x0000000a0000720c */ /* 0x000fc60003f44070 */
[----:B------:R-:W-:-:S04]  /*0b30*/  IMAD.HI.U32 R18, R2, R8, RZ ;  /* 0x0000000802127227 */ /* 0x000fc800078e00ff */
[----:B------:R-:W-:-:S04]  /*0b40*/  IMAD.HI.U32 R16, R2, R14, RZ ;  /* 0x0000000e02107227 */ /* 0x000fc800078e00ff */
[----:B------:R-:W-:Y:S02]  /*0b50*/  IMAD.MOV R7, RZ, RZ, -R7 ;  /* 0x000000ffff077224 */ /* 0x000fe400078e0a07 */
[----:B------:R-:W-:Y:S01]  /*0b60*/  @!P2 IMAD.IADD R10, R10, 0x1, -R0 ;  /* 0x000000010a0aa824 */ /* 0x000fe200078e0a00 */
[C---:B------:R-:W-:Y:S01]  /*0b70*/  ISETP.GT.U32.AND P2, PT, R9.reuse, R17, PT ;  /* 0x000000110900720c */ /* 0x040fe20003f44070 */
[----:B------:R-:W-:Y:S02]  /*0b80*/  IMAD.MOV R18, RZ, RZ, -R18 ;  /* 0x000000ffff127224 */ /* 0x000fe400078e0a12 */
[----:B------:R-:W-:Y:S02]  /*0b90*/  IMAD.MOV R16, RZ, RZ, -R16 ;  /* 0x000000ffff107224 */ /* 0x000fe400078e0a10 */
[C---:B------:R-:W-:Y:S02]  /*0ba0*/  IMAD R11, R9.reuse, R7, R11 ;  /* 0x00000007090b7224 */ /* 0x040fe400078e020b */
[----:B------:R-:W-:-:S02]  /*0bb0*/  IMAD R8, R9, R18, R8 ;  /* 0x0000001209087224 */ /* 0x000fc400078e0208 */
[C---:B------:R-:W-:Y:S01]  /*0bc0*/  IMAD R14, R9.reuse, R16, R14 ;  /* 0x00000010090e7224 */ /* 0x040fe200078e020e */
[C---:B------:R-:W-:Y:S01]  /*0bd0*/  ISETP.GT.U32.AND P6, PT, R9.reuse, R11, PT ;  /* 0x0000000b0900720c */ /* 0x040fe20003fc4070 */
[----:B------:R-:W-:Y:S01]  /*0be0*/  IMAD.HI.U32 R4, R2, R6, RZ ;  /* 0x0000000602047227 */ /* 0x000fe200078e00ff */
[----:B------:R-:W-:-:S03]  /*0bf0*/  ISETP.GT.U32.AND P4, PT, R9, R8, PT ;  /* 0x000000080900720c */ /* 0x000fc60003f84070 */
[C---:B------:R-:W-:Y:S02]  /*0c00*/  VIADD R16, R24.reuse, 0x3a ;  /* 0x0000003a18107836 */ /* 0x040fe40000000000 */
[----:B------:R-:W-:Y:S02]  /*0c10*/  IMAD.MOV R4, RZ, RZ, -R4 ;  /* 0x000000ffff047224 */ /* 0x000fe400078e0a04 */
[----:B------:R-:W-:Y:S01]  /*0c20*/  @!P2 IMAD.IADD R17, R17, 0x1, -R9 ;  /* 0x000000011111a824 */ /* 0x000fe200078e0a09 */
[----:B------:R-:W-:Y:S01]  /*0c30*/  IABS R7, R16 ;  /* 0x0000001000077213 */ /* 0x000fe20000000000 */
[----:B------:R-:W-:Y:S01]  /*0c40*/  @!P3 IMAD.MOV R10, RZ, RZ, -R10 ;  /* 0x000000ffff0ab224 */ /* 0x000fe200078e0a0a */
[C---:B------:R-:W-:Y:S01]  /*0c50*/  ISETP.GT.U32.AND P3, PT, R9.reuse, R14, PT ;  /* 0x0000000e0900720c */ /* 0x040fe20003f64070 */
[C---:B------:R-:W-:Y:S01]  /*0c60*/  IMAD R6, R9.reuse, R4, R6 ;  /* 0x0000000409067224 */ /* 0x040fe200078e0206 */
[C---:B------:R-:W-:Y:S01]  /*0c70*/  ISETP.GT.U32.AND P2, PT, R9.reuse, R17, PT ;  /* 0x000000110900720c */ /* 0x040fe20003f44070 */
[----:B------:R-:W-:Y:S01]  /*0c80*/  VIADD R4, R24, 0x38 ;  /* 0x0000003818047836 */ /* 0x000fe20000000000 */
[----:B------:R-:W-:Y:S01]  /*0c90*/  @!P1 LOP3.LUT R10, RZ, R12, RZ, 0x33, !PT ;  /* 0x0000000cff0a9212 */ /* 0x000fe200078e33ff */
[----:B------:R-:W-:Y:S01]  /*0ca0*/  IMAD.HI.U32 R20, R2, R7, RZ ;  /* 0x0000000702147227 */ /* 0x000fe200078e00ff */
[----:B------:R-:W-:-:S02]  /*0cb0*/  ISETP.GT.U32.AND P1, PT, R9, R6, PT ;  /* 0x000000060900720c */ /* 0x000fc40003f24070 */
[----:B------:R-:W-:Y:S01]  /*0cc0*/  IABS R19, R4 ;  /* 0x0000000400137213 */ /* 0x000fe20000000000 */
[--C-:B------:R-:W-:Y:S01]  /*0cd0*/  @!P6 IMAD.IADD R11, R11, 0x1, -R9.reuse ;  /* 0x000000010b0be824 */ /* 0x100fe200078e0a09 */
[----:B------:R0:W-:Y:S01]  /*0ce0*/  STL [R1+0x9e8], R10 ;  /* 0x0009e80a01007387 */ /* 0x0001e20000100800 */
[----:B------:R-:W-:Y:S02]  /*0cf0*/  IMAD.MOV R20, RZ, RZ, -R20 ;  /* 0x000000ffff147224 */ /* 0x000fe400078e0a14 */
[----:B------:R-:W-:Y:S01]  /*0d00*/  @!P4 IMAD.IADD R8, R8, 0x1, -R9 ;  /* 0x000000010808c824 */ /* 0x000fe200078e0a09 */
[----:B------:R-:W-:Y:S01]  /*0d10*/  ISETP.GE.AND P4, PT, R3, RZ, PT ;  /* 0x000000ff0300720c */ /* 0x000fe20003f86270 */
[----:B------:R-:W-:Y:S01]  /*0d20*/  VIADD R0, R24, 0x39 ;  /* 0x0000003918007836 */ /* 0x000fe20000000000 */
[C---:B------:R-:W-:Y:S01]  /*0d30*/  ISETP.GT.U32.AND P6, PT, R9.reuse, R11, PT ;  /* 0x0000000b0900720c */ /* 0x040fe20003fc4070 */
[----:B------:R-:W-:Y:S02]  /*0d40*/  IMAD R3, R9, R20, R7 ;  /* 0x0000001409037224 */ /* 0x000fe400078e0207 */
[----:B------:R-:W-:Y:S01]  /*0d50*/  IMAD.HI.U32 R20, R2, R19, RZ ;  /* 0x0000001302147227 */ /* 0x000fe200078e00ff */
[----:B------:R-:W-:-:S03]  /*0d60*/  IABS R18, R0 ;  /* 0x0000000000127213 */ /* 0x000fc60000000000 */
[--C-:B------:R-:W-:Y:S01]  /*0d70*/  @!P3 IMAD.IADD R14, R14, 0x1, -R9.reuse ;  /* 0x000000010e0eb824 */ /* 0x100fe200078e0a09 */
[----:B------:R-:W-:Y:S01]  /*0d80*/  ISETP.GT.U32.AND P3, PT, R9, R8, PT ;  /* 0x000000080900720c */ /* 0x000fe20003f64070 */
[--C-:B------:R-:W-:Y:S02]  /*0d90*/  @!P2 IMAD.IADD R17, R17, 0x1, -R9.reuse ;  /* 0x000000011111a824 */ /* 0x100fe400078e0a09 */
[----:B------:R-:W-:Y:S01]  /*0da0*/  IMAD.MOV R20, RZ, RZ, -R20 ;  /* 0x000000ffff147224 */ /* 0x000fe200078e0a14 */
[C---:B------:R-:W-:Y:S01]  /*0db0*/  ISETP.GT.U32.AND P2, PT, R9.reuse, R14, PT ;  /* 0x0000000e0900720c */ /* 0x040fe20003f44070 */
[----:B------:R-:W-:Y:S02]  /*0dc0*/  @!P1 IMAD.IADD R6, R6, 0x1, -R9 ;  /* 0x0000000106069824 */ /* 0x000fe400078e0a09 */
[----:B------:R-:W-:Y:S02]  /*0dd0*/  IMAD.MOV.U32 R21, RZ, RZ, R17 ;  /* 0x000000ffff157224 */ /* 0x000fe400078e0011 */
[C---:B------:R-:W-:Y:S01]  /*0de0*/  IMAD R17, R9.reuse, R20, R19 ;  /* 0x0000001409117224 */ /* 0x040fe200078e0213 */
[----:B------:R-:W-:Y:S01]  /*0df0*/  ISETP.GT.U32.AND P1, PT, R9, R6, PT ;  /* 0x000000060900720c */ /* 0x000fe20003f24070 */
[----:B------:R-:W-:-:S04]  /*0e00*/  IMAD.HI.U32 R12, R2, R18, RZ ;  /* 0x00000012020c7227 */ /* 0x000fc800078e00ff */
[----:B------:R-:W-:Y:S01]  /*0e10*/  @!P6 IMAD.IADD R11, R11, 0x1, -R9 ;  /* 0x000000010b0be824 */ /* 0x000fe200078e0a09 */
[C---:B------:R-:W-:Y:S01]  /*0e20*/  ISETP.GT.U32.AND P6, PT, R9.reuse, R17, PT ;  /* 0x000000110900720c */ /* 0x040fe20003fc4070 */
[----:B------:R-:W-:Y:S02]  /*0e30*/  IMAD.MOV R12, RZ, RZ, -R12 ;  /* 0x000000ffff0c7224 */ /* 0x000fe400078e0a0c */
[----:B------:R-:W-:Y:S01]  /*0e40*/  @!P0 IMAD.MOV R21, RZ, RZ, -R21 ;  /* 0x000000ffff158224 */ /* 0x000fe200078e0a15 */
[C---:B------:R-:W-:Y:S01]  /*0e50*/  ISETP.GT.U32.AND P0, PT, R9.reuse, R3, PT ;  /* 0x000000030900720c */ /* 0x040fe20003f04070 */
[----:B------:R-:W-:Y:S02]  /*0e60*/  IMAD R18, R9, R12, R18 ;  /* 0x0000000c09127224 */ /* 0x000fe400078e0212 */
[----:B------:R-:W-:Y:S01]  /*0e70*/  VIADD R7, R24, 0x37 ;  /* 0x0000003718077836 */ /* 0x000fe20000000000 */
[----:B------:R-:W-:Y:S01]  /*0e80*/  STL [R1+0xd8], R21 ;  /* 0x0000d81501007387 */ /* 0x000fe20000100800 */
[--C-:B------:R-:W-:Y:S01]  /*0e90*/  @!P2 IMAD.IADD R14, R14, 0x1, -R9.reuse ;  /* 0x000000010e0ea824 */ /* 0x100fe200078e0a09 */
[----:B------:R-:W-:Y:S01]  /*0ea0*/  ISETP.GE.AND P2, PT, R5, RZ, PT ;  /* 0x000000ff0500720c */ /* 0x000fe20003f46270 */
[--C-:B------:R-:W-:Y:S01]  /*0eb0*/  @!P3 IMAD.IADD R8, R8, 0x1, -R9.reuse ;  /* 0x000000010808b824 */ /* 0x100fe200078e0a09 */
[----:B------:R-:W-:Y:S01]  /*0ec0*/  ISETP.GT.U32.AND P3, PT, R9, R18, PT ;  /* 0x000000120900720c */ /* 0x000fe20003f64070 */
[----:B------:R-:W-:Y:S01]  /*0ed0*/  VIADD R5, R24, 0x36 ;  /* 0x0000003618057836 */ /* 0x000fe20000000000 */
[----:B------:R-:W-:Y:S01]  /*0ee0*/  IABS R12, R7 ;  /* 0x00000007000c7213 */ /* 0x000fe20000000000 */
[--C-:B------:R-:W-:Y:S01]  /*0ef0*/  @!P1 IMAD.IADD R6, R6, 0x1, -R9.reuse ;  /* 0x0000000106069824 */ /* 0x100fe200078e0a09 */
[----:B------:R-:W-:Y:S01]  /*0f00*/  ISETP.GE.AND P1, PT, R15, RZ, PT ;  /* 0x000000ff0f00720c */ /* 0x000fe20003f26270 */
[--C-:B------:R-:W-:Y:S01]  /*0f10*/  @!P6 IMAD.IADD R17, R17, 0x1, -R9.reuse ;  /* 0x000000011111e824 */ /* 0x100fe200078e0a09 */
[----:B------:R-:W-:Y:S01]  /*0f20*/  IABS R15, R5 ;  /* 0x00000005000f7213 */ /* 0x000fe20000000000 */
[----:B------:R-:W-:Y:S01]  /*0f30*/  @!P0 IMAD.IADD R3, R3, 0x1, -R9 ;  /* 0x0000000103038824 */ /* 0x000fe200078e0a09 */
[----:B------:R-:W-:Y:S01]  /*0f40*/  ISETP.GE.AND P0, PT, R16, RZ, PT ;  /* 0x000000ff1000720c */ /* 0x000fe20003f06270 */
[----:B0-----:R-:W-:Y:S01]  /*0f50*/  IMAD.MOV.U32 R10, RZ, RZ, R8 ;  /* 0x000000ffff0a7224 */ /* 0x001fe200078e0008 */
[----:B------:R-:W-:Y:S01]  /*0f60*/  ISETP.GT.U32.AND P6, PT, R9, R17, PT ;  /* 0x000000110900720c */ /* 0x000fe20003fc4070 */
[----:B------:R-:W-:-:S04]  /*0f70*/  IMAD.HI.U32 R19, R2, R12, RZ ;  /* 0x0000000c02137227 */ /* 0x000fc800078e00ff */
[----:B------:R-:W-:Y:S01]  /*0f80*/  @!P5 IMAD.MOV R10, RZ, RZ, -R10 ;  /* 0x000000ffff0ad224 */ /* 0x000fe200078e0a0a */
[----:B------:R-:W-:Y:S01]  /*0f90*/  ISETP.GT.U32.AND P5, PT, R9, R3, PT ;  /* 0x000000030900720c */ /* 0x000fe20003fa4070 */
[----:B------:R-:W-:Y:S02]  /*0fa0*/  IMAD.MOV R19, RZ, RZ, -R19 ;  /* 0x000000ffff137224 */ /* 0x000fe400078e0a13 */
[----:B------:R-:W-:Y:S01]  /*0fb0*/  IMAD.HI.U32 R8, R2, R15, RZ ;  /* 0x0000000f02087227 */ /* 0x000fe200078e00ff */
[----:B------:R0:W-:Y:S03]  /*0fc0*/  STL [R1+0xd4], R10 ;  /* 0x0000d40a01007387 */ /* 0x0001e60000100800 */
[----:B------:R-:W-:Y:S01]  /*0fd0*/  @!P3 IMAD.IADD R18, R18, 0x1, -R9 ;  /* 0x000000011212b824 */ /* 0x000fe200078e0a09 */
[----:B------:R-:W-:Y:S01]  /*0fe0*/  ISETP.GE.AND P3, PT, R0, RZ, PT ;  /* 0x000000ff0000720c */ /* 0x000fe20003f66270 */
[----:B------:R-:W-:-:S02]  /*0ff0*/  IMAD.MOV.U32 R20, RZ, RZ, R14 ;  /* 0x000000ffff147224 */ /* 0x000fc400078e000e */
[C---:B------:R-:W-:Y:S02]  /*1000*/  IMAD R16, R9.reuse, R19, R12 ;  /* 0x0000001309107224 */ /* 0x040fe400078e020c */
[----:B------:R-:W-:Y:S02]  /*1010*/  IMAD.MOV R8, RZ, RZ, -R8 ;  /* 0x000000ffff087224 */ /* 0x000fe400078e0a08 */
[----:B0-----:R-:W-:Y:S02]  /*1020*/  IMAD.MOV.U32 R10, RZ, RZ, R11 ;  /* 0x000000ffff0a7224 */ /* 0x001fe400078e000b */
[----:B------:R-:W-:Y:S01]  /*1030*/  @!P4 IMAD.MOV R20, RZ, RZ, -R20 ;  /* 0x000000ffff14c224 */ /* 0x000fe200078e0a14 */
[C---:B------:R-:W-:Y:S01]  /*1040*/  ISETP.GT.U32.AND P4, PT, R9.reuse, R18, PT ;  /* 0x000000120900720c */ /* 0x040fe20003f84070 */
[----:B------:R-:W-:Y:S01]  /*1050*/  @!P1 IMAD.MOV R6, RZ, RZ, -R6 ;  /* 0x000000ffff069224 */ /* 0x000fe200078e0a06 */
[C---:B------:R-:W-:Y:S01]  /*1060*/  ISETP.GT.U32.AND P1, PT, R9.reuse, R16, PT ;  /* 0x000000100900720c */ /* 0x040fe20003f24070 */
[----:B------:R-:W-:Y:S01]  /*1070*/  IMAD R15, R9, R8, R15 ;  /* 0x00000008090f7224 */ /* 0x000fe200078e020f */
[----:B------:R-:W-:Y:S01]  /*1080*/  STL [R1+0xd0], R20 ;  /* 0x0000d01401007387 */ /* 0x000fe20000100800 */
[----:B------:R-:W-:Y:S01]  /*1090*/  @!P2 IMAD.MOV R10, RZ, RZ, -R10 ;  /* 0x000000ffff0aa224 */ /* 0x000fe200078e0a0a */
[----:B------:R-:W-:Y:S01]  /*10a0*/  ISETP.GE.AND P2, PT, R4, RZ, PT ;  /* 0x000000ff0400720c */ /* 0x000fe20003f46270 */
[--C-:B------:R-:W-:Y:S01]  /*10b0*/  @!P6 IMAD.IADD R17, R17, 0x1, -R9.reuse ;  /* 0x000000011111e824 */ /* 0x100fe200078e0a09 */
[----:B------:R-:W-:Y:S01]  /*10c0*/  ISETP.GT.U32.AND P6, PT, R9, R15, PT ;  /* 0x0000000f0900720c */ /* 0x000fe20003fc4070 */
[----:B------:R-:W-:Y:S01]  /*10d0*/  VIADD R0, R24, 0x35 ;  /* 0x0000003518007836 */ /* 0x000fe20000000000 */
[----:B------:R-:W-:Y:S01]  /*10e0*/  STL [R1+0xcc], R10 ;  /* 0x0000cc0a01007387 */ /* 0x000fe20000100800 */
[--C-:B------:R-:W-:Y:S01]  /*10f0*/  @!P5 IMAD.IADD R3, R3, 0x1, -R9.reuse ;  /* 0x000000010303d824 */ /* 0x100fe200078e0a09 */
[----:B------:R-:W-:Y:S01]  /*1100*/  ISETP.GE.AND P5, PT, R7, RZ, PT ;  /* 0x000000ff0700720c */ /* 0x000fe20003fa6270 */
[--C-:B------:R-:W-:Y:S01]  /*1110*/  @!P4 IMAD.IADD R18, R18, 0x1, -R9.reuse ;  /* 0x000000011212c824 */ /* 0x100fe200078e0a09 */
[----:B------:R0:W-:Y:S01]  /*1120*/  STL [R1+0xc8], R6 ;  /* 0x0000c80601007387 */ /* 0x0001e20000100800 */
[----:B------:R-:W-:Y:S01]  /*1130*/  IABS R4, R0 ;  /* 0x0000000000047213 */ /* 0x000fe20000000000 */
[----:B------:R-:W-:Y:S01]  /*1140*/  VIADD R7, R24, 0x34 ;  /* 0x0000003418077836 */ /* 0x000fe20000000000 */
[----:B------:R-:W-:Y:S01]  /*1150*/  ISETP.GE.AND P4, PT, R5, RZ, PT ;  /* 0x000000ff0500720c */ /* 0x000fe20003f86270 */
[----:B------:R-:W-:-:S02]  /*1160*/  @!P1 IMAD.IADD R16, R16, 0x1, -R9 ;  /* 0x0000000110109824 */ /* 0x000fc400078e0a09 */
[----:B------:R-:W-:-:S03]  /*1170*/  IMAD.HI.U32 R5, R2, R4, RZ ;  /* 0x0000000402057227 */ /* 0x000fc600078e00ff */
[----:B------:R-:W-:Y:S01]  /*1180*/  ISETP.GT.U32.AND P1, PT, R9, R16, PT ;  /* 0x000000100900720c */ /* 0x000fe20003f24070 */
[----:B0-----:R-:W-:Y:S02]  /*1190*/  IMAD.MOV.U32 R6, RZ, RZ, R3 ;  /* 0x000000ffff067224 */ /* 0x001fe400078e0003 */
[----:B------:R-:W-:Y:S02]  /*11a0*/  @!P6 IMAD.IADD R15, R15, 0x1, -R9 ;  /* 0x000000010f0fe824 */ /* 0x000fe400078e0a09 */
[----:B------:R-:W-:Y:S01]  /*11b0*/  @!P0 IMAD.MOV R6, RZ, RZ, -R6 ;  /* 0x000000ffff068224 */ /* 0x000fe200078e0a06 */
[----:B------:R-:W-:Y:S01]  /*11c0*/  ISETP.GE.AND P0, PT, R0, RZ, PT ;  /* 0x000000ff0000720c */ /* 0x000fe20003f06270 */
[----:B------:R-:W-:Y:S01]  /*11d0*/  IMAD.MOV R5, RZ, RZ, -R5 ;  /* 0x000000ffff057224 */ /* 0x000fe200078e0a05 */
[C---:B------:R-:W-:Y:S01]  /*11e0*/  ISETP.GT.U32.AND P6, PT, R9.reuse, R15, PT ;  /* 0x0000000f0900720c */ /* 0x040fe20003fc4070 */
[----:B------:R-:W-:Y:S01]  /*11f0*/  VIADD R3, R24, 0x33 ;  /* 0x0000003318037836 */ /* 0x000fe20000000000 */
[----:B------:R0:W-:Y:S01]  /*1200*/  STL [R1+0xc4], R6 ;  /* 0x0000c40601007387 */ /* 0x0001e20000100800 */
[----:B------:R-:W-:-:S02]  /*1210*/  IMAD R0, R9, R5, R4 ;  /* 0x0000000509007224 */ /* 0x000fc400078e0204 */
[--C-:B------:R-:W-:Y:S01]  /*1220*/  @!P1 IMAD.IADD R16, R16, 0x1, -R9.reuse ;  /* 0x0000000110109824 */ /* 0x100fe200078e0a09 */
[----:B------:R-:W-:Y:S01]  /*1230*/  IABS R11, R3 ;  /* 0x00000003000b7213 */ /* 0x000fe20000000000 */
[C---:B------:R-:W-:Y:S01]  /*1240*/  VIADD R5, R24.reuse, 0x32 ;  /* 0x0000003218057836 */ /* 0x040fe20000000000 */
[----:B------:R-:W-:Y:S01]  /*1250*/  ISETP.GT.U32.AND P1, PT, R9, R0, PT ;  /* 0x000000000900720c */ /* 0x000fe20003f24070 */
[----:B------:R-:W-:Y:S02]  /*1260*/  VIADD R8, R24, 0x31 ;  /* 0x0000003118087836 */ /* 0x000fe40000000000 */
[C---:B------:R-:W-:Y:S01]  /*1270*/  IMAD.HI.U32 R21, R2.reuse, R11, RZ ;  /* 0x0000000b02157227 */ /* 0x040fe200078e00ff */
[----:B0-----:R-:W-:Y:S02]  /*1280*/  IABS R6, R7 ;  /* 0x0000000700067213 */ /* 0x001fe40000000000 */
[----:B------:R-:W-:Y:S01]  /*1290*/  IABS R14, R5 ;  /* 0x00000005000e7213 */ /* 0x000fe20000000000 */
[----:B------:R-:W-:Y:S01]  /*12a0*/  @!P6 IMAD.IADD R15, R15, 0x1, -R9 ;  /* 0x000000010f0fe824 */ /* 0x000fe200078e0a09 */
[----:B------:R-:W-:Y:S01]  /*12b0*/  IABS R12, R8 ;  /* 0x00000008000c7213 */ /* 0x000fe20000000000 */
[----:B------:R-:W-:-:S04]  /*12c0*/  IMAD.HI.U32 R4, R2, R6, RZ ;  /* 0x0000000602047227 */ /* 0x000fc800078e00ff */
[----:B------:R-:W-:Y:S02]  /*12d0*/  IMAD.MOV R4, RZ, RZ, -R4 ;  /* 0x000000ffff047224 */ /* 0x000fe400078e0a04 */
[----:B------:R-:W-:Y:S01]  /*12e0*/  @!P1 IMAD.IADD R0, R0, 0x1, -R9 ;  /* 0x0000000100009824 */ /* 0x000fe200078e0a09 */
[----:B------:R-:W-:Y:S01]  /*12f0*/  ISETP.GE.AND P1, PT, R7, RZ, PT ;  /* 0x000000ff0700720c */ /* 0x000fe20003f26270 */
[----:B------:R-:W-:Y:S02]  /*1300*/  IMAD R6, R9, R4, R6 ;  /* 0x0000000409067224 */ /* 0x000fe400078e0206 */
[----:B------:R-:W-:-:S03]  /*1310*/  IMAD.HI.U32 R20, R2, R14, RZ ;  /* 0x0000000e02147227 */ /* 0x000fc600078e00ff */
[----:B------:R-:W-:Y:S01]  /*1320*/  ISETP.GT.U32.AND P6, PT, R9, R6, PT ;  /* 0x000000060900720c */ /* 0x000fe20003fc4070 */
[----:B------:R-:W-:Y:S02]  /*1330*/  IMAD.MOV R21, RZ, RZ, -R21 ;  /* 0x000000ffff157224 */ /* 0x000fe400078e0a15 */
[----:B------:R-:W-:-:S04]  /*1340*/  IMAD.HI.U32 R19, R2, R12, RZ ;  /* 0x0000000c02137227 */ /* 0x000fc800078e00ff */
[----:B------:R-:W-:Y:S02]  /*1350*/  IMAD.MOV R20, RZ, RZ, -R20 ;  /* 0x000000ffff147224 */ /* 0x000fe400078e0a14 */
[C---:B------:R-:W-:Y:S02]  /*1360*/  IMAD R7, R9.reuse, R21, R11 ;  /* 0x0000001509077224 */ /* 0x040fe400078e020b */
[----:B------:R-:W-:Y:S02]  /*1370*/  IMAD.MOV.U32 R10, RZ, RZ, R17 ;  /* 0x000000ffff0a7224 */ /* 0x000fe400078e0011 */
[----:B------:R-:W-:Y:S01]  /*1380*/  @!P6 IMAD.IADD R6, R6, 0x1, -R9 ;  /* 0x000000010606e824 */ /* 0x000fe200078e0a09 */
[C---:B------:R-:W-:Y:S01]  /*1390*/  ISETP.GT.U32.AND P6, PT, R9.reuse, R0, PT ;  /* 0x000000000900720c */ /* 0x040fe20003fc4070 */
[----:B------:R-:W-:Y:S02]  /*13a0*/  IMAD.MOV R19, RZ, RZ, -R19 ;  /* 0x000000ffff137224 */ /* 0x000fe400078e0a13 */
[----:B------:R-:W-:Y:S01]  /*13b0*/  @!P3 IMAD.MOV R18, RZ, RZ, -R18 ;  /* 0x000000ffff12b224 */ /* 0x000fe200078e0a12 */
[C---:B------:R-:W-:Y:S01]  /*13c0*/  ISETP.GT.U32.AND P3, PT, R9.reuse, R6, PT ;  /* 0x000000060900720c */ /* 0x040fe20003f64070 */
[----:B------:R-:W-:-:S02]  /*13d0*/  IMAD R14, R9, R20, R14 ;  /* 0x00000014090e7224 */ /* 0x000fc400078e020e */
[----:B------:R-:W-:Y:S01]  /*13e0*/  @!P2 IMAD.MOV R10, RZ, RZ, -R10 ;  /* 0x000000ffff0aa224 */ /* 0x000fe200078e0a0a */
[C---:B------:R-:W-:Y:S01]  /*13f0*/  ISETP.GT.U32.AND P2, PT, R9.reuse, R7, PT ;  /* 0x000000070900720c */ /* 0x040fe20003f44070 */
[C---:B------:R-:W-:Y:S01]  /*1400*/  IMAD R12, R9.reuse, R19, R12 ;  /* 0x00000013090c7224 */ /* 0x040fe200078e020c */
[----:B------:R-:W-:Y:S01]  /*1410*/  STL [R1+0xc0], R18 ;  /* 0x0000c01201007387 */ /* 0x000fe20000100800 */
[----:B------:R-:W-:Y:S01]  /*1420*/  @!P5 IMAD.MOV R16, RZ, RZ, -R16 ;  /* 0x000000ffff10d224 */ /* 0x000fe200078e0a10 */
[C---:B------:R-:W-:Y:S01]  /*1430*/  ISETP.GT.U32.AND P5, PT, R9.reuse, R14, PT ;  /* 0x0000000e0900720c */ /* 0x040fe20003fa4070 */
[--C-:B------:R-:W-:Y:S01]  /*1440*/  @!P6 IMAD.IADD R0, R0, 0x1, -R9.reuse ;  /* 0x000000010000e824 */ /* 0x100fe200078e0a09 */
[----:B------:R0:W-:Y:S01]  /*1450*/  STL [R1+0xbc], R10 ;  /* 0x0000bc0a01007387 */ /* 0x0001e20000100800 */
[----:B------:R-:W-:Y:S01]  /*1460*/  VIADD R4, R24, 0x30 ;  /* 0x0000003018047836 */ /* 0x000fe20000000000 */
[----:B------:R-:W-:Y:S01]  /*1470*/  ISETP.GT.U32.AND P6, PT, R9, R12, PT ;  /* 0x0000000c0900720c */ /* 0x000fe20003fc4070 */
[--C-:B------:R-:W-:Y:S01]  /*1480*/  @!P3 IMAD.IADD R6, R6, 0x1, -R9.reuse ;  /* 0x000000010606b824 */ /* 0x100fe200078e0a09 */
[----:B------:R1:W-:Y:S01]  /*1490*/  STL [R1+0xb8], R16 ;  /* 0x0000b81001007387 */ /* 0x0003e20000100800 */
[----:B------:R-:W-:Y:S01]  /*14a0*/  ISETP.GE.AND P3, PT, R5, RZ, PT ;  /* 0x000000ff0500720c */ /* 0x000fe20003f66270 */
[----:B------:R-:W-:Y:S01]  /*14b0*/  VIADD R19, R24, 0x1e ;  /* 0x0000001e18137836 */ /* 0x000fe20000000000 */
[----:B------:R-:W-:Y:S01]  /*14c0*/  IABS R11, R4 ;  /* 0x00000004000b7213 */ /* 0x000fe20000000000 */
[----:B------:R-:W-:Y:S01]  /*14d0*/  @!P2 IMAD.IADD R7, R7, 0x1, -R9 ;  /* 0x000000010707a824 */ /* 0x000fe200078e0a09 */
[----:B------:R-:W-:Y:S01]  /*14e0*/  ISETP.GE.AND P2, PT, R8, RZ, PT ;  /* 0x000000ff0800720c */ /* 0x000fe20003f46270 */
[----:B0-----:R-:W-:-:S02]  /*14f0*/  IMAD.MOV.U32 R10, RZ, RZ, R15 ;  /* 0x000000ffff0a7224 */ /* 0x001fc400078e000f */
[----:B------:R-:W-:-:S04]  /*1500*/  IMAD.HI.U32 R15, R2, R11, RZ ;  /* 0x0000000b020f7227 */ /* 0x000fc800078e00ff */
[----:B------:R-:W-:Y:S01]  /*1510*/  @!P4 IMAD.MOV R10, RZ, RZ, -R10 ;  /* 0x000000ffff0ac224 */ /* 0x000fe200078e0a0a */
[----:B------:R-:W-:Y:S01]  /*1520*/  ISETP.GE.AND P4, PT, R3, RZ, PT ;  /* 0x000000ff0300720c */ /* 0x000fe20003f86270 */
[----:B------:R-:W-:Y:S02]  /*1530*/  VIADD R3, R24, 0x2f ;  /* 0x0000002f18037836 */ /* 0x000fe40000000000 */
[--C-:B------:R-:W-:Y:S01]  /*1540*/  @!P5 IMAD.IADD R14, R14, 0x1, -R9.reuse ;  /* 0x000000010e0ed824 */ /* 0x100fe200078e0a09 */
[C---:B------:R-:W-:Y:S01]  /*1550*/  ISETP.GT.U32.AND P5, PT, R9.reuse, R7, PT ;  /* 0x000000070900720c */ /* 0x040fe20003fa4070 */
[----:B------:R-:W-:Y:S01]  /*1560*/  @!P6 IMAD.IADD R12, R12, 0x1, -R9 ;  /* 0x000000010c0ce824 */ /* 0x000fe200078e0a09 */
[----:B-1----:R-:W-:Y:S01]  /*1570*/  IABS R16, R3 ;  /* 0x0000000300107213 */ /* 0x002fe20000000000 */
[----:B------:R-:W-:Y:S01]  /*1580*/  IMAD.MOV R15, RZ, RZ, -R15 ;  /* 0x000000ffff0f7224 */ /* 0x000fe200078e0a0f */
[----:B------:R0:W-:Y:S01]  /*1590*/  STL [R1+0xb4], R10 ;  /* 0x0000b40a01007387 */ /* 0x0001e20000100800 */
[----:B------:R-:W-:Y:S01]  /*15a0*/  @!P1 IMAD.MOV R6, RZ, RZ, -R6 ;  /* 0x000000ffff069224 */ /* 0x000fe200078e0a06 */
[----:B------:R-:W-:Y:S01]  /*15b0*/  ISETP.GT.U32.AND P6, PT, R9, R12, PT ;  /* 0x0000000c0900720c */ /* 0x000fe20003fc4070 */
[----:B------:R-:W-:-:S02]  /*15c0*/  IMAD.MOV.U32 R8, RZ, RZ, R16 ;  /* 0x000000ffff087224 */ /* 0x000fc400078e0010 */
[----:B------:R-:W-:Y:S02]  /*15d0*/  IMAD R5, R9, R15, R11 ;  /* 0x0000000f09057224 */ /* 0x000fe400078e020b */
[----:B------:R-:W-:-:S03]  /*15e0*/  IMAD.HI.U32 R11, R2, R8, RZ ;  /* 0x00000008020b7227 */ /* 0x000fc600078e00ff */
[C---:B------:R-:W-:Y:S01]  /*15f0*/  ISETP.GT.U32.AND P1, PT, R9.reuse, R5, PT ;  /* 0x000000050900720c */ /* 0x040fe20003f24070 */
[----:B0-----:R-:W-:Y:S02]  /*1600*/  IMAD.MOV.U32 R10, RZ, RZ, R0 ;  /* 0x000000ffff0a7224 */ /* 0x001fe400078e0000 */
[----:B------:R-:W-:Y:S02]  /*1610*/  IMAD.MOV R11, RZ, RZ, -R11 ;  /* 0x000000ffff0b7224 */ /* 0x000fe400078e0a0b */
[----:B------:R-:W-:Y:S01]  /*1620*/  @!P0 IMAD.MOV R10, RZ, RZ, -R10 ;  /* 0x000000ffff0a8224 */ /* 0x000fe200078e0a0a */
[----:B------:R-:W-:Y:S01]  /*1630*/  ISETP.GT.U32.AND P0, PT, R9, R14, PT ;  /* 0x0000000e0900720c */ /* 0x000fe20003f04070 */
[----:B------:R-:W-:Y:S01]  /*1640*/  @!P5 IMAD.IADD R7, R7, 0x1, -R9 ;  /* 0x000000010707d824 */ /* 0x000fe200078e0a09 */
[----:B------:R-:W-:Y:S01]  /*1650*/  ISETP.GE.AND P5, PT, R4, RZ, PT ;  /* 0x000000ff0400720c */ /* 0x000fe20003fa6270 */
[----:B------:R-:W-:Y:S01]  /*1660*/  VIADD R0, R24, 0x2e ;  /* 0x0000002e18007836 */ /* 0x000fe20000000000 */
[----:B------:R0:W-:Y:S01]  /*1670*/  STL [R1+0xb0], R10 ;  /* 0x0000b00a01007387 */ /* 0x0001e20000100800 */
[----:B------:R-:W-:-:S02]  /*1680*/  IMAD R4, R9, R11, R8 ;  /* 0x0000000b09047224 */ /* 0x000fc400078e0208 */
[--C-:B------:R-:W-:Y:S01]  /*1690*/  @!P6 IMAD.IADD R12, R12, 0x1, -R9.reuse ;  /* 0x000000010c0ce824 */ /* 0x100fe200078e0a09 */
[----:B------:R-:W-:Y:S01]  /*16a0*/  IABS R16, R0 ;  /* 0x0000000000107213 */ /* 0x000fe20000000000 */
[----:B------:R1:W-:Y:S01]  /*16b0*/  STL [R1+0xac], R6 ;  /* 0x0000ac0601007387 */ /* 0x0003e20000100800 */
[----:B------:R-:W-:Y:S01]  /*16c0*/  ISETP.GT.U32.AND P6, PT, R9, R4, PT ;  /* 0x000000040900720c */ /* 0x000fe20003fc4070 */
[--C-:B------:R-:W-:Y:S01]  /*16d0*/  @!P1 IMAD.IADD R5, R5, 0x1, -R9.reuse ;  /* 0x0000000105059824 */ /* 0x100fe200078e0a09 */
[----:B------:R-:W-:Y:S01]  /*16e0*/  ISETP.GE.AND P1, PT, R0, RZ, PT ;  /* 0x000000ff0000720c */ /* 0x000fe20003f26270 */
[----:B------:R-:W-:Y:S01]  /*16f0*/  @!P0 IMAD.IADD R14, R14, 0x1, -R9 ;  /* 0x000000010e0e8824 */ /* 0x000fe200078e0a09 */
[----:B------:R-:W-:Y:S01]  /*1700*/  ISETP.GE.AND P0, PT, R3, RZ, PT ;  /* 0x000000ff0300720c */ /* 0x000fe20003f06270 */
[----:B------:R-:W-:Y:S02]  /*1710*/  IMAD.MOV.U32 R15, RZ, RZ, R7 ;  /* 0x000000ffff0f7224 */ /* 0x000fe400078e0007 */
[----:B0-----:R-:W-:-:S02]  /*1720*/  IMAD.MOV.U32 R10, RZ, RZ, R14 ;  /* 0x000000ffff0a7224 */ /* 0x001fc400078e000e */
[----:B-1----:R-:W-:-:S04]  /*1730*/  IMAD.HI.U32 R6, R2, R16, RZ ;  /* 0x0000001002067227 */ /* 0x002fc800078e00ff */
[----:B------:R-:W-:Y:S02]  /*1740*/  IMAD.MOV R3, RZ, RZ, -R6 ;  /* 0x000000ffff037224 */ /* 0x000fe400078e0a06 */
[----:B------:R-:W-:Y:S01]  /*1750*/  @!P6 IMAD.IADD R4, R4, 0x1, -R9 ;  /* 0x000000010404e824 */ /* 0x000fe200078e0a09 */
[C---:B------:R-:W-:Y:S01]  /*1760*/  ISETP.GT.U32.AND P6, PT, R9.reuse, R5, PT ;  /* 0x000000050900720c */ /* 0x040fe20003fc4070 */
[C---:B------:R-:W-:Y:S02]  /*1770*/  IMAD R16, R9.reuse, R3, R16 ;  /* 0x0000000309107224 */ /* 0x040fe400078e0210 */
[C---:B------:R-:W-:Y:S02]  /*1780*/  VIADD R8, R24.reuse, 0x2d ;  /* 0x0000002d18087836 */ /* 0x040fe40000000000 */
[----:B------:R-:W-:Y:S01]  /*1790*/  @!P4 IMAD.MOV R15, RZ, RZ, -R15 ;  /* 0x000000ffff0fc224 */ /* 0x000fe200078e0a0f */
[C---:B------:R-:W-:Y:S01]  /*17a0*/  ISETP.GT.U32.AND P4, PT, R9.reuse, R4, PT ;  /* 0x000000040900720c */ /* 0x040fe20003f84070 */
[----:B------:R-:W-:Y:S01]  /*17b0*/  @!P3 IMAD.MOV R10, RZ, RZ, -R10 ;  /* 0x000000ffff0ab224 */ /* 0x000fe200078e0a0a */
[----:B------:R-:W-:Y:S01]  /*17c0*/  ISETP.GT.U32.AND P3, PT, R9, R16, PT ;  /* 0x000000100900720c */ /* 0x000fe20003f64070 */
[C---:B------:R-:W-:Y:S01]  /*17d0*/  VIADD R0, R24.reuse, 0x2b ;  /* 0x0000002b18007836 */ /* 0x040fe20000000000 */
[----:B------:R-:W-:Y:S01]  /*17e0*/  IABS R17, R8 ;  /* 0x0000000800117213 */ /* 0x000fe20000000000 */
[----:B------:R-:W-:Y:S01]  /*17f0*/  STL [R1+0xa8], R15 ;  /* 0x0000a80f01007387 */ /* 0x000fe20000100800 */
[----:B------:R-:W-:-:S02]  /*1800*/  VIADD R6, R24, 0x2c ;  /* 0x0000002c18067836 */ /* 0x000fc40000000000 */
[----:B------:R-:W-:Y:S01]  /*1810*/  @!P6 IMAD.IADD R5, R5, 0x1, -R9 ;  /* 0x000000010505e824 */ /* 0x000fe200078e0a09 */
[----:B------:R0:W-:Y:S01]  /*1820*/  STL [R1+0xa4], R10 ;  /* 0x0000a40a01007387 */ /* 0x0001e20000100800 */
[----:B------:R-:W-:Y:S01]  /*1830*/  IMAD.HI.U32 R7, R2, R17, RZ ;  /* 0x0000001102077227 */ /* 0x000fe200078e00ff */
[----:B------:R-:W-:Y:S02]  /*1840*/  IABS R11, R0 ;  /* 0x00000000000b7213 */ /* 0x000fe40000000000 */
[----:B------:R-:W-:Y:S01]  /*1850*/  IABS R3, R6 ;  /* 0x0000000600037213 */ /* 0x000fe20000000000 */
[----:B------:R-:W-:Y:S02]  /*1860*/  IMAD.MOV R7, RZ, RZ, -R7 ;  /* 0x000000ffff077224 */ /* 0x000fe400078e0a07 */
[----:B------:R-:W-:Y:S01]  /*1870*/  @!P3 IMAD.IADD R16, R16, 0x1, -R9 ;  /* 0x000000011010b824 */ /* 0x000fe200078e0a09 */
[----:B------:R-:W-:Y:S01]  /*1880*/  ISETP.GE.AND P3, PT, R0, RZ, PT ;  /* 0x000000ff0000720c */ /* 0x000fe20003f66270 */
[----:B------:R-:W-:-:S02]  /*1890*/  IMAD R17, R9, R7, R17 ;  /* 0x0000000709117224 */ /* 0x000fc400078e0211 */
[----:B0-----:R-:W-:Y:S02]  /*18a0*/  IMAD.MOV.U32 R10, RZ, RZ, R12 ;  /* 0x000000ffff0a7224 */ /* 0x001fe400078e000c */
[----:B------:R-:W-:Y:S01]  /*18b0*/  IMAD.HI.U32 R7, R2, R3, RZ ;  /* 0x0000000302077227 */ /* 0x000fe200078e00ff */
[----:B------:R-:W-:-:S03]  /*18c0*/  ISETP.GT.U32.AND P6, PT, R9, R17, PT ;  /* 0x000000110900720c */ /* 0x000fc60003fc4070 */
[----:B------:R-:W-:Y:S01]  /*18d0*/  @!P2 IMAD.MOV R10, RZ, RZ, -R10 ;  /* 0x000000ffff0aa224 */ /* 0x000fe200078e0a0a */
[----:B------:R-:W-:Y:S01]  /*18e0*/  ISETP.GE.AND P2, PT, R8, RZ, PT ;  /* 0x000000ff0800720c */ /* 0x000fe20003f46270 */
[----:B------:R-:W-:-:S03]  /*18f0*/  IMAD.HI.U32 R8, R2, R11, RZ ;  /* 0x0000000b02087227 */ /* 0x000fc600078e00ff */
[----:B------:R0:W-:Y:S01]  /*1900*/  STL [R1+0xa0], R10 ;  /* 0x0000a00a01007387 */ /* 0x0001e20000100800 */
[----:B------:R-:W-:Y:S01]  /*1910*/  @!P4 IMAD.IADD R4, R4, 0x1, -R9 ;  /* 0x000000010404c824 */ /* 0x000fe200078e0a09 */
[----:B------:R-:W-:Y:S01]  /*1920*/  ISETP.GE.AND P4, PT, R6, RZ, PT ;  /* 0x000000ff0600720c */ /* 0x000fe20003f86270 */
[----:B------:R-:W-:Y:S02]  /*1930*/  IMAD.MOV R6, RZ, RZ, -R8 ;  /* 0x000000ffff067224 */ /* 0x000fe400078e0a08 */
[----:B------:R-:W-:Y:S02]  /*1940*/  IMAD.MOV R7, RZ, RZ, -R7 ;  /* 0x000000ffff077224 */ /* 0x000fe400078e0a07 */
[----:B------:R-:W-:Y:S02]  /*1950*/  VIADD R0, R24, 0x2a ;  /* 0x0000002a18007836 */ /* 0x000fe40000000000 */
[----:B------:R-:W-:Y:S02]  /*1960*/  IMAD R11, R9, R6, R11 ;  /* 0x00000006090b7224 */ /* 0x000fe400078e020b */
[----:B0-----:R-:W-:-:S02]  /*1970*/  IMAD.MOV.U32 R10, RZ, RZ, R5 ;  /* 0x000000ffff0a7224 */ /* 0x001fc400078e0005 */
[C---:B------:R-:W-:Y:S01]  /*1980*/  IMAD R3, R9.reuse, R7, R3 ;  /* 0x0000000709037224 */ /* 0x040fe200078e0203 */
[----:B------:R-:W-:Y:S01]  /*1990*/  IABS R7, R0 ;  /* 0x0000000000077213 */ /* 0x000fe20000000000 */
[----:B------:R-:W-:Y:S01]  /*19a0*/  @!P5 IMAD.MOV R10, RZ, RZ, -R10 ;  /* 0x000000ffff0ad224 */ /* 0x000fe200078e0a0a */
[----:B------:R-:W-:Y:S01]  /*19b0*/  ISETP.GT.U32.AND P5, PT, R9, R16, PT ;  /* 0x000000100900720c */ /* 0x000fe20003fa4070 */
[----:B------:R-:W-:Y:S02]  /*19c0*/  IMAD.MOV.U32 R8, RZ, RZ, R4 ;  /* 0x000000ffff087224 */ /* 0x000fe400078e0004 */
[----:B------:R-:W-:Y:S01]  /*19d0*/  @!P6 IMAD.IADD R17, R17, 0x1, -R9 ;  /* 0x000000011111e824 */ /* 0x000fe200078e0a09 */
[----:B------:R0:W-:Y:S01]  /*19e0*/  STL [R1+0x9c], R10 ;  /* 0x00009c0a01007387 */ /* 0x0001e20000100800 */
[----:B------:R-:W-:Y:S01]  /*19f0*/  @!P0 IMAD.MOV R8, RZ, RZ, -R8 ;  /* 0x000000ffff088224 */ /* 0x000fe200078e0a08 */
[C---:B------:R-:W-:Y:S01]  /*1a00*/  ISETP.GT.U32.AND P0, PT, R9.reuse, R3, PT ;  /* 0x000000030900720c */ /* 0x040fe20003f04070 */
[----:B------:R-:W-:Y:S01]  /*1a10*/  IMAD.HI.U32 R15, R2, R7, RZ ;  /* 0x00000007020f7227 */ /* 0x000fe200078e00ff */
[----:B------:R-:W-:-:S02]  /*1a20*/  ISETP.GT.U32.AND P6, PT, R9, R17, PT ;  /* 0x000000110900720c */ /* 0x000fc40003fc4070 */
[----:B------:R1:W-:Y:S01]  /*1a30*/  STL [R1+0x98], R8 ;  /* 0x0000980801007387 */ /* 0x0003e20000100800 */
[----:B------:R-:W-:Y:S02]  /*1a40*/  IMAD.MOV R15, RZ, RZ, -R15 ;  /* 0x000000ffff0f7224 */ /* 0x000fe400078e0a0f */
[----:B------:R-:W-:Y:S01]  /*1a50*/  @!P5 IMAD.IADD R16, R16, 0x1, -R9 ;  /* 0x000000011010d824 */ /* 0x000fe200078e0a09 */
[C---:B------:R-:W-:Y:S01]  /*1a60*/  ISETP.GT.U32.AND P5, PT, R9.reuse, R11, PT ;  /* 0x0000000b0900720c */ /* 0x040fe20003fa4070 */
[C---:B------:R-:W-:Y:S02]  /*1a70*/  VIADD R6, R24.reuse, 0x28 ;  /* 0x0000002818067836 */ /* 0x040fe40000000000 */
[----:B------:R-:W-:Y:S02]  /*1a80*/  IMAD R7, R9, R15, R7 ;  /* 0x0000000f09077224 */ /* 0x000fe400078e0207 */
[----:B------:R-:W-:Y:S01]  /*1a90*/  VIADD R12, R24, 0x29 ;  /* 0x00000029180c7836 */ /* 0x000fe20000000000 */
[----:B------:R-:W-:Y:S01]  /*1aa0*/  IABS R4, R6 ;  /* 0x0000000600047213 */ /* 0x000fe20000000000 */
[----:B0-----:R-:W-:-:S02]  /*1ab0*/  IMAD.MOV.U32 R10, RZ, RZ, R16 ;  /* 0x000000ffff0a7224 */ /* 0x001fc400078e0010 */
[----:B------:R-:W-:Y:S01]  /*1ac0*/  VIADD R5, R24, 0x27 ;  /* 0x0000002718057836 */ /* 0x000fe20000000000 */
[----:B------:R-:W-:Y:S01]  /*1ad0*/  IABS R14, R12 ;  /* 0x0000000c000e7213 */ /* 0x000fe20000000000 */
[--C-:B------:R-:W-:Y:S01]  /*1ae0*/  @!P0 IMAD.IADD R3, R3, 0x1, -R9.reuse ;  /* 0x0000000103038824 */ /* 0x100fe200078e0a09 */
[----:B------:R-:W-:Y:S01]  /*1af0*/  ISETP.GT.U32.AND P0, PT, R9, R7, PT ;  /* 0x000000070900720c */ /* 0x000fe20003f04070 */
[--C-:B------:R-:W-:Y:S01]  /*1b00*/  @!P5 IMAD.IADD R11, R11, 0x1, -R9.reuse ;  /* 0x000000010b0bd824 */ /* 0x100fe200078e0a09 */
[----:B-1----:R-:W-:Y:S01]  /*1b10*/  IABS R8, R5 ;  /* 0x0000000500087213 */ /* 0x002fe20000000000 */
[----:B------:R-:W-:Y:S01]  /*1b20*/  @!P1 IMAD.MOV R10, RZ, RZ, -R10 ;  /* 0x000000ffff0a9224 */ /* 0x000fe200078e0a0a */
[----:B------:R-:W-:Y:S01]  /*1b30*/  ISETP.GT.U32.AND P5, PT, R9, R3, PT ;  /* 0x000000030900720c */ /* 0x000fe20003fa4070 */
[----:B------:R-:W-:Y:S01]  /*1b40*/  @!P6 IMAD.IADD R17, R17, 0x1, -R9 ;  /* 0x000000011111e824 */ /* 0x000fe200078e0a09 */
[----:B------:R-:W-:Y:S01]  /*1b50*/  ISETP.GT.U32.AND P1, PT, R9, R11, PT ;  /* 0x0000000b0900720c */ /* 0x000fe20003f24070 */
[----:B------:R-:W-:Y:S01]  /*1b60*/  IMAD.HI.U32 R15, R2, R14, RZ ;  /* 0x0000000e020f7227 */ /* 0x000fe200078e00ff */
[----:B------:R-:W-:Y:S01]  /*1b70*/  ISETP.GE.AND P6, PT, R0, RZ, PT ;  /* 0x000000ff0000720c */ /* 0x000fe20003fc6270 */
[----:B------:R0:W-:Y:S02]  /*1b80*/  STL [R1+0x94], R10 ;  /* 0x0000940a01007387 */ /* 0x0001e40000100800 */
[----:B------:R-:W-:-:S04]  /*1b90*/  IMAD.HI.U32 R0, R2, R4, RZ ;  /* 0x0000000402007227 */ /* 0x000fc800078e00ff */
[----:B------:R-:W-:Y:S02]  /*1ba0*/  IMAD.MOV R0, RZ, RZ, -R0 ;  /* 0x000000ffff007224 */ /* 0x000fe400078e0a00 */
[----:B------:R-:W-:-:S04]  /*1bb0*/  IMAD.HI.U32 R16, R2, R8, RZ ;  /* 0x0000000802107227 */ /* 0x000fc800078e00ff */
[----:B0-----:R-:W-:Y:S02]  /*1bc0*/  IMAD.MOV.U32 R10, RZ, RZ, R17 ;  /* 0x000000ffff0a7224 */ /* 0x001fe400078e0011 */
[----:B------:R-:W-:Y:S02]  /*1bd0*/  IMAD.MOV R15, RZ, RZ, -R15 ;  /* 0x000000ffff0f7224 */ /* 0x000fe400078e0a0f */
[----:B------:R-:W-:Y:S01]  /*1be0*/  @!P2 IMAD.MOV R10, RZ, RZ, -R10 ;  /* 0x000000ffff0aa224 */ /* 0x000fe200078e0a0a */
[----:B------:R-:W-:Y:S01]  /*1bf0*/  ISETP.GE.AND P2, PT, R12, RZ, PT ;  /* 0x000000ff0c00720c */ /* 0x000fe20003f46270 */
[----:B------:R-:W-:Y:S02]  /*1c00*/  IMAD R4, R9, R0, R4 ;  /* 0x0000000009047224 */ /* 0x000fe400078e0204 */
[----:B------:R-:W-:Y:S01]  /*1c10*/  IMAD.MOV R12, RZ, RZ, -R16 ;  /* 0x000000ffff0c7224 */ /* 0x000fe200078e0a10 */
[----:B------:R0:W-:Y:S01]  /*1c20*/  STL [R1+0x90], R10 ;  /* 0x0000900a01007387 */ /* 0x0001e20000100800 */
[----:B------:R-:W-:-:S02]  /*1c30*/  @!P0 IMAD.IADD R7, R7, 0x1, -R9 ;  /* 0x0000000107078824 */ /* 0x000fc400078e0a09 */
[----:B------:R-:W-:Y:S02]  /*1c40*/  VIADD R0, R24, 0x26 ;  /* 0x0000002618007836 */ /* 0x000fe40000000000 */
[C---:B------:R-:W-:Y:S01]  /*1c50*/  IMAD R14, R9.reuse, R15, R14 ;  /* 0x0000000f090e7224 */ /* 0x040fe200078e020e */
[----:B------:R-:W-:Y:S01]  /*1c60*/  ISETP.GT.U32.AND P0, PT, R9, R7, PT ;  /* 0x000000070900720c */ /* 0x000fe20003f04070 */
[--C-:B------:R-:W-:Y:S01]  /*1c70*/  @!P1 IMAD.IADD R11, R11, 0x1, -R9.reuse ;  /* 0x000000010b0b9824 */ /* 0x100fe200078e0a09 */
[C---:B------:R-:W-:Y:S01]  /*1c80*/  ISETP.GT.U32.AND P1, PT, R9.reuse, R4, PT ;  /* 0x000000040900720c */ /* 0x040fe20003f24070 */
[----:B------:R-:W-:Y:S01]  /*1c90*/  IMAD R8, R9, R12, R8 ;  /* 0x0000000c09087224 */ /* 0x000fe200078e0208 */
[----:B------:R-:W-:Y:S01]  /*1ca0*/  IABS R12, R0 ;  /* 0x00000000000c7213 */ /* 0x000fe20000000000 */
[----:B------:R-:W-:Y:S01]  /*1cb0*/  @!P5 IMAD.IADD R3, R3, 0x1, -R9 ;  /* 0x000000010303d824 */ /* 0x000fe200078e0a09 */
[----:B------:R-:W-:Y:S01]  /*1cc0*/  ISETP.GT.U32.AND P5, PT, R9, R14, PT ;  /* 0x0000000e0900720c */ /* 0x000fe20003fa4070 */
[----:B0-----:R-:W-:-:S02]  /*1cd0*/  IMAD.MOV.U32 R10, RZ, RZ, R11 ;  /* 0x000000ffff0a7224 */ /* 0x001fc400078e000b */
[----:B------:R-:W-:Y:S02]  /*1ce0*/  IMAD.MOV.U32 R17, RZ, RZ, R3 ;  /* 0x000000ffff117224 */ /* 0x000fe400078e0003 */
[----:B------:R-:W-:Y:S02]  /*1cf0*/  IMAD.MOV.U32 R3, RZ, RZ, R12 ;  /* 0x000000ffff037224 */ /* 0x000fe400078e000c */
[----:B------:R-:W-:Y:S01]  /*1d00*/  @!P3 IMAD.MOV R10, RZ, RZ, -R10 ;  /* 0x000000ffff0ab224 */ /* 0x000fe200078e0a0a */
[----:B------:R-:W-:Y:S01]  /*1d10*/  ISETP.GT.U32.AND P3, PT, R9, R8, PT ;  /* 0x000000080900720c */ /* 0x000fe20003f64070 */
[----:B------:R-:W-:-:S04]  /*1d20*/  IMAD.HI.U32 R12, R2, R3, RZ ;  /* 0x00000003020c7227 */ /* 0x000fc800078e00ff */
[----:B------:R-:W-:Y:S01]  /*1d30*/  @!P4 IMAD.MOV R17, RZ, RZ, -R17 ;  /* 0x000000ffff11c224 */ /* 0x000fe200078e0a11 */
[----:B------:R-:W-:Y:S01]  /*1d40*/  ISETP.GE.AND P4, PT, R6, RZ, PT ;  /* 0x000000ff0600720c */ /* 0x000fe20003f86270 */
[--C-:B------:R-:W-:Y:S01]  /*1d50*/  @!P0 IMAD.IADD R7, R7, 0x1, -R9.reuse ;  /* 0x0000000107078824 */ /* 0x100fe200078e0a09 */
[----:B------:R-:W-:Y:S01]  /*1d60*/  ISETP.GE.AND P0, PT, R5, RZ, PT ;  /* 0x000000ff0500720c */ /* 0x000fe20003f06270 */
[----:B------:R-:W-:Y:S01]  /*1d70*/  IMAD.MOV R12, RZ, RZ, -R12 ;  /* 0x000000ffff0c7224 */ /* 0x000fe200078e0a0c */
[----:B------:R-:W-:Y:S01]  /*1d80*/  STL [R1+0x8c], R17 ;  /* 0x00008c1101007387 */ /* 0x000fe20000100800 */
[--C-:B------:R-:W-:Y:S02]  /*1d90*/  @!P1 IMAD.IADD R4, R4, 0x1, -R9.reuse ;  /* 0x0000000104049824 */ /* 0x100fe400078e0a09 */
[----:B------:R-:W-:Y:S01]  /*1da0*/  VIADD R6, R24, 0x25 ;  /* 0x0000002518067836 */ /* 0x000fe20000000000 */
[----:B------:R0:W-:Y:S01]  /*1db0*/  STL [R1+0x84], R10 ;  /* 0x0000840a01007387 */ /* 0x0001e20000100800 */
[----:B------:R-:W-:Y:S01]  /*1dc0*/  @!P5 IMAD.IADD R14, R14, 0x1, -R9 ;  /* 0x000000010e0ed824 */ /* 0x000fe200078e0a09 */
[C---:B------:R-:W-:Y:S01]  /*1dd0*/  ISETP.GT.U32.AND P1, PT, R9.reuse, R4, PT ;  /* 0x000000040900720c */ /* 0x040fe20003f24070 */
[C---:B------:R-:W-:Y:S01]  /*1de0*/  IMAD R3, R9.reuse, R12, R3 ;  /* 0x0000000c09037224 */ /* 0x040fe200078e0203 */
[----:B------:R-:W-:Y:S01]  /*1df0*/  IABS R11, R6 ;  /* 0x00000006000b7213 */ /* 0x000fe20000000000 */
[----:B------:R-:W-:Y:S01]  /*1e00*/  @!P3 IMAD.IADD R8, R8, 0x1, -R9 ;  /* 0x000000010808b824 */ /* 0x000fe200078e0a09 */
[----:B------:R-:W-:Y:S01]  /*1e10*/  ISETP.GT.U32.AND P5, PT, R9, R14, PT ;  /* 0x0000000e0900720c */ /* 0x000fe20003fa4070 */
[----:B------:R-:W-:-:S02]  /*1e20*/  VIADD R5, R24, 0x24 ;  /* 0x0000002418057836 */ /* 0x000fc40000000000 */
[----:B------:R-:W-:Y:S01]  /*1e30*/  IMAD.HI.U32 R15, R2, R11, RZ ;  /* 0x0000000b020f7227 */ /* 0x000fe200078e00ff */
[C---:B------:R-:W-:Y:S02]  /*1e40*/  ISETP.GT.U32.AND P3, PT, R9.reuse, R8, PT ;  /* 0x000000080900720c */ /* 0x040fe40003f64070 */
[----:B------:R-:W-:Y:S01]  /*1e50*/  IABS R12, R5 ;  /* 0x00000005000c7213 */ /* 0x000fe20000000000 */
[----:B0-----:R-:W-:Y:S02]  /*1e60*/  IMAD.MOV.U32 R10, RZ, RZ, R7 ;  /* 0x000000ffff0a7224 */ /* 0x001fe400078e0007 */
[----:B------:R-:W-:Y:S02]  /*1e70*/  IMAD.MOV R15, RZ, RZ, -R15 ;  /* 0x000000ffff0f7224 */ /* 0x000fe400078e0a0f */
[----:B------:R-:W-:Y:S01]  /*1e80*/  @!P6 IMAD.MOV R10, RZ, RZ, -R10 ;  /* 0x000000ffff0ae224 */ /* 0x000fe200078e0a0a */
[C---:B------:R-:W-:Y:S01]  /*1e90*/  ISETP.GT.U32.AND P6, PT, R9.reuse, R3, PT ;  /* 0x000000030900720c */ /* 0x040fe20003fc4070 */
[--C-:B------:R-:W-:Y:S01]  /*1ea0*/  @!P1 IMAD.IADD R4, R4, 0x1, -R9.reuse ;  /* 0x0000000104049824 */ /* 0x100fe200078e0a09 */
[----:B------:R-:W-:Y:S01]  /*1eb0*/  ISETP.GE.AND P1, PT, R6, RZ, PT ;  /* 0x000000ff0600720c */ /* 0x000fe20003f26270 */
[----:B------:R-:W-:Y:S01]  /*1ec0*/  @!P5 IMAD.IADD R14, R14, 0x1, -R9 ;  /* 0x000000010e0ed824 */ /* 0x000fe200078e0a09 */
[----:B------:R-:W-:Y:S01]  /*1ed0*/  ISETP.GE.AND P5, PT, R0, RZ, PT ;  /* 0x000000ff0000720c */ /* 0x000fe20003fa6270 */
[----:B------:R-:W-:Y:S01]  /*1ee0*/  IMAD R6, R9, R15, R11 ;  /* 0x0000000f09067224 */ /* 0x000fe200078e020b */
[----:B------:R0:W-:Y:S01]  /*1ef0*/  STL [R1+0x7c], R10 ;  /* 0x00007c0a01007387 */ /* 0x0001e20000100800 */
[----:B------:R-:W-:-:S02]  /*1f00*/  VIADD R0, R24, 0x23 ;  /* 0x0000002318007836 */ /* 0x000fc40000000000 */
[----:B------:R-:W-:-:S03]  /*1f10*/  IMAD.HI.U32 R7, R2, R12, RZ ;  /* 0x0000000c02077227 */ /* 0x000fc600078e00ff */
[----:B------:R-:W-:Y:S01]  /*1f20*/  IABS R11, R0 ;  /* 0x00000000000b7213 */ /* 0x000fe20000000000 */
[--C-:B------:R-:W-:Y:S02]  /*1f30*/  @!P6 IMAD.IADD R3, R3, 0x1, -R9.reuse ;  /* 0x000000010303e824 */ /* 0x100fe400078e0a09 */
[----:B------:R-:W-:Y:S01]  /*1f40*/  @!P3 IMAD.IADD R8, R8, 0x1, -R9 ;  /* 0x000000010808b824 */ /* 0x000fe200078e0a09 */
[C---:B------:R-:W-:Y:S01]  /*1f50*/  ISETP.GT.U32.AND P3, PT, R9.reuse, R6, PT ;  /* 0x000000060900720c */ /* 0x040fe20003f64070 */
[----:B0-----:R-:W-:Y:S01]  /*1f60*/  IMAD.MOV.U32 R10, RZ, RZ, R14 ;  /* 0x000000ffff0a7224 */ /* 0x001fe200078e000e */
[----:B------:R-:W-:Y:S01]  /*1f70*/  ISETP.GT.U32.AND P6, PT, R9, R3, PT ;  /* 0x000000030900720c */ /* 0x000fe20003fc4070 */
[----:B------:R-:W-:Y:S02]  /*1f80*/  IMAD.MOV R7, RZ, RZ, -R7 ;  /* 0x000000ffff077224 */ /* 0x000fe400078e0a07 */
[----:B------:R-:W-:Y:S01]  /*1f90*/  @!P2 IMAD.MOV R10, RZ, RZ, -R10 ;  /* 0x000000ffff0aa224 */ /* 0x000fe200078e0a0a */
[----:B------:R-:W-:Y:S01]  /*1fa0*/  ISETP.GE.AND P2, PT, R5, RZ, PT ;  /* 0x000000ff0500720c */ /* 0x000fe20003f46270 */
[----:B------:R-:W-:-:S02]  /*1fb0*/  IMAD R12, R9, R7, R12 ;  /* 0x00000007090c7224 */ /* 0x000fc400078e020c */
[----:B------:R-:W-:Y:S01]  /*1fc0*/  IMAD.MOV.U32 R14, RZ, RZ, R4 ;  /* 0x000000ffff0e7224 */ /* 0x000fe200078e0004 */
[----:B------:R0:W-:Y:S01]  /*1fd0*/  STL [R1+0x78], R10 ;  /* 0x0000780a01007387 */ /* 0x0001e20000100800 */
[----:B------:R-:W-:Y:S02]  /*1fe0*/  IMAD.MOV.U32 R5, RZ, RZ, R11 ;  /* 0x000000ffff057224 */ /* 0x000fe400078e000b */
[----:B------:R-:W-:Y:S01]  /*1ff0*/  @!P4 IMAD.MOV R14, RZ, RZ, -R14 ;  /* 0x000000ffff0ec224 */ /* 0x000fe200078e0a0e */
[----:B------:R-:W-:Y:S01]  /*2000*/  ISETP.GT.U32.AND P4, PT, R9, R12, PT ;  /* 0x0000000c0900720c */ /* 0x000fe20003f84070 */
[----:B------:R-:W-:-:S03]  /*2010*/  IMAD.HI.U32 R7, R2, R5, RZ ;  /* 0x0000000502077227 */ /* 0x000fc600078e00ff */
[----:B------:R-:W-:Y:S01]  /*2020*/  STL [R1+0x74], R14 ;  /* 0x0000740e01007387 */ /* 0x000fe20000100800 */
[----:B------:R-:W-:Y:S01]  /*2030*/  @!P3 IMAD.IADD R6, R6, 0x1, -R9 ;  /* 0x000000010606b824 */ /* 0x000fe200078e0a09 */
[----:B------:R-:W-:Y:S01]  /*2040*/  ISETP.GE.AND P3, PT, R0, RZ, PT ;  /* 0x000000ff0000720c */ /* 0x000fe20003f66270 */
[----:B0-----:R-:W-:Y:S02]  /*2050*/  IMAD.MOV.U32 R10, RZ, RZ, R8 ;  /* 0x000000ffff0a7224 */ /* 0x001fe400078e0008 */
[----:B------:R-:W-:Y:S02]  /*2060*/  VIADD R4, R24, 0x22 ;  /* 0x0000002218047836 */ /* 0x000fe40000000000 */
[----:B------:R-:W-:Y:S01]  /*2070*/  @!P0 IMAD.MOV R10, RZ, RZ, -R10 ;  /* 0x000000ffff0a8224 */ /* 0x000fe200078e0a0a */
[----:B------:R-:W-:Y:S01]  /*2080*/  ISETP.GT.U32.AND P0, PT, R9, R6, PT ;  /* 0x000000060900720c */ /* 0x000fe20003f04070 */
[----:B------:R-:W-:Y:S01]  /*2090*/  IMAD.MOV R7, RZ, RZ, -R7 ;  /* 0x000000ffff077224 */ /* 0x000fe200078e0a07 */
[----:B------:R-:W-:Y:S01]  /*20a0*/  IABS R8, R4 ;  /* 0x0000000400087213 */ /* 0x000fe20000000000 */
[----:B------:R-:W-:Y:S01]  /*20b0*/  @!P6 IMAD.IADD R3, R3, 0x1, -R9 ;  /* 0x000000010303e824 */ /* 0x000fe200078e0a09 */
[----:B------:R0:W-:Y:S01]  /*20c0*/  STL [R1+0x70], R10 ;  /* 0x0000700a01007387 */ /* 0x0001e20000100800 */
[----:B------:R-:W-:Y:S01]  /*20d0*/  IMAD R5, R9, R7, R5 ;  /* 0x0000000709057224 */ /* 0x000fe200078e0205 */
[----:B------:R-:W-:Y:S01]  /*20e0*/  ISETP.GE.AND P6, PT, R4, RZ, PT ;  /* 0x000000ff0400720c */ /* 0x000fe20003fc6270 */
[----:B------:R-:W-:-:S02]  /*20f0*/  @!P4 IMAD.IADD R12, R12, 0x1, -R9 ;  /* 0x000000010c0cc824 */ /* 0x000fc400078e0a09 */
[----:B------:R-:W-:Y:S02]  /*2100*/  IMAD.MOV.U32 R0, RZ, RZ, R8 ;  /* 0x000000ffff007224 */ /* 0x000fe400078e0008 */
[----:B------:R-:W-:Y:S01]  /*2110*/  VIADD R8, R24, 0x21 ;  /* 0x0000002118087836 */ /* 0x000fe20000000000 */
[----:B------:R-:W-:Y:S01]  /*2120*/  ISETP.GT.U32.AND P4, PT, R9, R12, PT ;  /* 0x0000000c0900720c */ /* 0x000fe20003f84070 */
[----:B------:R-:W-:-:S04]  /*2130*/  IMAD.HI.U32 R7, R2, R0, RZ ;  /* 0x0000000002077227 */ /* 0x000fc800078e00ff */
[----:B0-----:R-:W-:Y:S02]  /*2140*/  IMAD.MOV.U32 R10, RZ, RZ, R3 ;  /* 0x000000ffff0a7224 */ /* 0x001fe400078e0003 */
[----:B------:R-:W-:Y:S01]  /*2150*/  @!P0 IMAD.IADD R6, R6, 0x1, -R9 ;  /* 0x0000000106068824 */ /* 0x000fe200078e0a09 */
[----:B------:R-:W-:Y:S01]  /*2160*/  ISETP.GE.AND P0, PT, R8, RZ, PT ;  /* 0x000000ff0800720c */ /* 0x000fe20003f06270 */
[----:B------:R-:W-:Y:S01]  /*2170*/  @!P5 IMAD.MOV R10, RZ, RZ, -R10 ;  /* 0x000000ffff0ad224 */ /* 0x000fe200078e0a0a */
[C---:B------:R-:W-:Y:S01]  /*2180*/  ISETP.GT.U32.AND P5, PT, R9.reuse, R5, PT ;  /* 0x000000050900720c */ /* 0x040fe20003fa4070 */
[----:B------:R-:W-:Y:S01]  /*2190*/  IMAD.MOV R7, RZ, RZ, -R7 ;  /* 0x000000ffff077224 */ /* 0x000fe200078e0a07 */
[----:B------:R-:W-:Y:S01]  /*21a0*/  IABS R8, R8 ;  /* 0x0000000800087213 */ /* 0x000fe20000000000 */
[----:B------:R-:W-:Y:S01]  /*21b0*/  VIADD R11, R24, 0x20 ;  /* 0x00000020180b7836 */ /* 0x000fe20000000000 */
[----:B------:R0:W-:Y:S01]  /*21c0*/  STL [R1+0x6c], R10 ;  /* 0x00006c0a01007387 */ /* 0x0001e20000100800 */
[----:B------:R-:W-:-:S02]  /*21d0*/  IMAD R0, R9, R7, R0 ;  /* 0x0000000709007224 */ /* 0x000fc400078e0200 */
[----:B------:R-:W-:Y:S01]  /*21e0*/  @!P4 IMAD.IADD R12, R12, 0x1, -R9 ;  /* 0x000000010c0cc824 */ /* 0x000fe200078e0a09 */
[----:B------:R-:W-:Y:S01]  /*21f0*/  IABS R4, R11 ;  /* 0x0000000b00047213 */ /* 0x000fe20000000000 */
[----:B------:R-:W-:Y:S01]  /*2200*/  IMAD.HI.U32 R14, R2, R8, RZ ;  /* 0x00000008020e7227 */ /* 0x000fe200078e00ff */
[----:B------:R-:W-:-:S03]  /*2210*/  ISETP.GT.U32.AND P4, PT, R9, R0, PT ;  /* 0x000000000900720c */ /* 0x000fc60003f84070 */
[--C-:B------:R-:W-:Y:S02]  /*2220*/  @!P5 IMAD.IADD R5, R5, 0x1, -R9.reuse ;  /* 0x000000010505d824 */ /* 0x100fe400078e0a09 */
[----:B0-----:R-:W-:Y:S02]  /*2230*/  IMAD.MOV.U32 R10, RZ, RZ, R6 ;  /* 0x000000ffff0a7224 */ /* 0x001fe400078e0006 */
[----:B------:R-:W-:Y:S01]  /*2240*/  VIADD R3, R24, 0x1f ;  /* 0x0000001f18037836 */ /* 0x000fe20000000000 */
[----:B------:R-:W-:Y:S01]  /*2250*/  ISETP.GT.U32.AND P5, PT, R9, R5, PT ;  /* 0x000000050900720c */ /* 0x000fe20003fa4070 */
[----:B------:R-:W-:Y:S01]  /*2260*/  @!P1 IMAD.MOV R10, RZ, RZ, -R10 ;  /* 0x000000ffff0a9224 */ /* 0x000fe200078e0a0a */
[----:B------:R-:W-:Y:S01]  /*2270*/  ISETP.GE.AND P1, PT, R11, RZ, PT ;  /* 0x000000ff0b00720c */ /* 0x000fe20003f26270 */
[----:B------:R-:W-:Y:S01]  /*2280*/  IMAD.MOV R11, RZ, RZ, -R14 ;  /* 0x000000ffff0b7224 */ /* 0x000fe200078e0a0e */
[----:B------:R-:W-:Y:S01]  /*2290*/  IABS R20, R3 ;  /* 0x0000000300147213 */ /* 0x000fe20000000000 */
[----:B------:R-:W-:Y:S01]  /*22a0*/  @!P4 IMAD.IADD R0, R0, 0x1, -R9 ;  /* 0x000000010000c824 */ /* 0x000fe200078e0a09 */
[----:B------:R0:W-:Y:S01]  /*22b0*/  STL [R1+0x68], R10 ;  /* 0x0000680a01007387 */ /* 0x0001e20000100800 */
[----:B------:R-:W-:-:S03]  /*22c0*/  IMAD.HI.U32 R7, R2, R4, RZ ;  /* 0x0000000402077227 */ /* 0x000fc600078e00ff */
[----:B------:R-:W-:Y:S01]  /*22d0*/  ISETP.GT.U32.AND P4, PT, R9, R0, PT ;  /* 0x000000000900720c */ /* 0x000fe20003f84070 */
[----:B------:R-:W-:Y:S02]  /*22e0*/  IMAD.MOV R7, RZ, RZ, -R7 ;  /* 0x000000ffff077224 */ /* 0x000fe400078e0a07 */
[----:B------:R-:W-:Y:S02]  /*22f0*/  @!P5 IMAD.IADD R5, R5, 0x1, -R9 ;  /* 0x000000010505d824 */ /* 0x000fe400078e0a09 */
[----:B------:R-:W-:-:S04]  /*2300*/  IMAD.HI.U32 R6, R2, R20, RZ ;  /* 0x0000001402067227 */ /* 0x000fc800078e00ff */
[----:B0-----:R-:W-:Y:S02]  /*2310*/  IMAD.MOV.U32 R10, RZ, RZ, R12 ;  /* 0x000000ffff0a7224 */ /* 0x001fe400078e000c */
[----:B------:R-:W-:Y:S02]  /*2320*/  IMAD R4, R9, R7, R4 ;  /* 0x0000000709047224 */ /* 0x000fe400078e0204 */
[----:B------:R-:W-:Y:S01]  /*2330*/  @!P2 IMAD.MOV R10, RZ, RZ, -R10 ;  /* 0x000000ffff0aa224 */ /* 0x000fe200078e0a0a */
[----:B------:R-:W-:Y:S01]  /*2340*/  ISETP.GE.AND P2, PT, R3, RZ, PT ;  /* 0x000000ff0300720c */ /* 0x000fe20003f46270 */
[C---:B------:R-:W-:Y:S02]  /*2350*/  IMAD R3, R9.reuse, R11, R8 ;  /* 0x0000000b09037224 */ /* 0x040fe400078e0208 */
[----:B------:R-:W-:Y:S01]  /*2360*/  @!P4 IMAD.IADD R0, R0, 0x1, -R9 ;  /* 0x000000010000c824 */ /* 0x000fe200078e0a09 */
[----:B------:R0:W-:Y:S01]  /*2370*/  STL [R1+0x64], R10 ;  /* 0x0000640a01007387 */ /* 0x0001e20000100800 */
[----:B------:R-:W-:Y:S01]  /*2380*/  IMAD.MOV R6, RZ, RZ, -R6 ;  /* 0x000000ffff067224 */ /* 0x000fe200078e0a06 */
[----:B------:R-:W-:Y:S01]  /*2390*/  ISETP.GT.U32.AND P5, PT, R9, R3, PT ;  /* 0x000000030900720c */ /* 0x000fe20003fa4070 */
[----:B------:R-:W-:-:S02]  /*23a0*/  VIADD R16, R24, 0x1d ;  /* 0x0000001d18107836 */ /* 0x000fc40000000000 */
[----:B------:R-:W-:Y:S02]  /*23b0*/  IMAD R20, R9, R6, R20 ;  /* 0x0000000609147224 */ /* 0x000fe400078e0214 */
[----:B------:R-:W-:Y:S01]  /*23c0*/  VIADD R12, R24, 0x1c ;  /* 0x0000001c180c7836 */ /* 0x000fe20000000000 */
[----:B------:R-:W-:Y:S01]  /*23d0*/  ISETP.GE.AND P4, PT, R16, RZ, PT ;  /* 0x000000ff1000720c */ /* 0x000fe20003f86270 */
[C---:B------:R-:W-:Y:S01]  /*23e0*/  VIADD R14, R24.reuse, 0x1b ;  /* 0x0000001b180e7836 */ /* 0x040fe20000000000 */
[----:B------:R-:W-:Y:S01]  /*23f0*/  IABS R16, R16 ;  /* 0x0000001000107213 */ /* 0x000fe20000000000 */
[----:B0-----:R-:W-:Y:S01]  /*2400*/  IMAD.MOV.U32 R10, RZ, RZ, R5 ;  /* 0x000000ffff0a7224 */ /* 0x001fe200078e0005 */
[----:B------:R-:W-:Y:S01]  /*2410*/  IABS R8, R12 ;  /* 0x0000000c00087213 */ /* 0x000fe20000000000 */
[----:B------:R-:W-:Y:S01]  /*2420*/  VIADD R5, R24, 0x1a ;  /* 0x0000001a18057836 */ /* 0x000fe20000000000 */
[----:B------:R-:W-:Y:S01]  /*2430*/  IABS R6, R14 ;  /* 0x0000000e00067213 */ /* 0x000fe20000000000 */
[----:B------:R-:W-:-:S02]  /*2440*/  @!P5 IMAD.IADD R3, R3, 0x1, -R9 ;  /* 0x000000010303d824 */ /* 0x000fc400078e0a09 */
[----:B------:R-:W-:Y:S01]  /*2450*/  @!P3 IMAD.MOV R10, RZ, RZ, -R10 ;  /* 0x000000ffff0ab224 */ /* 0x000fe200078e0a0a */
[----:B------:R-:W-:Y:S01]  /*2460*/  ISETP.GE.AND P3, PT, R19, RZ, PT ;  /* 0x000000ff1300720c */ /* 0x000fe20003f66270 */
[C---:B------:R-:W-:Y:S01]  /*2470*/  IMAD.HI.U32 R11, R2.reuse, R16, RZ ;  /* 0x00000010020b7227 */ /* 0x040fe200078e00ff */
[----:B------:R-:W-:Y:S02]  /*2480*/  ISETP.GT.U32.AND P5, PT, R9, R3, PT ;  /* 0x000000030900720c */ /* 0x000fe40003fa4070 */
[----:B------:R0:W-:Y:S01]  /*2490*/  STL [R1+0x60], R10 ;  /* 0x0000600a01007387 */ /* 0x0001e20000100800 */
[----:B------:R-:W-:Y:S01]  /*24a0*/  IABS R19, R19 ;  /* 0x0000001300137213 */ /* 0x000fe20000000000 */
[----:B------:R-:W-:Y:S01]  /*24b0*/  IMAD.MOV R11, RZ, RZ, -R11 ;  /* 0x000000ffff0b7224 */ /* 0x000fe200078e0a0b */
[----:B------:R-:W-:Y:S01]  /*24c0*/  IABS R7, R5 ;  /* 0x0000000500077213 */ /* 0x000fe20000000000 */
[----:B------:R-:W-:-:S04]  /*24d0*/  IMAD.HI.U32 R17, R2, R6, RZ ;  /* 0x0000000602117227 */ /* 0x000fc800078e00ff */
[----:B------:R-:W-:-:S04]  /*24e0*/  IMAD.HI.U32 R15, R2, R19, RZ ;  /* 0x00000013020f7227 */ /* 0x000fc800078e00ff */
[----:B0-----:R-:W-:Y:S02]  /*24f0*/  IMAD.MOV.U32 R10, RZ, RZ, R0 ;  /* 0x000000ffff0a7224 */ /* 0x001fe400078e0000 */
[----:B------:R-:W-:Y:S02]  /*2500*/  IMAD.MOV R15, RZ, RZ, -R15 ;  /* 0x000000ffff0f7224 */ /* 0x000fe400078e0a0f */
[----:B------:R-:W-:Y:S01]  /*2510*/  @!P6 IMAD.MOV R10, RZ, RZ, -R10 ;  /* 0x000000ffff0ae224 */ /* 0x000fe200078e0a0a */
[----:B------:R-:W-:Y:S01]  /*2520*/  ISETP.GT.U32.AND P6, PT, R9, R4, PT ;  /* 0x000000040900720c */ /* 0x000fe20003fc4070 */
[----:B------:R-:W-:Y:S01]  /*2530*/  @!P5 IMAD.IADD R3, R3, 0x1, -R9 ;  /* 0x000000010303d824 */ /* 0x000fe200078e0a09 */
[C---:B------:R-:W-:Y:S01]  /*2540*/  ISETP.GT.U32.AND P5, PT, R9.reuse, R20, PT ;  /* 0x000000140900720c */ /* 0x040fe20003fa4070 */
[----:B------:R-:W-:Y:S01]  /*2550*/  IMAD R19, R9, R15, R19 ;  /* 0x0000000f09137224 */ /* 0x000fe200078e0213 */
[----:B------:R0:W-:Y:S01]  /*2560*/  STL [R1+0x5c], R10 ;  /* 0x00005c0a01007387 */ /* 0x0001e20000100800 */
[----:B------:R-:W-:-:S04]  /*2570*/  IMAD.HI.U32 R0, R2, R8, RZ ;  /* 0x0000000802007227 */ /* 0x000fc800078e00ff */
[----:B------:R-:W-:Y:S02]  /*2580*/  IMAD.MOV R0, RZ, RZ, -R0 ;  /* 0x000000ffff007224 */ /* 0x000fe400078e0a00 */
[C---:B------:R-:W-:Y:S02]  /*2590*/  IMAD R16, R9.reuse, R11, R16 ;  /* 0x0000000b09107224 */ /* 0x040fe400078e0210 */
[--C-:B------:R-:W-:Y:S01]  /*25a0*/  @!P6 IMAD.IADD R4, R4, 0x1, -R9.reuse ;  /* 0x000000010404e824 */ /* 0x100fe200078e0a09 */
[C---:B------:R-:W-:Y:S01]  /*25b0*/  ISETP.GT.U32.AND P6, PT, R9.reuse, R19, PT ;  /* 0x000000130900720c */ /* 0x040fe20003fc4070 */
[----:B------:R-:W-:Y:S02]  /*25c0*/  @!P5 IMAD.IADD R20, R20, 0x1, -R9 ;  /* 0x000000011414d824 */ /* 0x000fe400078e0a09 */
[----:B0-----:R-:W-:Y:S01]  /*25d0*/  IMAD.MOV.U32 R10, RZ, RZ, R3 ;  /* 0x000000ffff0a7224 */ /* 0x001fe200078e0003 */
[----:B------:R-:W-:Y:S01]  /*25e0*/  ISETP.GT.U32.AND P5, PT, R9, R4, PT ;  /* 0x000000040900720c */ /* 0x000fe20003fa4070 */
[----:B------:R-:W-:-:S04]  /*25f0*/  IMAD.HI.U32 R15, R2, R7, RZ ;  /* 0x00000007020f7227 */ /* 0x000fc800078e00ff */
[----:B------:R-:W-:Y:S02]  /*2600*/  @!P0 IMAD.MOV R10, RZ, RZ, -R10 ;  /* 0x000000ffff0a8224 */ /* 0x000fe400078e0a0a */
[----:B------:R-:W-:Y:S02]  /*2610*/  IMAD R8, R9, R0, R8 ;  /* 0x0000000009087224 */ /* 0x000fe400078e0208 */
[----:B------:R-:W-:Y:S01]  /*2620*/  @!P6 IMAD.IADD R19, R19, 0x1, -R9 ;  /* 0x000000011313e824 */ /* 0x000fe200078e0a09 */
[C---:B------:R-:W-:Y:S01]  /*2630*/  ISETP.GT.U32.AND P6, PT, R9.reuse, R20, PT ;  /* 0x000000140900720c */ /* 0x040fe20003fc4070 */
[----:B------:R0:W-:Y:S01]  /*2640*/  STL [R1+0x54], R10 ;  /* 0x0000540a01007387 */ /* 0x0001e20000100800 */
[----:B------:R-:W-:Y:S02]  /*2650*/  IMAD.MOV R17, RZ, RZ, -R17 ;  /* 0x000000ffff117224 */ /* 0x000fe400078e0a11 */
[C---:B------:R-:W-:Y:S01]  /*2660*/  ISETP.GT.U32.AND P0, PT, R9.reuse, R19, PT ;  /* 0x000000130900720c */ /* 0x040fe20003f04070 */
[----:B------:R-:W-:Y:S01]  /*2670*/  @!P5 IMAD.IADD R4, R4, 0x1, -R9 ;  /* 0x000000010404d824 */ /* 0x000fe200078e0a09 */
[----:B------:R-:W-:Y:S01]  /*2680*/  ISETP.GT.U32.AND P5, PT, R9, R16, PT ;  /* 0x000000100900720c */ /* 0x000fe20003fa4070 */
[----:B------:R-:W-:-:S02]  /*2690*/  IMAD.MOV R15, RZ, RZ, -R15 ;  /* 0x000000ffff0f7224 */ /* 0x000fc400078e0a0f */
[C---:B------:R-:W-:Y:S02]  /*26a0*/  IMAD R6, R9.reuse, R17, R6 ;  /* 0x0000001109067224 */ /* 0x040fe400078e0206 */
[----:B0-----:R-:W-:Y:S02]  /*26b0*/  IMAD.MOV.U32 R10, RZ, RZ, R4 ;  /* 0x000000ffff0a7224 */ /* 0x001fe400078e0004 */
[C---:B------:R-:W-:Y:S02]  /*26c0*/  IMAD R7, R9.reuse, R15, R7 ;  /* 0x0000000f09077224 */ /* 0x040fe400078e0207 */
[----:B------:R-:W-:Y:S01]  /*26d0*/  @!P1 IMAD.MOV R10, RZ, RZ, -R10 ;  /* 0x000000ffff0a9224 */ /* 0x000fe200078e0a0a */
[C---:B------:R-:W-:Y:S01]  /*26e0*/  ISETP.GT.U32.AND P1, PT, R9.reuse, R8, PT ;  /* 0x000000080900720c */ /* 0x040fe20003f24070 */
[----:B------:R-:W-:Y:S02]  /*26f0*/  VIADD R11, R24, 0x18 ;  /* 0x00000018180b7836 */ /* 0x000fe40000000000 */
[--C-:B------:R-:W-:Y:S01]  /*2700*/  @!P6 IMAD.IADD R20, R20, 0x1, -R9.reuse ;  /* 0x000000011414e824 */ /* 0x100fe200078e0a09 */
[----:B------:R-:W-:Y:S01]  /*2710*/  ISETP.GT.U32.AND P6, PT, R9, R6, PT ;  /* 0x000000060900720c */ /* 0x000fe20003fc4070 */
[--C-:B------:R-:W-:Y:S01]  /*2720*/  @!P0 IMAD.IADD R19, R19, 0x1, -R9.reuse ;  /* 0x0000000113138824 */ /* 0x100fe200078e0a09 */
[----:B------:R-:W-:Y:S01]  /*2730*/  ISETP.GT.U32.AND P0, PT, R9, R7, PT ;  /* 0x000000070900720c */ /* 0x000fe20003f04070 */
[----:B------:R-:W-:Y:S01]  /*2740*/  VIADD R0, R24, 0x19 ;  /* 0x0000001918007836 */ /* 0x000fe20000000000 */
[----:B------:R-:W-:Y:S01]  /*2750*/  IABS R18, R11 ;  /* 0x0000000b00127213 */ /* 0x000fe20000000000 */
[----:B------:R-:W-:Y:S01]  /*2760*/  @!P5 IMAD.IADD R16, R16, 0x1, -R9 ;  /* 0x000000011010d824 */ /* 0x000fe200078e0a09 */
[----:B------:R0:W-:Y:S01]  /*2770*/  STL [R1+0x50], R10 ;  /* 0x0000500a01007387 */ /* 0x0001e20000100800 */
[----:B------:R-:W-:Y:S01]  /*2780*/  VIADD R3, R24, 0x17 ;  /* 0x0000001718037836 */ /* 0x000fe20000000000 */
[----:B------:R-:W-:Y:S01]  /*2790*/  IABS R17, R0 ;  /* 0x0000000000117213 */ /* 0x000fe20000000000 */
[----:B------:R-:W-:Y:S01]  /*27a0*/  IMAD.HI.U32 R4, R2, R18, RZ ;  /* 0x0000001202047227 */ /* 0x000fe200078e00ff */
[----:B------:R-:W-:-:S02]  /*27b0*/  ISETP.GE.AND P5, PT, R12, RZ, PT ;  /* 0x000000ff0c00720c */ /* 0x000fc40003fa6270 */
[----:B------:R-:W-:Y:S01]  /*27c0*/  IABS R15, R3 ;  /* 0x00000003000f7213 */ /* 0x000fe20000000000 */
[--C-:B------:R-:W-:Y:S01]  /*27d0*/  @!P1 IMAD.IADD R8, R8, 0x1, -R9.reuse ;  /* 0x0000000108089824 */ /* 0x100fe200078e0a09 */
[C---:B------:R-:W-:Y:S01]  /*27e0*/  ISETP.GT.U32.AND P1, PT, R9.reuse, R16, PT ;  /* 0x000000100900720c */ /* 0x040fe20003f24070 */
[----:B------:R-:W-:Y:S02]  /*27f0*/  IMAD.MOV R4, RZ, RZ, -R4 ;  /* 0x000000ffff047224 */ /* 0x000fe400078e0a04 */
[----:B0-----:R-:W-:Y:S02]  /*2800*/  IMAD.MOV.U32 R10, RZ, RZ, R20 ;  /* 0x000000ffff0a7224 */ /* 0x001fe400078e0014 */
[--C-:B------:R-:W-:Y:S01]  /*2810*/  @!P6 IMAD.IADD R6, R6, 0x1, -R9.reuse ;  /* 0x000000010606e824 */ /* 0x100fe200078e0a09 */
[----:B------:R-:W-:Y:S01]  /*2820*/  ISETP.GT.U32.AND P6, PT, R9, R8, PT ;  /* 0x000000080900720c */ /* 0x000fe20003fc4070 */
[----:B------:R-:W-:Y:S02]  /*2830*/  @!P0 IMAD.IADD R7, R7, 0x1, -R9 ;  /* 0x0000000107078824 */ /* 0x000fe400078e0a09 */
[----:B------:R-:W-:Y:S01]  /*2840*/  @!P2 IMAD.MOV R10, RZ, RZ, -R10 ;  /* 0x000000ffff0aa224 */ /* 0x000fe200078e0a0a */
[C---:B------:R-:W-:Y:S01]  /*2850*/  ISETP.GT.U32.AND P0, PT, R9.reuse, R6, PT ;  /* 0x000000060900720c */ /* 0x040fe20003f04070 */
[C---:B------:R-:W-:Y:S01]  /*2860*/  IMAD R18, R9.reuse, R4, R18 ;  /* 0x0000000409127224 */ /* 0x040fe200078e0212 */
[----:B------:R-:W-:Y:S01]  /*2870*/  ISETP.GT.U32.AND P2, PT, R9, R7, PT ;  /* 0x000000070900720c */ /* 0x000fe20003f44070 */
[----:B------:R-:W-:Y:S01]  /*2880*/  IMAD.HI.U32 R21, R2, R17, RZ ;  /* 0x0000001102157227 */ /* 0x000fe200078e00ff */
[----:B------:R0:W-:Y:S03]  /*2890*/  STL [R1+0x4c], R10 ;  /* 0x00004c0a01007387 */ /* 0x0001e60000100800 */
[----:B------:R-:W-:-:S02]  /*28a0*/  VIADD R4, R24, 0x16 ;  /* 0x0000001618047836 */ /* 0x000fc40000000000 */
[----:B------:R-:W-:Y:S02]  /*28b0*/  IMAD.MOV R21, RZ, RZ, -R21 ;  /* 0x000000ffff157224 */ /* 0x000fe400078e0a15 */
[----:B------:R-:W-:-:S04]  /*28c0*/  IMAD.HI.U32 R12, R2, R15, RZ ;  /* 0x0000000f020c7227 */ /* 0x000fc800078e00ff */
[----:B0-----:R-:W-:Y:S01]  /*28d0*/  IMAD.MOV.U32 R10, RZ, RZ, R19 ;  /* 0x000000ffff0a7224 */ /* 0x001fe200078e0013 */
[----:B------:R-:W-:Y:S01]  /*28e0*/  IABS R19, R4 ;  /* 0x0000000400137213 */ /* 0x000fe20000000000 */
[C---:B------:R-:W-:Y:S02]  /*28f0*/  IMAD R17, R9.reuse, R21, R17 ;  /* 0x0000001509117224 */ /* 0x040fe400078e0211 */
[----:B------:R-:W-:Y:S02]  /*2900*/  IMAD.MOV R12, RZ, RZ, -R12 ;  /* 0x000000ffff0c7224 */ /* 0x000fe400078e0a0c */
[----:B------:R-:W-:Y:S01]  /*2910*/  @!P1 IMAD.IADD R16, R16, 0x1, -R9 ;  /* 0x0000000110109824 */ /* 0x000fe200078e0a09 */
[----:B------:R-:W-:Y:S01]  /*2920*/  ISETP.GE.AND P1, PT, R14, RZ, PT ;  /* 0x000000ff0e00720c */ /* 0x000fe20003f26270 */
[----:B------:R-:W-:Y:S02]  /*2930*/  IMAD.MOV.U32 R14, RZ, RZ, R19 ;  /* 0x000000ffff0e7224 */ /* 0x000fe400078e0013 */
[----:B------:R-:W-:Y:S01]  /*2940*/  @!P3 IMAD.MOV R10, RZ, RZ, -R10 ;  /* 0x000000ffff0ab224 */ /* 0x000fe200078e0a0a */
[C---:B------:R-:W-:Y:S01]  /*2950*/  ISETP.GT.U32.AND P3, PT, R9.reuse, R17, PT ;  /* 0x000000110900720c */ /* 0x040fe20003f64070 */
[----:B------:R-:W-:-:S02]  /*2960*/  IMAD R15, R9, R12, R15 ;  /* 0x0000000c090f7224 */ /* 0x000fc400078e020f */
[--C-:B------:R-:W-:Y:S01]  /*2970*/  @!P6 IMAD.IADD R8, R8, 0x1, -R9.reuse ;  /* 0x000000010808e824 */ /* 0x100fe200078e0a09 */
[----:B------:R-:W-:Y:S01]  /*2980*/  ISETP.GT.U32.AND P6, PT, R9, R18, PT ;  /* 0x000000120900720c */ /* 0x000fe20003fc4070 */
[----:B------:R-:W-:Y:S01]  /*2990*/  IMAD.HI.U32 R19, R2, R14, RZ ;  /* 0x0000000e02137227 */ /* 0x000fe200078e00ff */
[----:B------:R0:W-:Y:S03]  /*29a0*/  STL [R1+0x48], R10 ;  /* 0x0000480a01007387 */ /* 0x0001e60000100800 */
[--C-:B------:R-:W-:Y:S01]  /*29b0*/  @!P0 IMAD.IADD R6, R6, 0x1, -R9.reuse ;  /* 0x0000000106068824 */ /* 0x100fe200078e0a09 */
[----:B------:R-:W-:Y:S01]  /*29c0*/  ISETP.GE.AND P0, PT, R5, RZ, PT ;  /* 0x000000ff0500720c */ /* 0x000fe20003f06270 */
[----:B------:R-:W-:Y:S01]  /*29d0*/  @!P2 IMAD.IADD R7, R7, 0x1, -R9 ;  /* 0x000000010707a824 */ /* 0x000fe200078e0a09 */
[----:B------:R-:W-:Y:S01]  /*29e0*/  ISETP.GT.U32.AND P2, PT, R9, R15, PT ;  /* 0x0000000f0900720c */ /* 0x000fe20003f44070 */
[----:B------:R-:W-:-:S02]  /*29f0*/  VIADD R5, R24, 0x15 ;  /* 0x0000001518057836 */ /* 0x000fc40000000000 */
[----:B------:R-:W-:Y:S02]  /*2a00*/  IMAD.MOV R19, RZ, RZ, -R19 ;  /* 0x000000ffff137224 */ /* 0x000fe400078e0a13 */
[----:B0-----:R-:W-:Y:S01]  /*2a10*/  IMAD.MOV.U32 R10, RZ, RZ, R8 ;  /* 0x000000ffff0a7224 */ /* 0x001fe200078e0008 */
[----:B------:R-:W-:Y:S01]  /*2a20*/  IABS R12, R5 ;  /* 0x00000005000c7213 */ /* 0x000fe20000000000 */
[----:B------:R-:W-:Y:S02]  /*2a30*/  IMAD R14, R9, R19, R14 ;  /* 0x00000013090e7224 */ /* 0x000fe400078e020e */
[----:B------:R-:W-:Y:S02]  /*2a40*/  IMAD.MOV.U32 R8, RZ, RZ, R6 ;  /* 0x000000ffff087224 */ /* 0x000fe400078e0006 */
[----:B------:R-:W-:Y:S01]  /*2a50*/  @!P3 IMAD.IADD R17, R17, 0x1, -R9 ;  /* 0x000000011111b824 */ /* 0x000fe200078e0a09 */
[----:B------:R-:W-:Y:S01]  /*2a60*/  ISETP.GE.AND P3, PT, R0, RZ, PT ;  /* 0x000000ff0000720c */ /* 0x000fe20003f66270 */
[----:B------:R-:W-:Y:S01]  /*2a70*/  @!P1 IMAD.MOV R8, RZ, RZ, -R8 ;  /* 0x000000ffff089224 */ /* 0x000fe200078e0a08 */
[----:B------:R-:W-:Y:S01]  /*2a80*/  ISETP.GT.U32.AND P1, PT, R9, R14, PT ;  /* 0x0000000e0900720c */ /* 0x000fe20003f24070 */
[----:B------:R-:W-:-:S02]  /*2a90*/  VIADD R0, R24, 0x14 ;  /* 0x0000001418007836 */ /* 0x000fc40000000000 */
[----:B------:R-:W-:Y:S01]  /*2aa0*/  @!P6 IMAD.IADD R18, R18, 0x1, -R9 ;  /* 0x000000011212e824 */ /* 0x000fe200078e0a09 */
[----:B------:R-:W-:Y:S01]  /*2ab0*/  ISETP.GE.AND P6, PT, R11, RZ, PT ;  /* 0x000000ff0b00720c */ /* 0x000fe20003fc6270 */
[----:B------:R-:W-:Y:S01]  /*2ac0*/  IMAD.HI.U32 R6, R2, R12, RZ ;  /* 0x0000000c02067227 */ /* 0x000fe200078e00ff */
[----:B------:R-:W-:-:S03]  /*2ad0*/  IABS R11, R0 ;  /* 0x00000000000b7213 */ /* 0x000fc60000000000 */
[----:B------:R-:W-:Y:S01]  /*2ae0*/  @!P2 IMAD.IADD R15, R15, 0x1, -R9 ;  /* 0x000000010f0fa824 */ /* 0x000fe200078e0a09 */
[C---:B------:R-:W-:Y:S01]  /*2af0*/  ISETP.GT.U32.AND P2, PT, R9.reuse, R17, PT ;  /* 0x000000110900720c */ /* 0x040fe20003f44070 */
[----:B------:R-:W-:Y:S01]  /*2b00*/  @!P5 IMAD.MOV R10, RZ, RZ, -R10 ;  /* 0x000000ffff0ad224 */ /* 0x000fe200078e0a0a */
[----:B------:R-:W-:Y:S01]  /*2b10*/  ISETP.GT.U32.AND P5, PT, R9, R18, PT ;  /* 0x000000120900720c */ /* 0x000fe20003fa4070 */
[----:B------:R-:W-:Y:S02]  /*2b20*/  IMAD.MOV R6, RZ, RZ, -R6 ;  /* 0x000000ffff067224 */ /* 0x000fe400078e0a06 */
[----:B------:R-:W-:Y:S02]  /*2b30*/  IMAD.MOV.U32 R20, RZ, RZ, R16 ;  /* 0x000000ffff147224 */ /* 0x000fe400078e0010 */
[----:B------:R-:W-:Y:S01]  /*2b40*/  @!P0 IMAD.MOV R7, RZ, RZ, -R7 ;  /* 0x000000ffff078224 */ /* 0x000fe200078e0a07 */
[----:B------:R-:W-:Y:S01]  /*2b50*/  ISETP.GE.AND P0, PT, R3, RZ, PT ;  /* 0x000000ff0300720c */ /* 0x000fe20003f06270 */
[----:B------:R-:W-:-:S02]  /*2b60*/  IMAD R12, R9, R6, R12 ;  /* 0x00000006090c7224 */ /* 0x000fc400078e020c */
[----:B------:R-:W-:Y:S01]  /*2b70*/  @!P4 IMAD.MOV R20, RZ, RZ, -R20 ;  /* 0x000000ffff14c224 */ /* 0x000fe200078e0a14 */
[----:B------:R-:W-:Y:S01]  /*2b80*/  ISETP.GT.U32.AND P4, PT, R9, R15, PT ;  /* 0x0000000f0900720c */ /* 0x000fe20003f84070 */
[----:B------:R-:W-:-:S03]  /*2b90*/  IMAD.HI.U32 R3, R2, R11, RZ ;  /* 0x0000000b02037227 */ /* 0x000fc600078e00ff */
[----:B------:R-:W-:Y:S01]  /*2ba0*/  STL [R1+0x44], R20 ;  /* 0x0000441401007387 */ /* 0x000fe20000100800 */
[----:B------:R-:W-:Y:S01]  /*2bb0*/  @!P1 IMAD.IADD R14, R14, 0x1, -R9 ;  /* 0x000000010e0e9824 */ /* 0x000fe200078e0a09 */
[----:B------:R-:W-:Y:S01]  /*2bc0*/  ISETP.GT.U32.AND P1, PT, R9, R12, PT ;  /* 0x0000000c0900720c */ /* 0x000fe20003f24070 */
[----:B------:R-:W-:Y:S01]  /*2bd0*/  IMAD.MOV R3, RZ, RZ, -R3 ;  /* 0x000000ffff037224 */ /* 0x000fe200078e0a03 */
[----:B------:R0:W-:Y:S01]  /*2be0*/  STL [R1+0x40], R10 ;  /* 0x0000400a01007387 */ /* 0x0001e20000100800 */
[--C-:B------:R-:W-:Y:S01]  /*2bf0*/  @!P2 IMAD.IADD R17, R17, 0x1, -R9.reuse ;  /* 0x000000011111a824 */ /* 0x100fe200078e0a09 */
[----:B------:R-:W-:Y:S01]  /*2c00*/  ISETP.GE.AND P2, PT, R4, RZ, PT ;  /* 0x000000ff0400720c */ /* 0x000fe20003f46270 */
[----:B------:R-:W-:Y:S01]  /*2c10*/  @!P5 IMAD.IADD R18, R18, 0x1, -R9 ;  /* 0x000000011212d824 */ /* 0x000fe200078e0a09 */
[----:B------:R-:W-:Y:S01]  /*2c20*/  STL [R1+0x3c], R8 ;  /* 0x00003c0801007387 */ /* 0x000fe20000100800 */
[----:B------:R-:W-:Y:S01]  /*2c30*/  IMAD R11, R9, R3, R11 ;  /* 0x00000003090b7224 */ /* 0x000fe200078e020b */
[----:B------:R-:W-:Y:S01]  /*2c40*/  ISETP.GE.AND P5, PT, R5, RZ, PT ;  /* 0x000000ff0500720c */ /* 0x000fe20003fa6270 */
[----:B------:R-:W-:Y:S01]  /*2c50*/  @!P6 IMAD.MOV R18, RZ, RZ, -R18 ;  /* 0x000000ffff12e224 */ /* 0x000fe200078e0a12 */
[----:B------:R1:W-:Y:S01]  /*2c60*/  STL [R1+0x38], R7 ;  /* 0x0000380701007387 */ /* 0x0003e20000100800 */
[----:B------:R-:W-:Y:S01]  /*2c70*/  @!P4 IMAD.IADD R15, R15, 0x1, -R9 ;  /* 0x000000010f0fc824 */ /* 0x000fe200078e0a09 */
[C---:B------:R-:W-:Y:S01]  /*2c80*/  ISETP.GT.U32.AND P6, PT, R9.reuse, R11, PT ;  /* 0x0000000b0900720c */ /* 0x040fe20003fc4070 */
[----:B0-----:R-:W-:Y:S01]  /*2c90*/  IMAD.MOV.U32 R10, RZ, RZ, R17 ;  /* 0x000000ffff0a7224 */ /* 0x001fe200078e0011 */
[----:B------:R-:W-:Y:S01]  /*2ca0*/  ISETP.GE.AND P4, PT, R0, RZ, PT ;  /* 0x000000ff0000720c */ /* 0x000fe20003f86270 */
[----:B------:R-:W-:Y:S01]  /*2cb0*/  @!P1 IMAD.IADD R12, R12, 0x1, -R9 ;  /* 0x000000010c0c9824 */ /* 0x000fe200078e0a09 */
[----:B------:R-:W-:Y:S01]  /*2cc0*/  ISETP.GT.U32.AND P1, PT, R9, R14, PT ;  /* 0x0000000e0900720c */ /* 0x000fe20003f24070 */
[----:B------:R-:W-:-:S02]  /*2cd0*/  @!P3 IMAD.MOV R10, RZ, RZ, -R10 ;  /* 0x000000ffff0ab224 */ /* 0x000fc400078e0a0a */
[C---:B------:R-:W-:Y:S01]  /*2ce0*/  VIADD R0, R24.reuse, 0x12 ;  /* 0x0000001218007836 */ /* 0x040fe20000000000 */
[----:B------:R-:W-:Y:S01]  /*2cf0*/  ISETP.GT.U32.AND P3, PT, R9, R12, PT ;  /* 0x0000000c0900720c */ /* 0x000fe20003f64070 */
[C---:B-1----:R-:W-:Y:S01]  /*2d00*/  VIADD R7, R24.reuse, 0x13 ;  /* 0x0000001318077836 */ /* 0x042fe20000000000 */
[----:B------:R0:W-:Y:S01]  /*2d10*/  STL [R1+0x34], R10 ;  /* 0x0000340a01007387 */ /* 0x0001e20000100800 */
[C---:B------:R-:W-:Y:S01]  /*2d20*/  VIADD R3, R24.reuse, 0x11 ;  /* 0x0000001118037836 */ /* 0x040fe20000000000 */
[----:B------:R-:W-:Y:S01]  /*2d30*/  IABS R5, R0 ;  /* 0x0000000000057213 */ /* 0x000fe20000000000 */
[--C-:B------:R-:W-:Y:S01]  /*2d40*/  @!P6 IMAD.IADD R11, R11, 0x1, -R9.reuse ;  /* 0x000000010b0be824 */ /* 0x100fe200078e0a09 */
[----:B------:R-:W-:Y:S01]  /*2d50*/  IABS R16, R7 ;  /* 0x0000000700107213 */ /* 0x000fe20000000000 */
[----:B------:R-:W-:Y:S01]  /*2d60*/  VIADD R8, R24, 0x10 ;  /* 0x0000001018087836 */ /* 0x000fe20000000000 */
[----:B------:R-:W-:Y:S01]  /*2d70*/  IABS R4, R3 ;  /* 0x0000000300047213 */ /* 0x000fe20000000000 */
[----:B------:R-:W-:Y:S01]  /*2d80*/  @!P1 IMAD.IADD R14, R14, 0x1, -R9 ;  /* 0x000000010e0e9824 */ /* 0x000fe200078e0a09 */
[----:B------:R-:W-:Y:S01]  /*2d90*/  ISETP.GT.U32.AND P6, PT, R9, R11, PT ;  /* 0x0000000b0900720c */ /* 0x000fe20003fc4070 */
[----:B------:R-:W-:Y:S01]  /*2da0*/  IMAD.HI.U32 R17, R2, R16, RZ ;  /* 0x0000001002117227 */ /* 0x000fe200078e00ff */
[----:B------:R-:W-:Y:S01]  /*2db0*/  IABS R6, R8 ;  /* 0x0000000800067213 */ /* 0x000fe20000000000 */
[----:B------:R1:W-:Y:S02]  /*2dc0*/  STL [R1+0x30], R18 ;  /* 0x0000301201007387 */ /* 0x0003e40000100800 */
[----:B0-----:R-:W-:-:S02]  /*2dd0*/  IMAD.MOV.U32 R10, RZ, RZ, R15 ;  /* 0x000000ffff0a7224 */ /* 0x001fc400078e000f */
[----:B------:R-:W-:Y:S02]  /*2de0*/  IMAD.MOV R17, RZ, RZ, -R17 ;  /* 0x000000ffff117224 */ /* 0x000fe400078e0a11 */
[----:B------:R-:W-:Y:S01]  /*2df0*/  @!P0 IMAD.MOV R10, RZ, RZ, -R10 ;  /* 0x000000ffff0a8224 */ /* 0x000fe200078e0a0a */
[----:B------:R-:W-:Y:S01]  /*2e00*/  ISETP.GE.AND P0, PT, R7, RZ, PT ;  /* 0x000000ff0700720c */ /* 0x000fe20003f06270 */
[C---:B------:R-:W-:Y:S02]  /*2e10*/  IMAD R7, R9.reuse, R17, R16 ;  /* 0x0000001109077224 */ /* 0x040fe400078e0210 */
[----:B------:R-:W-:Y:S01]  /*2e20*/  IMAD.HI.U32 R15, R2, R5, RZ ;  /* 0x00000005020f7227 */ /* 0x000fe200078e00ff */
[----:B------:R0:W-:Y:S02]  /*2e30*/  STL [R1+0x2c], R10 ;  /* 0x00002c0a01007387 */ /* 0x0001e40000100800 */
[----:B------:R-:W-:Y:S01]  /*2e40*/  ISETP.GT.U32.AND P1, PT, R9, R7, PT ;  /* 0x000000070900720c */ /* 0x000fe20003f24070 */
[----:B------:R-:W-:-:S02]  /*2e50*/  IMAD.MOV R16, RZ, RZ, -R15 ;  /* 0x000000ffff107224 */ /* 0x000fc400078e0a0f */
[----:B------:R-:W-:-:S04]  /*2e60*/  IMAD.HI.U32 R15, R2, R4, RZ ;  /* 0x00000004020f7227 */ /* 0x000fc800078e00ff */
[----:B------:R-:W-:Y:S02]  /*2e70*/  IMAD.MOV R15, RZ, RZ, -R15 ;  /* 0x000000ffff0f7224 */ /* 0x000fe400078e0a0f */
[--C-:B------:R-:W-:Y:S01]  /*2e80*/  @!P3 IMAD.IADD R12, R12, 0x1, -R9.reuse ;  /* 0x000000010c0cb824 */ /* 0x100fe200078e0a09 */
[----:B------:R-:W-:Y:S01]  /*2e90*/  ISETP.GE.AND P3, PT, R0, RZ, PT ;  /* 0x000000ff0000720c */ /* 0x000fe20003f66270 */
[----:B------:R-:W-:Y:S02]  /*2ea0*/  IMAD R4, R9, R15, R4 ;  /* 0x0000000f09047224 */ /* 0x000fe400078e0204 */
[--C-:B------:R-:W-:Y:S02]  /*2eb0*/  @!P1 IMAD.IADD R7, R7, 0x1, -R9.reuse ;  /* 0x0000000107079824 */ /* 0x100fe400078e0a09 */
[----:B------:R-:W-:Y:S01]  /*2ec0*/  @!P6 IMAD.IADD R11, R11, 0x1, -R9 ;  /* 0x000000010b0be824 */ /* 0x000fe200078e0a09 */
[C---:B------:R-:W-:Y:S01]  /*2ed0*/  ISETP.GT.U32.AND P6, PT, R9.reuse, R4, PT ;  /* 0x000000040900720c */ /* 0x040fe20003fc4070 */
[----:B-1----:R-:W-:Y:S01]  /*2ee0*/  IMAD.MOV.U32 R18, RZ, RZ, R14 ;  /* 0x000000ffff127224 */ /* 0x002fe200078e000e */
[----:B------:R-:W-:Y:S01]  /*2ef0*/  ISETP.GT.U32.AND P1, PT, R9, R7, PT ;  /* 0x000000070900720c */ /* 0x000fe20003f24070 */
[----:B0-----:R-:W-:-:S02]  /*2f00*/  IMAD.MOV.U32 R10, RZ, RZ, R12 ;  /* 0x000000ffff0a7224 */ /* 0x001fc400078e000c */
[----:B------:R-:W-:-:S04]  /*2f10*/  IMAD.HI.U32 R0, R2, R6, RZ ;  /* 0x0000000602007227 */ /* 0x000fc800078e00ff */
[----:B------:R-:W-:Y:S02]  /*2f20*/  @!P2 IMAD.MOV R18, RZ, RZ, -R18 ;  /* 0x000000ffff12a224 */ /* 0x000fe400078e0a12 */
[----:B------:R-:W-:Y:S01]  /*2f30*/  @!P5 IMAD.MOV R10, RZ, RZ, -R10 ;  /* 0x000000ffff0ad224 */ /* 0x000fe200078e0a0a */
[----:B------:R-:W-:Y:S01]  /*2f40*/  ISETP.GE.AND P5, PT, R3, RZ, PT ;  /* 0x000000ff0300720c */ /* 0x000fe20003fa6270 */
[C---:B------:R-:W-:Y:S01]  /*2f50*/  IMAD R5, R9.reuse, R16, R5 ;  /* 0x0000001009057224 */ /* 0x040fe200078e0205 */
[----:B------:R-:W-:Y:S01]  /*2f60*/  STL [R1+0x28], R18 ;  /* 0x0000281201007387 */ /* 0x000fe20000100800 */
[----:B------:R-:W-:Y:S02]  /*2f70*/  VIADD R3, R24, 0xf ;  /* 0x0000000f18037836 */ /* 0x000fe40000000000 */
[----:B------:R-:W-:Y:S01]  /*2f80*/  IMAD.MOV R12, RZ, RZ, -R0 ;  /* 0x000000ffff0c7224 */ /* 0x000fe200078e0a00 */
[----:B------:R0:W-:Y:S01]  /*2f90*/  STL [R1+0x24], R10 ;  /* 0x0000240a01007387 */ /* 0x0001e20000100800 */
[--C-:B------:R-:W-:Y:S01]  /*2fa0*/  @!P6 IMAD.IADD R4, R4, 0x1, -R9.reuse ;  /* 0x000000010404e824 */ /* 0x100fe200078e0a09 */
[C---:B------:R-:W-:Y:S01]  /*2fb0*/  ISETP.GT.U32.AND P2, PT, R9.reuse, R5, PT ;  /* 0x000000050900720c */ /* 0x040fe20003f44070 */
[----:B------:R-:W-:Y:S01]  /*2fc0*/  IMAD R6, R9, R12, R6 ;  /* 0x0000000c09067224 */ /* 0x000fe200078e0206 */
[----:B------:R-:W-:Y:S01]  /*2fd0*/  IABS R27, R3 ;  /* 0x00000003001b7213 */ /* 0x000fe20000000000 */
[----:B------:R-:W-:Y:S01]  /*2fe0*/  @!P1 IMAD.IADD R7, R7, 0x1, -R9 ;  /* 0x0000000107079824 */ /* 0x000fe200078e0a09 */
[C---:B------:R-:W-:Y:S01]  /*2ff0*/  ISETP.GT.U32.AND P6, PT, R9.reuse, R4, PT ;  /* 0x000000040900720c */ /* 0x040fe20003fc4070 */
[C---:B------:R-:W-:Y:S01]  /*3000*/  VIADD R0, R24.reuse, 0xe ;  /* 0x0000000e18007836 */ /* 0x040fe20000000000 */
[----:B------:R-:W-:Y:S01]  /*3010*/  ISETP.GT.U32.AND P1, PT, R9, R6, PT ;  /* 0x000000060900720c */ /* 0x000fe20003f24070 */
[----:B------:R-:W-:-:S02]  /*3020*/  VIADD R20, R24, 0xc ;  /* 0x0000000c18147836 */ /* 0x000fc40000000000 */
[----:B0-----:R-:W-:Y:S01]  /*3030*/  IMAD.MOV.U32 R10, RZ, RZ, R11 ;  /* 0x000000ffff0a7224 */ /* 0x001fe200078e000b */
[----:B------:R-:W-:Y:S01]  /*3040*/  IABS R26, R0 ;  /* 0x00000000001a7213 */ /* 0x000fe20000000000 */
[----:B------:R-:W-:Y:S02]  /*3050*/  VIADD R14, R24, 0x6 ;  /* 0x00000006180e7836 */ /* 0x000fe40000000000 */
[----:B------:R-:W-:Y:S01]  /*3060*/  @!P4 IMAD.MOV R10, RZ, RZ, -R10 ;  /* 0x000000ffff0ac224 */ /* 0x000fe200078e0a0a */
[----:B------:R-:W-:Y:S01]  /*3070*/  ISETP.GE.AND P4, PT, R8, RZ, PT ;  /* 0x000000ff0800720c */ /* 0x000fe20003f86270 */
[----:B------:R-:W-:Y:S01]  /*3080*/  IMAD.HI.U32 R8, R2, R27, RZ ;  /* 0x0000001b02087227 */ /* 0x000fe200078e00ff */
[----:B------:R-:W-:Y:S02]  /*3090*/  IABS R16, R14 ;  /* 0x0000000e00107213 */ /* 0x000fe40000000000 */
[----:B------:R0:W-:Y:S01]  /*30a0*/  STL [R1+0x20], R10 ;  /* 0x0000200a01007387 */ /* 0x0001e20000100800 */
[----:B------:R-:W-:-:S02]  /*30b0*/  IMAD.MOV R8, RZ, RZ, -R8 ;  /* 0x000000ffff087224 */ /* 0x000fc400078e0a08 */
[----:B------:R-:W-:Y:S02]  /*30c0*/  @!P2 IMAD.IADD R5, R5, 0x1, -R9 ;  /* 0x000000010505a824 */ /* 0x000fe400078e0a09 */
[C---:B------:R-:W-:Y:S02]  /*30d0*/  IMAD R27, R9.reuse, R8, R27 ;  /* 0x00000008091b7224 */ /* 0x040fe400078e021b */
[--C-:B------:R-:W-:Y:S01]  /*30e0*/  @!P1 IMAD.IADD R6, R6, 0x1, -R9.reuse ;  /* 0x0000000106069824 */ /* 0x100fe200078e0a09 */
[C---:B------:R-:W-:Y:S01]  /*30f0*/  ISETP.GT.U32.AND P2, PT, R9.reuse, R5, PT ;  /* 0x000000050900720c */ /* 0x040fe20003f44070 */
[----:B------:R-:W-:Y:S01]  /*3100*/  @!P6 IMAD.IADD R4, R4, 0x1, -R9 ;  /* 0x000000010404e824 */ /* 0x000fe200078e0a09 */
[C---:B------:R-:W-:Y:S01]  /*3110*/  ISETP.GT.U32.AND P6, PT, R9.reuse, R27, PT ;  /* 0x0000001b0900720c */ /* 0x040fe20003fc4070 */
[----:B0-----:R-:W-:Y:S01]  /*3120*/  IMAD.MOV.U32 R10, RZ, RZ, R7 ;  /* 0x000000ffff0a7224 */ /* 0x001fe200078e0007 */
[----:B------:R-:W-:Y:S01]  /*3130*/  ISETP.GT.U32.AND P1, PT, R9, R6, PT ;  /* 0x000000060900720c */ /* 0x000fe20003f24070 */
[----:B------:R-:W-:-:S04]  /*3140*/  IMAD.HI.U32 R7, R2, R26, RZ ;  /* 0x0000001a02077227 */ /* 0x000fc800078e00ff */
[----:B------:R-:W-:Y:S01]  /*3150*/  @!P0 IMAD.MOV R10, RZ, RZ, -R10 ;  /* 0x000000ffff0a8224 */ /* 0x000fe200078e0a0a */
[----:B------:R-:W-:Y:S01]  /*3160*/  ISETP.GE.AND P0, PT, R3, RZ, PT ;  /* 0x000000ff0300720c */ /* 0x000fe20003f06270 */
[----:B------:R-:W-:Y:S02]  /*3170*/  VIADD R3, R24, 0xd ;  /* 0x0000000d18037836 */ /* 0x000fe40000000000 */
[----:B------:R-:W-:Y:S01]  /*3180*/  IMAD.MOV R7, RZ, RZ, -R7 ;  /* 0x000000ffff077224 */ /* 0x000fe200078e0a07 */
[----:B------:R0:W-:Y:S01]  /*3190*/  STL [R1+0x1c], R10 ;  /* 0x00001c0a01007387 */ /* 0x0001e20000100800 */
[--C-:B------:R-:W-:Y:S01]  /*31a0*/  @!P2 IMAD.IADD R5, R5, 0x1, -R9.reuse ;  /* 0x000000010505a824 */ /* 0x100fe200078e0a09 */
[----:B------:R-:W-:Y:S01]  /*31b0*/  ISETP.GE.AND P2, PT, R0, RZ, PT ;  /* 0x000000ff0000720c */ /* 0x000fe20003f46270 */
[----:B------:R-:W-:Y:S02]  /*31c0*/  @!P6 IMAD.IADD R27, R27, 0x1, -R9 ;  /* 0x000000011b1be824 */ /* 0x000fe400078e0a09 */
[----:B------:R-:W-:-:S02]  /*31d0*/  IMAD R26, R9, R7, R26 ;  /* 0x00000007091a7224 */ /* 0x000fc400078e021a */
[----:B------:R-:W-:Y:S01]  /*31e0*/  IMAD.MOV.U32 R11, RZ, RZ, R5 ;  /* 0x000000ffff0b7224 */ /* 0x000fe200078e0005 */
[----:B------:R-:W-:Y:S01]  /*31f0*/  ISETP.GT.U32.AND P6, PT, R9, R27, PT ;  /* 0x0000001b0900720c */ /* 0x000fe20003fc4070 */
[----:B------:R-:W-:Y:S01]  /*3200*/  @!P1 IMAD.IADD R6, R6, 0x1, -R9 ;  /* 0x0000000106069824 */ /* 0x000fe200078e0a09 */
[----:B------:R-:W-:Y:S01]  /*3210*/  ISETP.GE.AND P1, PT, R20, RZ, PT ;  /* 0x000000ff1400720c */ /* 0x000fe20003f26270 */
[----:B0-----:R-:W-:Y:S01]  /*3220*/  IMAD.MOV.U32 R10, RZ, RZ, R4 ;  /* 0x000000ffff0a7224 */ /* 0x001fe200078e0004 */
[----:B------:R-:W-:Y:S01]  /*3230*/  IABS R20, R20 ;  /* 0x0000001400147213 */ /* 0x000fe20000000000 */
[----:B------:R-:W-:Y:S02]  /*3240*/  VIADD R0, R24, 0xb ;  /* 0x0000000b18007836 */ /* 0x000fe40000000000 */
[----:B------:R-:W-:Y:S01]  /*3250*/  @!P5 IMAD.MOV R10, RZ, RZ, -R10 ;  /* 0x000000ffff0ad224 */ /* 0x000fe200078e0a0a */
[----:B------:R-:W-:Y:S01]  /*3260*/  ISETP.GE.AND P5, PT, R3, RZ, PT ;  /* 0x000000ff0300720c */ /* 0x000fe20003fa6270 */
[----:B------:R-:W-:Y:S01]  /*3270*/  @!P3 IMAD.MOV R11, RZ, RZ, -R11 ;  /* 0x000000ffff0bb224 */ /* 0x000fe200078e0a0b */
[----:B------:R-:W-:Y:S01]  /*3280*/  IABS R3, R3 ;  /* 0x0000000300037213 */ /* 0x000fe20000000000 */
[----:B------:R-:W-:Y:S01]  /*3290*/  IMAD.MOV.U32 R7, RZ, RZ, R6 ;  /* 0x000000ffff077224 */ /* 0x000fe200078e0006 */
[----:B------:R-:W-:Y:S01]  /*32a0*/  ISETP.GT.U32.AND P3, PT, R9, R26, PT ;  /* 0x0000001a0900720c */ /* 0x000fe20003f64070 */
[----:B------:R-:W-:Y:S01]  /*32b0*/  @!P6 IMAD.IADD R27, R27, 0x1, -R9 ;  /* 0x000000011b1be824 */ /* 0x000fe200078e0a09 */
[----:B------:R-:W-:Y:S01]  /*32c0*/  IABS R17, R0 ;  /* 0x0000000000117213 */ /* 0x000fe20000000000 */
[----:B------:R-:W-:Y:S01]  /*32d0*/  IMAD.HI.U32 R4, R2, R3, RZ ;  /* 0x0000000302047227 */ /* 0x000fe200078e00ff */
[----:B------:R0:W-:Y:S03]  /*32e0*/  STL [R1+0x18], R11 ;  /* 0x0000180b01007387 */ /* 0x0001e60000100800 */
[----:B------:R-:W-:Y:S01]  /*32f0*/  IMAD.MOV R4, RZ, RZ, -R4 ;  /* 0x000000ffff047224 */ /* 0x000fe200078e0a04 */
[----:B------:R1:W-:Y:S01]  /*3300*/  STL [R1+0x14], R10 ;  /* 0x0000140a01007387 */ /* 0x0003e20000100800 */
[----:B------:R-:W-:Y:S01]  /*3310*/  @!P4 IMAD.MOV R7, RZ, RZ, -R7 ;  /* 0x000000ffff07c224 */ /* 0x000fe200078e0a07 */
[----:B------:R-:W-:Y:S01]  /*3320*/  ISETP.GE.AND P4, PT, R0, RZ, PT ;  /* 0x000000ff0000720c */ /* 0x000fe20003f86270 */
[----:B------:R-:W-:-:S02]  /*3330*/  IMAD R0, R9, R4, R3 ;  /* 0x0000000409007224 */ /* 0x000fc400078e0203 */
[----:B------:R-:W-:Y:S01]  /*3340*/  @!P3 IMAD.IADD R26, R26, 0x1, -R9 ;  /* 0x000000011a1ab824 */ /* 0x000fe200078e0a09 */
[----:B------:R2:W-:Y:S01]  /*3350*/  STL [R1+0x10], R7 ;  /* 0x0000100701007387 */ /* 0x0005e20000100800 */
[----:B------:R-:W-:Y:S01]  /*3360*/  @!P0 IMAD.MOV R27, RZ, RZ, -R27 ;  /* 0x000000ffff1b8224 */ /* 0x000fe200078e0a1b */
[C---:B------:R-:W-:Y:S01]  /*3370*/  ISETP.GT.U32.AND P6, PT, R9.reuse, R0, PT ;  /* 0x000000000900720c */ /* 0x040fe20003fc4070 */
[----:B------:R-:W-:Y:S01]  /*3380*/  VIADD R5, R24, 0xa ;  /* 0x0000000a18057836 */ /* 0x000fe20000000000 */
[----:B------:R-:W-:Y:S01]  /*3390*/  ISETP.GT.U32.AND P3, PT, R9, R26, PT ;  /* 0x0000001a0900720c */ /* 0x000fe20003f64070 */
[----:B------:R-:W-:Y:S01]  /*33a0*/  IMAD.HI.U32 R6, R2, R20, RZ ;  /* 0x0000001402067227 */ /* 0x000fe200078e00ff */
[----:B------:R-:W-:Y:S01]  /*33b0*/  STL [R1+0xc], R27 ;  /* 0x00000c1b01007387 */ /* 0x000fe20000100800 */
[----:B0-----:R-:W-:Y:S02]  /*33c0*/  IABS R11, R22 ;  /* 0x00000016000b7213 */ /* 0x001fe40000000000 */
[----:B------:R-:W-:Y:S01]  /*33d0*/  IABS R19, R5 ;  /* 0x0000000500137213 */ /* 0x000fe20000000000 */
[----:B------:R-:W-:-:S02]  /*33e0*/  IMAD.MOV R6, RZ, RZ, -R6 ;  /* 0x000000ffff067224 */ /* 0x000fc400078e0a06 */
[----:B------:R-:W-:Y:S02]  /*33f0*/  VIADD R8, R24, 0x7 ;  /* 0x0000000718087836 */ /* 0x000fe40000000000 */
[----:B------:R-:W-:-:S03]  /*3400*/  IMAD.HI.U32 R3, R2, R19, RZ ;  /* 0x0000001302037227 */ /* 0x000fc600078e00ff */
[----:B------:R-:W-:Y:S01]  /*3410*/  IABS R18, R8 ;  /* 0x0000000800127213 */ /* 0x000fe20000000000 */
[--C-:B------:R-:W-:Y:S02]  /*3420*/  @!P6 IMAD.IADD R0, R0, 0x1, -R9.reuse ;  /* 0x000000010000e824 */ /* 0x100fe400078e0a09 */
[----:B------:R-:W-:Y:S01]  /*3430*/  @!P3 IMAD.IADD R26, R26, 0x1, -R9 ;  /* 0x000000011a1ab824 */ /* 0x000fe200078e0a09 */
[----:B------:R-:W-:Y:S01]  /*3440*/  ISETP.GE.AND P3, PT, R5, RZ, PT ;  /* 0x000000ff0500720c */ /* 0x000fe20003f66270 */
[----:B------:R-:W-:Y:S01]  /*3450*/  IMAD.MOV R3, RZ, RZ, -R3 ;  /* 0x000000ffff037224 */ /* 0x000fe200078e0a03 */
[C---:B------:R-:W-:Y:S01]  /*3460*/  ISETP.GT.U32.AND P6, PT, R9.reuse, R0, PT ;  /* 0x000000000900720c */ /* 0x040fe20003fc4070 */
[----:B-1----:R-:W-:Y:S02]  /*3470*/  IMAD.MOV.U32 R10, RZ, RZ, R26 ;  /* 0x000000ffff0a7224 */ /* 0x002fe400078e001a */
[----:B------:R-:W-:Y:S02]  /*3480*/  IMAD R19, R9, R3, R19 ;  /* 0x0000000309137224 */ /* 0x000fe400078e0213 */
[----:B------:R-:W-:-:S02]  /*3490*/  @!P2 IMAD.MOV R10, RZ, RZ, -R10 ;  /* 0x000000ffff0aa224 */ /* 0x000fc400078e0a0a */
[----:B------:R-:W-:Y:S01]  /*34a0*/  VIADD R3, R24, 0x8 ;  /* 0x0000000818037836 */ /* 0x000fe20000000000 */
[C---:B------:R-:W-:Y:S01]  /*34b0*/  ISETP.GT.U32.AND P2, PT, R9.reuse, R19, PT ;  /* 0x000000130900720c */ /* 0x040fe20003f44070 */
[----:B------:R-:W-:Y:S01]  /*34c0*/  IMAD.HI.U32 R4, R2, R17, RZ ;  /* 0x0000001102047227 */ /* 0x000fe200078e00ff */
[----:B------:R0:W-:Y:S02]  /*34d0*/  STL [R1+0x4], R10 ;  /* 0x0000040a01007387 */ /* 0x0001e40000100800 */
[----:B------:R-:W-:Y:S01]  /*34e0*/  IABS R12, R3 ;  /* 0x00000003000c7213 */ /* 0x000fe20000000000 */
[----:B------:R-:W-:Y:S02]  /*34f0*/  @!P6 IMAD.IADD R0, R0, 0x1, -R9 ;  /* 0x000000010000e824 */ /* 0x000fe400078e0a09 */
[----:B------:R-:W-:Y:S02]  /*3500*/  IMAD R20, R9, R6, R20 ;  /* 0x0000000609147224 */ /* 0x000fe400078e0214 */
[----:B------:R-:W-:-:S02]  /*3510*/  IMAD.MOV R4, RZ, RZ, -R4 ;  /* 0x000000ffff047224 */ /* 0x000fc400078e0a04 */
[----:B--2---:R-:W-:Y:S01]  /*3520*/  IMAD.HI.U32 R7, R2, R12, RZ ;  /* 0x0000000c02077227 */ /* 0x004fe200078e00ff */
[----:B------:R-:W-:-:S03]  /*3530*/  ISETP.GT.U32.AND P6, PT, R9, R20, PT ;  /* 0x000000140900720c */ /* 0x000fc60003fc4070 */
[----:B0-----:R-:W-:Y:S02]  /*3540*/  IMAD.MOV.U32 R10, RZ, RZ, R0 ;  /* 0x000000ffff0a7224 */ /* 0x001fe400078e0000 */
[----:B------:R-:W-:Y:S02]  /*3550*/  IMAD R17, R9, R4, R17 ;  /* 0x0000000409117224 */ /* 0x000fe400078e0211 */
[----:B------:R-:W-:Y:S02]  /*3560*/  @!P5 IMAD.MOV R10, RZ, RZ, -R10 ;  /* 0x000000ffff0ad224 */ /* 0x000fe400078e0a0a */
[----:B------:R-:W-:-:S03]  /*3570*/  IMAD.HI.U32 R6, R2, R18, RZ ;  /* 0x0000001202067227 */ /* 0x000fc600078e00ff */
[----:B------:R0:W-:Y:S01]  /*3580*/  STL [R1+0x9ec], R10 ;  /* 0x0009ec0a01007387 */ /* 0x0001e20000100800 */
[----:B------:R-:W-:-:S04]  /*3590*/  IMAD.HI.U32 R5, R2, R16, RZ ;  /* 0x0000001002057227 */ /* 0x000fc800078e00ff */
[----:B------:R-:W-:-:S04]  /*35a0*/  IMAD.HI.U32 R4, R2, R23, RZ ;  /* 0x0000001702047227 */ /* 0x000fc800078e00ff */
[----:B------:R-:W-:Y:S01]  /*35b0*/  IMAD.MOV R7, RZ, RZ, -R7 ;  /* 0x000000ffff077224 */ /* 0x000fe200078e0a07 */
[----:B0-----:R-:W2:Y:S01]  /*35c0*/  LDL R10, [R1+0x1a0] ;  /* 0x0001a000010a7983 */ /* 0x001ea20000100800 */
[----:B------:R-:W-:Y:S02]  /*35d0*/  IMAD.MOV R6, RZ, RZ, -R6 ;  /* 0x000000ffff067224 */ /* 0x000fe400078e0a06 */
[----:B------:R-:W-:Y:S02]  /*35e0*/  IMAD.MOV R5, RZ, RZ, -R5 ;  /* 0x000000ffff057224 */ /* 0x000fe400078e0a05 */
[----:B------:R-:W-:Y:S02]  /*35f0*/  IMAD.MOV R4, RZ, RZ, -R4 ;  /* 0x000000ffff047224 */ /* 0x000fe400078e0a04 */
[----:B------:R-:W-:Y:S02]  /*3600*/  IMAD R12, R9, R7, R12 ;  /* 0x00000007090c7224 */ /* 0x000fe400078e020c */
[----:B------:R-:W-:-:S02]  /*3610*/  VIADD R7, R24, 0x4 ;  /* 0x0000000418077836 */ /* 0x000fc40000000000 */
[C---:B------:R-:W-:Y:S02]  /*3620*/  IMAD R18, R9.reuse, R6, R18 ;  /* 0x0000000609127224 */ /* 0x040fe400078e0212 */
[C---:B------:R-:W-:Y:S02]  /*3630*/  IMAD R16, R9.reuse, R5, R16 ;  /* 0x0000000509107224 */ /* 0x040fe400078e0210 */
[C---:B------:R-:W-:Y:S02]  /*3640*/  IMAD R23, R9.reuse, R4, R23 ;  /* 0x0000000409177224 */ /* 0x040fe400078e0217 */
[C---:B------:R-:W-:Y:S02]  /*3650*/  VIADD R4, R24.reuse, 0x3 ;  /* 0x0000000318047836 */ /* 0x040fe40000000000 */
[C---:B------:R-:W-:Y:S02]  /*3660*/  VIADD R6, R24.reuse, 0x2 ;  /* 0x0000000218067836 */ /* 0x040fe40000000000 */
[----:B------:R-:W-:Y:S01]  /*3670*/  VIADD R5, R24, 0x1 ;  /* 0x0000000118057836 */ /* 0x000fe20000000000 */
[----:B------:R-:W-:Y:S01]  /*3680*/  IABS R24, R7 ;  /* 0x0000000700187213 */ /* 0x000fe20000000000 */
[----:B------:R-:W-:Y:S01]  /*3690*/  @!P6 IMAD.IADD R20, R20, 0x1, -R9 ;  /* 0x000000011414e824 */ /* 0x000fe200078e0a09 */
[----:B------:R-:W-:Y:S01]  /*36a0*/  ISETP.GT.U32.AND P6, PT, R9, R17, PT ;  /* 0x000000110900720c */ /* 0x000fe20003fc4070 */
[----:B------:R-:W-:Y:S01]  /*36b0*/  IMAD.HI.U32 R15, R2, R11, RZ ;  /* 0x0000000b020f7227 */ /* 0x000fe200078e00ff */
[----:B------:R-:W-:-:S02]  /*36c0*/  IABS R25, R4 ;  /* 0x0000000400197213 */ /* 0x000fc40000000000 */
[----:B------:R-:W-:Y:S01]  /*36d0*/  ISETP.GT.U32.AND P0, PT, R9, R20, PT ;  /* 0x000000140900720c */ /* 0x000fe20003f04070 */
[----:B------:R-:W-:Y:S01]  /*36e0*/  IMAD.HI.U32 R28, R2, R24, RZ ;  /* 0x00000018021c7227 */ /* 0x000fe200078e00ff */
[----:B------:R-:W-:-:S03]  /*36f0*/  IABS R21, R5 ;  /* 0x0000000500157213 */ /* 0x000fc60000000000 */
[----:B------:R-:W-:Y:S02]  /*3700*/  IMAD.MOV R28, RZ, RZ, -R28 ;  /* 0x000000ffff1c7224 */ /* 0x000fe400078e0a1c */
[----:B------:R-:W-:Y:S02]  /*3710*/  IMAD.MOV R15, RZ, RZ, -R15 ;  /* 0x000000ffff0f7224 */ /* 0x000fe400078e0a0f */
[----:B------:R-:W-:Y:S02]  /*3720*/  IMAD R24, R9, R28, R24 ;  /* 0x0000001c09187224 */ /* 0x000fe400078e0218 */
[----:B------:R-:W0:Y:S01]  /*3730*/  S2R R28, SR_TID.X ;  /* 0x00000000001c7919 */ /* 0x000e220000002100 */
[----:B------:R-:W-:Y:S02]  /*3740*/  @!P6 IMAD.IADD R17, R17, 0x1, -R9 ;  /* 0x000000011111e824 */ /* 0x000fe400078e0a09 */
[C---:B------:R-:W-:Y:S01]  /*3750*/  IMAD R11, R9.reuse, R15, R11 ;  /* 0x0000000f090b7224 */ /* 0x040fe200078e020b */
[----:B------:R-:W-:Y:S01]  /*3760*/  IABS R15, R6 ;  /* 0x00000006000f7213 */ /* 0x000fe20000000000 */
[--C-:B------:R-:W-:Y:S01]  /*3770*/  @!P0 IMAD.IADD R20, R20, 0x1, -R9.reuse ;  /* 0x0000000114148824 */ /* 0x100fe200078e0a09 */
[----:B------:R-:W-:Y:S01]  /*3780*/  ISETP.GT.U32.AND P6, PT, R9, R17, PT ;  /* 0x000000110900720c */ /* 0x000fe20003fc4070 */
[----:B------:R-:W-:Y:S01]  /*3790*/  @!P2 IMAD.IADD R19, R19, 0x1, -R9 ;  /* 0x000000011313a824 */ /* 0x000fe200078e0a09 */
[C---:B------:R-:W-:Y:S01]  /*37a0*/  ISETP.GT.U32.AND P5, PT, R9.reuse, R11, PT ;  /* 0x0000000b0900720c */ /* 0x040fe20003fa4070 */
[----:B------:R-:W-:Y:S01]  /*37b0*/  IMAD.HI.U32 R27, R2, R25, RZ ;  /* 0x00000019021b7227 */ /* 0x000fe200078e00ff */
[----:B------:R-:W-:-:S02]  /*37c0*/  ISETP.GT.U32.AND P0, PT, R9, R12, PT ;  /* 0x0000000c0900720c */ /* 0x000fc40003f04070 */
[----:B------:R-:W-:Y:S01]  /*37d0*/  ISETP.GT.U32.AND P2, PT, R9, R16, PT ;  /* 0x000000100900720c */ /* 0x000fe20003f44070 */
[----:B------:R-:W-:-:S04]  /*37e0*/  IMAD.HI.U32 R0, R2, R21, RZ ;  /* 0x0000001502007227 */ /* 0x000fc800078e00ff */
[----:B------:R-:W-:-:S04]  /*37f0*/  IMAD.HI.U32 R26, R2, R15, RZ ;  /* 0x0000000f021a7227 */ /* 0x000fc800078e00ff */
[--C-:B------:R-:W-:Y:S01]  /*3800*/  @!P6 IMAD.IADD R17, R17, 0x1, -R9.reuse ;  /* 0x000000011111e824 */ /* 0x100fe200078e0a09 */
[----:B------:R-:W-:Y:S01]  /*3810*/  ISETP.GT.U32.AND P6, PT, R9, R18, PT ;  /* 0x000000120900720c */ /* 0x000fe20003fc4070 */
[--C-:B------:R-:W-:Y:S01]  /*3820*/  @!P5 IMAD.IADD R11, R11, 0x1, -R9.reuse ;  /* 0x000000010b0bd824 */ /* 0x100fe200078e0a09 */
[----:B------:R-:W-:Y:S01]  /*3830*/  ISETP.GT.U32.AND P5, PT, R9, R19, PT ;  /* 0x000000130900720c */ /* 0x000fe20003fa4070 */
[----:B------:R-:W-:Y:S01]  /*3840*/  @!P0 IMAD.IADD R12, R12, 0x1, -R9 ;  /* 0x000000010c0c8824 */ /* 0x000fe200078e0a09 */
[----:B0-----:R-:W-:-:S09]  /*3850*/  SHF.R.U32.HI R28, RZ, 0x5, R28 ;  /* 0x00000005ff1c7819 */ /* 0x001fd2000001161c */
[----:B------:R-:W-:Y:S01]  /*3860*/  @!P6 IMAD.IADD R18, R18, 0x1, -R9 ;  /* 0x000000011212e824 */ /* 0x000fe200078e0a09 */
[C---:B------:R-:W-:Y:S02]  /*3870*/  ISETP.GT.U32.AND P6, PT, R9.reuse, R12, PT ;  /* 0x0000000c0900720c */ /* 0x040fe40003fc4070 */
[----:B------:R-:W-:Y:S01]  /*3880*/  SGXT.U32 R28, R28, 0x1 ;  /* 0x000000011c1c781a */ /* 0x000fe20000000000 */
[----:B------:R-:W-:Y:S02]  /*3890*/  IMAD.MOV R27, RZ, RZ, -R27 ;  /* 0x000000ffff1b7224 */ /* 0x000fe400078e0a1b */
[----:B------:R-:W-:Y:S01]  /*38a0*/  @!P2 IMAD.IADD R16, R16, 0x1, -R9 ;  /* 0x000000011010a824 */ /* 0x000fe200078e0a09 */
[----:B------:R-:W-:Y:S01]  /*38b0*/  LOP3.LUT R28, R28, 0x7e, RZ, 0xfc, !PT ;  /* 0x0000007e1c1c7812 */ /* 0x000fe200078efcff */
[----:B------:R-:W-:Y:S01]  /*38c0*/  IMAD.MOV R0, RZ, RZ, -R0 ;  /* 0x000000ffff007224 */ /* 0x000fe200078e0a00 */
[C---:B------:R-:W-:Y:S01]  /*38d0*/  ISETP.GT.U32.AND P0, PT, R9.reuse, R11, PT ;  /* 0x0000000b0900720c */ /* 0x040fe20003f04070 */
[C---:B------:R-:W-:Y:S01]  /*38e0*/  IMAD R25, R9.reuse, R27, R25 ;  /* 0x0000001b09197224 */ /* 0x040fe200078e0219 */
[----:B------:R-:W-:Y:S01]  /*38f0*/  ISETP.GT.U32.AND P2, PT, R9, R16, PT ;  /* 0x000000100900720c */ /* 0x000fe20003f44070 */
[----:B------:R-:W-:Y:S01]  /*3900*/  @!P5 IMAD.IADD R19, R19, 0x1, -R9 ;  /* 0x000000011313d824 */ /* 0x000fe200078e0a09 */
[C---:B------:R-:W-:Y:S01]  /*3910*/  ISETP.GT.U32.AND P5, PT, R9.reuse, R23, PT ;  /* 0x000000170900720c */ /* 0x040fe20003fa4070 */
[----:B------:R-:W-:-:S02]  /*3920*/  IMAD R21, R9, R0, R21 ;  /* 0x0000000009157224 */ /* 0x000fc400078e0215 */
[----:B------:R-:W-:Y:S02]  /*3930*/  @!P1 IMAD.MOV R20, RZ, RZ, -R20 ;  /* 0x000000ffff149224 */ /* 0x000fe400078e0a14 */
[----:B------:R-:W-:Y:S02]  /*3940*/  IMAD R0, R28, UR6, RZ ;  /* 0x000000061c007c24 */ /* 0x000fe4000f8e02ff */
[----:B------:R-:W-:Y:S02]  /*3950*/  IMAD R28, RZ, RZ, -UR6 ;  /* 0x80000006ff1c7e24 */ /* 0x000fe4000f8e02ff */
[--C-:B------:R-:W-:Y:S01]  /*3960*/  @!P6 IMAD.IADD R12, R12, 0x1, -R9.reuse ;  /* 0x000000010c0ce824 */ /* 0x100fe200078e0a09 */
[----:B------:R-:W-:Y:S01]  /*3970*/  ISETP.GT.U32.AND P6, PT, R9, R25, PT ;  /* 0x000000190900720c */ /* 0x000fe20003fc4070 */
[----:B------:R0:W-:Y:S01]  /*3980*/  STL [R1+0x9f0], R20 ;  /* 0x0009f01401007387 */ /* 0x0001e20000100800 */
[--C-:B------:R-:W-:Y:S01]  /*3990*/  @!P0 IMAD.IADD R11, R11, 0x1, -R9.reuse ;  /* 0x000000010b0b8824 */ /* 0x100fe200078e0a09 */
[----:B------:R-:W-:Y:S01]  /*39a0*/  ISETP.GT.U32.AND P1, PT, R9, R18, PT ;  /* 0x000000120900720c */ /* 0x000fe20003f24070 */
[----:B------:R-:W-:-:S02]  /*39b0*/  @!P2 IMAD.IADD R16, R16, 0x1, -R9 ;  /* 0x000000011010a824 */ /* 0x000fc400078e0a09 */
[----:B0-----:R-:W-:-:S04]  /*39c0*/  IMAD R20, R28, 0x2, R0 ;  /* 0x000000021c147824 */ /* 0x001fc800078e0200 */
[----:B------:R-:W-:Y:S01]  /*39d0*/  IMAD R20, R28, 0x2, R20 ;  /* 0x000000021c147824 */ /* 0x000fe200078e0214 */
[----:B------:R-:W-:Y:S01]  /*39e0*/  ISETP.GT.U32.AND P0, PT, R9, R24, PT ;  /* 0x000000180900720c */ /* 0x000fe20003f04070 */
[--C-:B------:R-:W-:Y:S01]  /*39f0*/  @!P5 IMAD.IADD R23, R23, 0x1, -R9.reuse ;  /* 0x000000011717d824 */ /* 0x100fe200078e0a09 */
[----:B------:R-:W-:Y:S01]  /*3a00*/  ISETP.GE.AND P2, PT, R22, RZ, PT ;  /* 0x000000ff1600720c */ /* 0x000fe20003f46270 */
[----:B------:R0:W-:Y:S01]  /*3a10*/  STL [R1+0x9f4], R0 ;  /* 0x0009f40001007387 */ /* 0x0001e20000100800 */
[----:B------:R-:W-:Y:S01]  /*3a20*/  ISETP.GT.U32.AND P5, PT, R9, R21, PT ;  /* 0x000000150900720c */ /* 0x000fe20003fa4070 */
[----:B------:R-:W-:Y:S02]  /*3a30*/  IMAD.MOV R26, RZ, RZ, -R26 ;  /* 0x000000ffff1a7224 */ /* 0x000fe400078e0a1a */
[----:B------:R1:W-:Y:S01]  /*3a40*/  STL [R1+0x80], R20 ;  /* 0x0000801401007387 */ /* 0x0003e20000100800 */
[----:B------:R-:W-:Y:S01]  /*3a50*/  @!P6 IMAD.IADD R25, R25, 0x1, -R9 ;  /* 0x000000011919e824 */ /* 0x000fe200078e0a09 */
[----:B------:R-:W-:Y:S01]  /*3a60*/  ISETP.GE.AND P6, PT, R8, RZ, PT ;  /* 0x000000ff0800720c */ /* 0x000fe20003fc6270 */
[----:B0-----:R-:W-:-:S02]  /*3a70*/  IMAD R0, R28, 0x2, R20 ;  /* 0x000000021c007824 */ /* 0x001fc400078e0214 */
[----:B-1----:R-:W0:Y:S01]  /*3a80*/  S2R R20, SR_TID.X ;  /* 0x0000000000147919 */ /* 0x002e220000002100 */
[----:B------:R-:W-:Y:S02]  /*3a90*/  IMAD R15, R9, R26, R15 ;  /* 0x0000001a090f7224 */ /* 0x000fe400078e020f */
[--C-:B------:R-:W-:Y:S02]  /*3aa0*/  @!P1 IMAD.IADD R18, R18, 0x1, -R9.reuse ;  /* 0x0000000112129824 */ /* 0x100fe400078e0a09 */
[--C-:B------:R-:W-:Y:S01]  /*3ab0*/  @!P0 IMAD.IADD R24, R24, 0x1, -R9.reuse ;  /* 0x0000000118188824 */ /* 0x100fe200078e0a09 */
[----:B------:R-:W-:Y:S01]  /*3ac0*/  ISETP.GE.AND P0, PT, R3, RZ, PT ;  /* 0x000000ff0300720c */ /* 0x000fe20003f06270 */
[----:B------:R-:W-:Y:S02]  /*3ad0*/  @!P5 IMAD.IADD R21, R21, 0x1, -R9 ;  /* 0x000000011515d824 */ /* 0x000fe400078e0a09 */
[----:B------:R-:W-:Y:S01]  /*3ae0*/  @!P2 IMAD.MOV R11, RZ, RZ, -R11 ;  /* 0x000000ffff0ba224 */ /* 0x000fe200078e0a0b */
[C---:B------:R-:W-:Y:S01]  /*3af0*/  ISETP.GT.U32.AND P2, PT, R9.reuse, R25, PT ;  /* 0x000000190900720c */ /* 0x040fe20003f44070 */
[----:B------:R-:W-:Y:S01]  /*3b00*/  @!P6 IMAD.MOV R18, RZ, RZ, -R18 ;  /* 0x000000ffff12e224 */ /* 0x000fe200078e0a12 */
[----:B------:R-:W-:Y:S01]  /*3b10*/  ISETP.GT.U32.AND P6, PT, R9, R21, PT ;  /* 0x000000150900720c */ /* 0x000fe20003fc4070 */
[----:B------:R-:W-:-:S02]  /*3b20*/  @!P4 IMAD.MOV R17, RZ, RZ, -R17 ;  /* 0x000000ffff11c224 */ /* 0x000fc400078e0a11 */
[----:B------:R-:W-:Y:S01]  /*3b30*/  @!P3 IMAD.MOV R19, RZ, RZ, -R19 ;  /* 0x000000ffff13b224 */ /* 0x000fe200078e0a13 */
[----:B------:R1:W-:Y:S03]  /*3b40*/  STL [R1+0x8], R0 ;  /* 0x0000080001007387 */ /* 0x0003e60000100800 */
[----:B------:R-:W-:Y:S01]  /*3b50*/  @!P0 IMAD.MOV R12, RZ, RZ, -R12 ;  /* 0x000000ffff0c8224 */ /* 0x000fe200078e0a0c */
[----:B------:R-:W-:Y:S03]  /*3b60*/  STL [R1+0x9f8], R17 ;  /* 0x0009f81101007387 */ /* 0x000fe60000100800 */
[--C-:B------:R-:W-:Y:S01]  /*3b70*/  @!P2 IMAD.IADD R25, R25, 0x1, -R9.reuse ;  /* 0x000000011919a824 */ /* 0x100fe200078e0a09 */
[----:B------:R-:W-:Y:S01]  /*3b80*/  ISETP.GE.AND P2, PT, R4, RZ, PT ;  /* 0x000000ff0400720c */ /* 0x000fe20003f46270 */
[----:B------:R-:W-:Y:S01]  /*3b90*/  STL [R1+0x9fc], R19 ;  /* 0x0009fc1301007387 */ /* 0x000fe20000100800 */
[----:B------:R-:W-:Y:S01]  /*3ba0*/  @!P6 IMAD.IADD R21, R21, 0x1, -R9 ;  /* 0x000000011515e824 */ /* 0x000fe200078e0a09 */
[----:B------:R-:W-:-:S02]  /*3bb0*/  ISETP.GE.AND P6, PT, R5, RZ, PT ;  /* 0x000000ff0500720c */ /* 0x000fc40003fc6270 */
[----:B------:R-:W-:Y:S01]  /*3bc0*/  STL [R1+0xa00], R11 ;  /* 0x000a000b01007387 */ /* 0x000fe20000100800 */
[----:B------:R-:W-:-:S03]  /*3bd0*/  ISETP.GT.U32.AND P1, PT, R9, R15, PT ;  /* 0x0000000f0900720c */ /* 0x000fc60003f24070 */
[----:B------:R-:W-:Y:S04]  /*3be0*/  STL [R1+0xa04], R12 ;  /* 0x000a040c01007387 */ /* 0x000fe80000100800 */
[----:B------:R-:W-:Y:S01]  /*3bf0*/  STL [R1+0xa08], R18 ;  /* 0x000a081201007387 */ /* 0x000fe20000100800 */
[----:B------:R-:W-:-:S05]  /*3c00*/  ISETP.GT.U32.AND P3, PT, R9, R24, PT ;  /* 0x000000180900720c */ /* 0x000fca0003f64070 */
[----:B------:R-:W-:Y:S01]  /*3c10*/  @!P1 IMAD.IADD R15, R15, 0x1, -R9 ;  /* 0x000000010f0f9824 */ /* 0x000fe200078e0a09 */
[----:B------:R-:W-:-:S04]  /*3c20*/  ISETP.GT.U32.AND P4, PT, R9, R23, PT ;  /* 0x000000170900720c */ /* 0x000fc80003f84070 */
[----:B------:R-:W-:-:S03]  /*3c30*/  ISETP.GT.U32.AND P0, PT, R9, R15, PT ;  /* 0x0000000f0900720c */ /* 0x000fc60003f04070 */
[----:B------:R-:W-:-:S06]  /*3c40*/  @!P3 IMAD.IADD R24, R24, 0x1, -R9 ;  /* 0x000000011818b824 */ /* 0x000fcc00078e0a09 */
[----:B------:R-:W-:Y:S01]  /*3c50*/  @!P4 IMAD.IADD R23, R23, 0x1, -R9 ;  /* 0x000000011717c824 */ /* 0x000fe200078e0a09 */
[----:B------:R-:W-:-:S03]  /*3c60*/  ISETP.GE.AND P4, PT, R7, RZ, PT ;  /* 0x000000ff0700720c */ /* 0x000fc60003f86270 */
[----:B------:R-:W-:Y:S01]  /*3c70*/  @!P0 IMAD.IADD R15, R15, 0x1, -R9 ;  /* 0x000000010f0f8824 */ /* 0x000fe200078e0a09 */
[----:B------:R-:W-:Y:S02]  /*3c80*/  ISETP.GE.AND P0, PT, R6, RZ, PT ;  /* 0x000000ff0600720c */ /* 0x000fe40003f06270 */
[----:B0-----:R-:W-:Y:S02]  /*3c90*/  LOP3.LUT R7, R20, 0x7, RZ, 0xc0, !PT ;  /* 0x0000000714077812 */ /* 0x001fe400078ec0ff */
[----:B------:R-:W-:-:S03]  /*3ca0*/  ISETP.GE.AND P1, PT, R14, RZ, PT ;  /* 0x000000ff0e00720c */ /* 0x000fc60003f26270 */
[----:B------:R-:W-:Y:S01]  /*3cb0*/  IMAD R14, R7, 0x110, RZ ;  /* 0x00000110070e7824 */ /* 0x000fe200078e02ff */
[----:B------:R-:W-:-:S09]  /*3cc0*/  ISETP.GE.AND P5, PT, R29, RZ, PT ;  /* 0x000000ff1d00720c */ /* 0x000fd20003fa6270 */
[----:B------:R-:W-:Y:S01]  /*3cd0*/  @!P1 IMAD.MOV R16, RZ, RZ, -R16 ;  /* 0x000000ffff109224 */ /* 0x000fe200078e0a10 */
[----:B--2---:R-:W-:-:S05]  /*3ce0*/  IABS R26, R10 ;  /* 0x0000000a001a7213 */ /* 0x004fca0000000000 */
[----:B------:R-:W-:Y:S02]  /*3cf0*/  IMAD.MOV.U32 R22, RZ, RZ, R26 ;  /* 0x000000ffff167224 */ /* 0x000fe400078e001a */
[----:B------:R-:W0:Y:S02]  /*3d00*/  LDC R26, c[0x0][0x230] ;  /* 0x00008c00ff1a7b82 */ /* 0x000e240000000800 */
[----:B------:R-:W-:-:S04]  /*3d10*/  IMAD.HI.U32 R8, R2, R22, RZ ;  /* 0x0000001602087227 */ /* 0x000fc800078e00ff */
[----:B------:R-:W-:-:S04]  /*3d20*/  IMAD R2, R28, 0x2, R0 ;  /* 0x000000021c027824 */ /* 0x000fc800078e0200 */
[----:B------:R-:W-:-:S04]  /*3d30*/  IMAD R3, R28, 0x2, R2 ;  /* 0x000000021c037824 */ /* 0x000fc800078e0202 */
[----:B------:R-:W-:-:S04]  /*3d40*/  IMAD R27, R28, 0x2, R3 ;  /* 0x000000021c1b7824 */ /* 0x000fc800078e0203 */
[C---:B------:R-:W-:Y:S01]  /*3d50*/  IMAD R4, R28.reuse, 0x2, R27 ;  /* 0x000000021c047824 */ /* 0x040fe200078e021b */
[----:B------:R-:W-:Y:S01]  /*3d60*/  STL [R1+0xa0c], R2 ;  /* 0x000a0c0201007387 */ /* 0x000fe20000100800 */
[----:B------:R-:W-:Y:S02]  /*3d70*/  IMAD.MOV R8, RZ, RZ, -R8 ;  /* 0x000000ffff087224 */ /* 0x000fe400078e0a08 */
[----:B------:R-:W-:Y:S01]  /*3d80*/  IMAD R5, R28, 0x2, R4 ;  /* 0x000000021c057824 */ /* 0x000fe200078e0204 */
[----:B------:R-:W-:Y:S01]  /*3d90*/  STL [R1+0xa10], R3 ;  /* 0x000a100301007387 */ /* 0x000fe20000100800 */
[----:B-1----:R-:W-:-:S03]  /*3da0*/  IMAD.SHL.U32 R0, R20, 0x8, RZ ;  /* 0x0000000814007824 */ /* 0x002fc600078e00ff */
[----:B------:R-:W-:Y:S01]  /*3db0*/  STL [R1+0xa14], R27 ;  /* 0x000a141b01007387 */ /* 0x000fe20000100800 */
[C---:B------:R-:W-:Y:S01]  /*3dc0*/  IMAD R22, R9.reuse, R8, R22 ;  /* 0x0000000809167224 */ /* 0x040fe200078e0216 */
[----:B------:R-:W-:Y:S02]  /*3dd0*/  LOP3.LUT R8, R0, 0x30, RZ, 0xc0, !PT ;  /* 0x0000003000087812 */ /* 0x000fe400078ec0ff */
[----:B------:R-:W-:Y:S04]  /*3de0*/  STL [R1+0xa18], R4 ;  /* 0x000a180401007387 */ /* 0x000fe80000100800 */
[----:B------:R-:W-:Y:S04]  /*3df0*/  STL [R1+0x9e4], R5 ;  /* 0x0009e40501007387 */ /* 0x000fe80000100800 */
[----:B------:R1:W-:Y:S02]  /*3e00*/  STL [R1+0x8d0], R0 ;  /* 0x0008d00001007387 */ /* 0x0003e40000100800 */
[----:B-1----:R-:W1:Y:S01]  /*3e10*/  S2R R0, SR_TID.X ;  /* 0x0000000000007919 */ /* 0x002e620000002100 */
[----:B------:R-:W-:Y:S01]  /*3e20*/  ISETP.GT.U32.AND P3, PT, R9, R22, PT ;  /* 0x000000160900720c */ /* 0x000fe20003f64070 */
[----:B0-----:R-:W-:-:S02]  /*3e30*/  VIADD R26, R26, 0x7f ;  /* 0x0000007f1a1a7836 */ /* 0x001fc40000000000 */
[----:B------:R-:W-:-:S03]  /*3e40*/  IMAD R28, R28, 0x2, R5 ;  /* 0x000000021c1c7824 */ /* 0x000fc600078e0205 */
[----:B------:R-:W-:Y:S01]  /*3e50*/  SHF.R.S32.HI R6, RZ, 0x1f, R26 ;  /* 0x0000001fff067819 */ /* 0x000fe2000001141a */
[----:B------:R-:W-:Y:S02]  /*3e60*/  IMAD R5, RZ, RZ, -UR6 ;  /* 0x80000006ff057e24 */ /* 0x000fe4000f8e02ff */
[----:B------:R-:W-:Y:S01]  /*3e70*/  IMAD R8, R7, 0x40, R8 ;  /* 0x0000004007087824 */ /* 0x000fe200078e0208 */
[----:B------:R-:W-:Y:S01]  /*3e80*/  LEA.HI R2, R6, R26, RZ, 0x7 ;  /* 0x0000001a06027211 */ /* 0x000fe200078f38ff */
[----:B------:R-:W-:Y:S02]  /*3e90*/  IMAD.SHL.U32 R26, R20, 0x2, RZ ;  /* 0x00000002141a7824 */ /* 0x000fe400078e00ff */
[----:B------:R-:W-:Y:S02]  /*3ea0*/  @!P3 IMAD.IADD R22, R22, 0x1, -R9 ;  /* 0x000000011616b824 */ /* 0x000fe400078e0a09 */
[----:B------:R-:W-:Y:S01]  /*3eb0*/  IMAD R6, R5, 0x2, R28 ;  /* 0x0000000205067824 */ /* 0x000fe200078e021c */
[----:B------:R-:W-:-:S02]  /*3ec0*/  LOP3.LUT R14, R14, 0x30, R26, 0x78, !PT ;  /* 0x000000300e0e7812 */ /* 0x000fc400078e781a */
[----:B------:R-:W-:Y:S01]  /*3ed0*/  ISETP.GT.U32.AND P3, PT, R9, R22, PT ;  /* 0x000000160900720c */ /* 0x000fe20003f64070 */
[----:B------:R-:W-:Y:S01]  /*3ee0*/  IMAD R7, R5, 0x2, R6 ;  /* 0x0000000205077824 */ /* 0x000fe200078e0206 */
[----:B------:R-:W-:Y:S01]  /*3ef0*/  LOP3.LUT R8, R8, 0x10, R26, 0x78, !PT ;  /* 0x0000001008087812 */ /* 0x000fe200078e781a */
[----:B------:R-:W-:Y:S01]  /*3f00*/  IMAD.SHL.U32 R26, R20, 0x20, RZ ;  /* 0x00000020141a7824 */ /* 0x000fe200078e00ff */
[----:B-1----:R-:W-:-:S05]  /*3f10*/  LOP3.LUT R0, R0, 0x20, RZ, 0xc0, !PT ;  /* 0x0000002000007812 */ /* 0x002fca00078ec0ff */
[----:B------:R-:W-:Y:S02]  /*3f20*/  IMAD.SHL.U32 R0, R0, 0x40, RZ ;  /* 0x0000004000007824 */ /* 0x000fe400078e00ff */
[C---:B------:R-:W-:Y:S01]  /*3f30*/  IMAD R29, R5.reuse, 0x2, R7 ;  /* 0x00000002051d7824 */ /* 0x040fe200078e0207 */
[----:B------:R-:W-:Y:S02]  /*3f40*/  STL [R1+0xa1c], R28 ;  /* 0x000a1c1c01007387 */ /* 0x000fe40000100800 */
[----:B------:R-:W-:Y:S02]  /*3f50*/  LOP3.LUT R2, R14, R0, RZ, 0xfc, !PT ;  /* 0x000000000e027212 */ /* 0x000fe400078efcff */
[----:B------:R-:W-:Y:S01]  /*3f60*/  LOP3.LUT R0, R8, 0x200, R26, 0xf8, !PT ;  /* 0x0000020008007812 */ /* 0x000fe200078ef81a */
[----:B------:R-:W-:Y:S01]  /*3f70*/  STL [R1+0xa20], R6 ;  /* 0x000a200601007387 */ /* 0x000fe20000100800 */
[----:B------:R-:W-:-:S03]  /*3f80*/  IMAD R8, R5, 0x2, R29 ;  /* 0x0000000205087824 */ /* 0x000fc600078e021d */
[----:B------:R-:W-:Y:S01]  /*3f90*/  STL [R1+0xa24], R7 ;  /* 0x000a240701007387 */ /* 0x000fe20000100800 */
[----:B------:R-:W-:-:S03]  /*3fa0*/  @!P3 IMAD.IADD R22, R22, 0x1, -R9 ;  /* 0x000000011616b824 */ /* 0x000fc600078e0a09 */
[----:B------:R-:W-:Y:S01]  /*3fb0*/  STL [R1+0x134], R2 ;  /* 0x0001340201007387 */ /* 0x000fe20000100800 */
[----:B------:R-:W-:-:S03]  /*3fc0*/  IMAD R9, R5, 0x2, R8 ;  /* 0x0000000205097824 */ /* 0x000fc600078e0208 */
[----:B------:R-:W-:Y:S04]  /*3fd0*/  STL [R1+0xa28], R29 ;  /* 0x000a281d01007387 */ /* 0x000fe80000100800 */
[----:B------:R-:W-:Y:S04]  /*3fe0*/  STL [R1+0x198], R0 ;  /* 0x0001980001007387 */ /* 0x000fe80000100800 */
[----:B------:R-:W-:Y:S04]  /*3ff0*/  STL [R1+0xa2c], R16 ;  /* 0x000a2c1001007387 */ /* 0x000fe80000100800 */
[----:B------:R0:W-:Y:S04]  /*4000*/  STL [R1+0xa30], R8 ;  /* 0x000a300801007387 */ /* 0x0001e80000100800 */
[----:B0-----:R-:W2:Y:S04]  /*4010*/  LDL.LU R8, [R1+0xd4] ;  /* 0x0000d40001087983 */ /* 0x001ea80000300800 */
[----:B------:R-:W3:Y:S04]  /*4020*/  LDL.LU R16, [R1+0xd0] ;  /* 0x0000d00001107983 */ /* 0x000ee80000300800 */
[----:B------:R-:W4:Y:S04]  /*4030*/  LDL.LU R29, [R1+0xcc] ;  /* 0x0000cc00011d7983 */ /* 0x000f280000300800 */
[----:B------:R-:W5:Y:S04]  /*4040*/  LDL.LU R7, [R1+0xc8] ;  /* 0x0000c80001077983 */ /* 0x000f680000300800 */
        /* <DEDUP_REMOVED lines=8> */
[----:B------:R-:W5:Y:S01]  /*40d0*/  LDL.LU R11, [R1+0xa4] ;  /* 0x0000a400010b7983 */ /* 0x000f620000300800 */
[----:B------:R-:W-:-:S03]  /*40e0*/  ISETP.GE.AND P3, PT, R10, RZ, PT ;  /* 0x000000ff0a00720c */ /* 0x000fc60003f66270 */
[----:B------:R-:W5:Y:S04]  /*40f0*/  LDL.LU R19, [R1+0xa0] ;  /* 0x0000a00001137983 */ /* 0x000f680000300800 */
[----:B------:R-:W5:Y:S01]  /*4100*/  LDL.LU R17, [R1+0x9c] ;  /* 0x00009c0001117983 */ /* 0x000f620000300800 */
[----:B------:R-:W-:-:S03]  /*4110*/  IMAD R14, R5, 0x2, R9 ;  /* 0x00000002050e7824 */ /* 0x000fc600078e0209 */
[----:B------:R-:W5:Y:S04]  /*4120*/  LDL.LU R0, [R1+0x98] ;  /* 0x0000980001007983 */ /* 0x000f680000300800 */
[----:B------:R-:W5:Y:S04]  /*4130*/  LDL.LU R20, [R1+0x94] ;  /* 0x0000940001147983 */ /* 0x000f680000300800 */
[----:B------:R-:W5:Y:S04]  /*4140*/  LDL.LU R10, [R1+0x90] ;  /* 0x00009000010a7983 */ /* 0x000f680000300800 */
[----:B------:R0:W-:Y:S04]  /*4150*/  STL [R1+0xa34], R9 ;  /* 0x000a340901007387 */ /* 0x0001e80000100800 */
[----:B0-----:R-:W4:Y:S01]  /*4160*/  LDL.LU R9, [R1+0xd8] ;  /* 0x0000d80001097983 */ /* 0x001f220000300800 */
[----:B------:R-:W-:-:S02]  /*4170*/  IMAD.MOV.U32 R26, RZ, RZ, R15 ;  /* 0x000000ffff1a7224 */ /* 0x000fc400078e000f */
[----:B------:R-:W-:Y:S01]  /*4180*/  IMAD R15, R5, 0x2, R14 ;  /* 0x00000002050f7824 */ /* 0x000fe200078e020e */
[----:B------:R-:W-:Y:S01]  /*4190*/  ISETP.NE.AND P1, PT, R13, RZ, PT ;  /* 0x000000ff0d00720c */ /* 0x000fe20003f25270 */
[----:B------:R-:W-:Y:S01]  /*41a0*/  @!P5 IMAD.MOV R23, RZ, RZ, -R23 ;  /* 0x000000ffff17d224 */ /* 0x000fe200078e0a17 */
[----:B------:R-:W-:Y:S01]  /*41b0*/  LOP3.LUT R13, RZ, R13, RZ, 0x33, !PT ;  /* 0x0000000dff0d7212 */ /* 0x000fe200078e33ff */
[----:B------:R-:W-:Y:S01]  /*41c0*/  @!P4 IMAD.MOV R24, RZ, RZ, -R24 ;  /* 0x000000ffff18c224 */ /* 0x000fe200078e0a18 */
[----:B------:R-:W-:Y:S01]  /*41d0*/  STL [R1+0xa40], R15 ;  /* 0x000a400f01007387 */ /* 0x000fe20000100800 */
[----:B------:R-:W-:Y:S02]  /*41e0*/  @!P2 IMAD.MOV R25, RZ, RZ, -R25 ;  /* 0x000000ffff19a224 */ /* 0x000fe400078e0a19 */
[----:B------:R-:W-:Y:S01]  /*41f0*/  @!P0 IMAD.MOV R26, RZ, RZ, -R26 ;  /* 0x000000ffff1a8224 */ /* 0x000fe200078e0a1a */
[----:B------:R3:W-:Y:S01]  /*4200*/  STL [R1+0xa3c], R5 ;  /* 0x000a3c0501007387 */ /* 0x0007e20000100800 */
[----:B------:R-:W-:-:S02]  /*4210*/  @!P6 IMAD.MOV R21, RZ, RZ, -R21 ;  /* 0x000000ffff15e224 */ /* 0x000fc400078e0a15 */
[----:B------:R-:W-:Y:S01]  /*4220*/  @!P3 IMAD.MOV R22, RZ, RZ, -R22 ;  /* 0x000000ffff16b224 */ /* 0x000fe200078e0a16 */
[----:B------:R-:W-:Y:S04]  /*4230*/  STL [R1+0xa38], R14 ;  /* 0x000a380e01007387 */ /* 0x000fe80000100800 */
[----:B------:R-:W-:Y:S04]  /*4240*/  STL [R1+0xa44], R23 ;  /* 0x000a441701007387 */ /* 0x000fe80000100800 */
[----:B------:R-:W-:Y:S04]  /*4250*/  STL [R1+0xa48], R24 ;  /* 0x000a481801007387 */ /* 0x000fe80000100800 */
[----:B------:R-:W-:Y:S04]  /*4260*/  STL [R1+0xa4c], R25 ;  /* 0x000a4c1901007387 */ /* 0x000fe80000100800 */
[----:B------:R-:W-:Y:S04]  /*4270*/  STL [R1+0xa50], R26 ;  /* 0x000a501a01007387 */ /* 0x000fe80000100800 */
[----:B------:R-:W-:Y:S04]  /*4280*/  STL [R1+0xa54], R21 ;  /* 0x000a541501007387 */ /* 0x000fe80000100800 */
[----:B------:R-:W-:Y:S01]  /*4290*/  STL [R1+0xa58], R22 ;  /* 0x000a581601007387 */ /* 0x000fe20000100800 */
[----:B--2---:R-:W-:-:S02]  /*42a0*/  SEL R8, R13, R8, !P1 ;  /* 0x000000080d087207 */ /* 0x004fc40004800000 */
[C---:B---3--:R-:W-:Y:S02]  /*42b0*/  SEL R5, R13.reuse, R16, !P1 ;  /* 0x000000100d057207 */ /* 0x048fe40004800000 */
[----:B----4-:R-:W-:-:S05]  /*42c0*/  SEL R9, R13, R9, !P1 ;  /* 0x000000090d097207 */ /* 0x010fca0004800000 */
[----:B------:R0:W-:Y:S04]  /*42d0*/  STL [R1+0x12c], R9 ;  /* 0x00012c0901007387 */ /* 0x0001e80000100800 */
[----:B------:R5:W-:Y:S04]  /*42e0*/  STL [R1+0x128], R8 ;  /* 0x0001280801007387 */ /* 0x000be80000100800 */
[----:B------:R1:W-:Y:S01]  /*42f0*/  STL [R1+0x124], R5 ;  /* 0x0001240501007387 */ /* 0x0003e20000100800 */
[C---:B0-----:R-:W-:Y:S02]  /*4300*/  SEL R9, R13.reuse, R29, !P1 ;  /* 0x0000001d0d097207 */ /* 0x041fe40004800000 */
[----:B-----5:R-:W-:-:S03]  /*4310*/  SEL R8, R13, R7, !P1 ;  /* 0x000000070d087207 */ /* 0x020fc60004800000 */
[----:B------:R-:W-:Y:S01]  /*4320*/  STL [R1+0x120], R9 ;  /* 0x0001200901007387 */ /* 0x000fe20000100800 */
[----:B-1----:R-:W-:-:S03]  /*4330*/  SEL R5, R13, R6, !P1 ;  /* 0x000000060d057207 */ /* 0x002fc60004800000 */
[----:B------:R-:W-:Y:S01]  /*4340*/  STL [R1+0x11c], R8 ;  /* 0x00011c0801007387 */ /* 0x000fe20000100800 */
[C---:B------:R-:W-:Y:S02]  /*4350*/  SEL R7, R13.reuse, R28, !P1 ;  /* 0x0000001c0d077207 */ /* 0x040fe40004800000 */
[C---:B------:R-:W-:Y:S01]  /*4360*/  SEL R6, R13.reuse, R4, !P1 ;  /* 0x000000040d067207 */ /* 0x040fe20004800000 */
[----:B------:R0:W-:Y:S01]  /*4370*/  STL [R1+0x118], R5 ;  /* 0x0001180501007387 */ /* 0x0001e20000100800 */
[C---:B------:R-:W-:Y:S02]  /*4380*/  SEL R4, R13.reuse, R3, !P1 ;  /* 0x000000030d047207 */ /* 0x040fe40004800000 */
[C---:B------:R-:W-:Y:S01]  /*4390*/  SEL R3, R13.reuse, R2, !P1 ;  /* 0x000000020d037207 */ /* 0x040fe20004800000 */
[----:B------:R-:W-:Y:S01]  /*43a0*/  STL [R1+0x114], R7 ;  /* 0x0001140701007387 */ /* 0x000fe20000100800 */
[----:B0-----:R-:W-:-:S03]  /*43b0*/  SEL R5, R13, R27, !P1 ;  /* 0x0000001b0d057207 */ /* 0x001fc60004800000 */
[----:B------:R-:W-:Y:S01]  /*43c0*/  STL [R1+0x110], R6 ;  /* 0x0001100601007387 */ /* 0x000fe20000100800 */
[----:B------:R-:W-:-:S03]  /*43d0*/  SEL R2, R13, R18, !P1 ;  /* 0x000000120d027207 */ /* 0x000fc60004800000 */
[----:B------:R-:W-:Y:S04]  /*43e0*/  STL [R1+0x10c], R5 ;  /* 0x00010c0501007387 */ /* 0x000fe80000100800 */
[----:B------:R0:W-:Y:S04]  /*43f0*/  STL [R1+0x108], R4 ;  /* 0x0001080401007387 */ /* 0x0001e80000100800 */
[----:B------:R1:W-:Y:S01]  /*4400*/  STL [R1+0x104], R3 ;  /* 0x0001040301007387 */ /* 0x0003e20000100800 */
[----:B0-----:R-:W-:-:S03]  /*4410*/  SEL R4, R13, R12, !P1 ;  /* 0x0000000c0d047207 */ /* 0x001fc60004800000 */
[----:B------:R0:W-:Y:S01]  /*4420*/  STL [R1+0x100], R2 ;  /* 0x0001000201007387 */ /* 0x0001e20000100800 */
[----:B-1----:R-:W-:-:S03]  /*4430*/  SEL R3, R13, R11, !P1 ;  /* 0x0000000b0d037207 */ /* 0x002fc60004800000 */
[----:B------:R1:W-:Y:S04]  /*4440*/  STL [R1+0xfc], R4 ;  /* 0x0000fc0401007387 */ /* 0x0003e80000100800 */
[----:B------:R2:W-:Y:S01]  /*4450*/  STL [R1+0xf8], R3 ;  /* 0x0000f80301007387 */ /* 0x0005e20000100800 */
[C---:B0-----:R-:W-:Y:S02]  /*4460*/  SEL R2, R13.reuse, R19, !P1 ;  /* 0x000000130d027207 */ /* 0x041fe40004800000 */
[----:B-1----:R-:W-:-:S03]  /*4470*/  SEL R4, R13, R17, !P1 ;  /* 0x000000110d047207 */ /* 0x002fc60004800000 */
[----:B------:R0:W-:Y:S01]  /*4480*/  STL [R1+0xf4], R2 ;  /* 0x0000f40201007387 */ /* 0x0001e20000100800 */
[----:B--2---:R-:W-:-:S03]  /*4490*/  SEL R3, R13, R0, !P1 ;  /* 0x000000000d037207 */ /* 0x004fc60004800000 */
[----:B------:R-:W-:Y:S04]  /*44a0*/  STL [R1+0xf0], R4 ;  /* 0x0000f00401007387 */ /* 0x000fe80000100800 */
[----:B------:R-:W-:Y:S04]  /*44b0*/  STL [R1+0xec], R3 ;  /* 0x0000ec0301007387 */ /* 0x000fe80000100800 */
[----:B------:R-:W2:Y:S01]  /*44c0*/  LDL.LU R22, [R1+0x78] ;  /* 0x0000780001167983 */ /* 0x000ea20000300800 */
[C---:B0-----:R-:W-:Y:S02]  /*44d0*/  SEL R2, R13.reuse, R20, !P1 ;  /* 0x000000140d027207 */ /* 0x041fe40004800000 */
[----:B------:R-:W-:-:S03]  /*44e0*/  SEL R0, R13, R10, !P1 ;  /* 0x0000000a0d007207 */ /* 0x000fc60004800000 */
[----:B------:R-:W-:Y:S04]  /*44f0*/  STL [R1+0xd0], R2 ;  /* 0x0000d00201007387 */ /* 0x000fe80000100800 */
[----:B--2---:R0:W-:Y:S04]  /*4500*/  STL [R1+0xa5c], R22 ;  /* 0x000a5c1601007387 */ /* 0x0041e80000100800 */
[----:B------:R-:W-:Y:S04]  /*4510*/  STL [R1+0xe8], R0 ;  /* 0x0000e80001007387 */ /* 0x000fe80000100800 */
[----:B0-----:R-:W2:Y:S04]  /*4520*/  LDL.LU R22, [R1+0x7c] ;  /* 0x00007c0001167983 */ /* 0x001ea80000300800 */
[----:B--2---:R0:W-:Y:S04]  /*4530*/  STL [R1+0xa60], R22 ;  /* 0x000a601601007387 */ /* 0x0041e80000100800 */
[----:B0-----:R-:W2:Y:S04]  /*4540*/  LDL.LU R22, [R1+0x84] ;  /* 0x0000840001167983 */ /* 0x001ea80000300800 */
[----:B--2---:R0:W-:Y:S04]  /*4550*/  STL [R1+0xa64], R22 ;  /* 0x000a641601007387 */ /* 0x0041e80000100800 */
        /* <DEDUP_REMOVED lines=28> */
[----:B--2---:R-:W-:-:S05]  /*4720*/  SEL R22, R13, R22, !P1 ;  /* 0x000000160d167207 */ /* 0x004fca0004800000 */
[----:B------:R0:W-:Y:S04]  /*4730*/  STL [R1+0xe4], R22 ;  /* 0x0000e41601007387 */ /* 0x0001e80000100800 */
[----:B0-----:R-:W2:Y:S02]  /*4740*/  LDL.LU R22, [R1+0xa64] ;  /* 0x000a640001167983 */ /* 0x001ea40000300800 */
[----:B--2---:R-:W-:-:S05]  /*4750*/  SEL R22, R13, R22, !P1 ;  /* 0x000000160d167207 */ /* 0x004fca0004800000 */
[----:B------:R0:W-:Y:S04]  /*4760*/  STL [R1+0xe0], R22 ;  /* 0x0000e01601007387 */ /* 0x0001e80000100800 */
[----:B0-----:R-:W2:Y:S02]  /*4770*/  LDL.LU R22, [R1+0xa60] ;  /* 0x000a600001167983 */ /* 0x001ea40000300800 */
[----:B--2---:R-:W-:-:S05]  /*4780*/  SEL R22, R13, R22, !P1 ;  /* 0x000000160d167207 */ /* 0x004fca0004800000 */
[----:B------:R0:W-:Y:S04]  /*4790*/  STL [R1+0xdc], R22 ;  /* 0x0000dc1601007387 */ /* 0x0001e80000100800 */
[----:B0-----:R-:W2:Y:S01]  /*47a0*/  LDL.LU R22, [R1+0xa5c] ;  /* 0x000a5c0001167983 */ /* 0x001ea20000300800 */
[C---:B---3--:R-:W-:Y:S02]  /*47b0*/  SEL R21, R13.reuse, R21, !P1 ;  /* 0x000000150d157207 */ /* 0x048fe40004800000 */
[C---:B----4-:R-:W-:Y:S02]  /*47c0*/  SEL R26, R13.reuse, R26, !P1 ;  /* 0x0000001a0d1a7207 */ /* 0x050fe40004800000 */
[C---:B-----5:R-:W-:Y:S02]  /*47d0*/  SEL R25, R13.reuse, R25, !P1 ;  /* 0x000000190d197207 */ /* 0x060fe40004800000 */
[----:B------:R-:W-:-:S02]  /*47e0*/  SEL R24, R13, R24, !P1 ;  /* 0x000000180d187207 */ /* 0x000fc40004800000 */
[C---:B------:R-:W-:Y:S02]  /*47f0*/  SEL R23, R13.reuse, R23, !P1 ;  /* 0x000000170d177207 */ /* 0x040fe40004800000 */
[C---:B------:R-:W-:Y:S02]  /*4800*/  SEL R15, R13.reuse, R15, !P1 ;  /* 0x0000000f0d0f7207 */ /* 0x040fe40004800000 */
[C---:B------:R-:W-:Y:S02]  /*4810*/  SEL R5, R13.reuse, R5, !P1 ;  /* 0x000000050d057207 */ /* 0x040fe40004800000 */
[C---:B------:R-:W-:Y:S02]  /*4820*/  SEL R14, R13.reuse, R14, !P1 ;  /* 0x0000000e0d0e7207 */ /* 0x040fe40004800000 */
[C---:B------:R-:W-:Y:S02]  /*4830*/  SEL R9, R13.reuse, R9, !P1 ;  /* 0x000000090d097207 */ /* 0x040fe40004800000 */
        /* <DEDUP_REMOVED lines=18> */
[----:B--2---:R-:W-:-:S05]  /*4960*/  SEL R22, R13, R22, !P1 ;  /* 0x000000160d167207 */ /* 0x004fca0004800000 */
[----:B------:R0:W-:Y:S04]  /*4970*/  STL [R1+0xd8], R22 ;  /* 0x0000d81601007387 */ /* 0x0001e80000100800 */
[----:B0-----:R-:W2:Y:S04]  /*4980*/  LDL.LU R22, [R1+0xa58] ;  /* 0x000a580001167983 */ /* 0x001ea80000300800 */
[----:B------:R0:W-:Y:S04]  /*4990*/  STL [R1+0xd4], R21 ;  /* 0x0000d41501007387 */ /* 0x0001e80000100800 */
[----:B0-----:R-:W3:Y:S04]  /*49a0*/  LDL.LU R21, [R1+0xa54] ;  /* 0x000a540001157983 */ /* 0x001ee80000300800 */
[----:B------:R0:W-:Y:S04]  /*49b0*/  STL [R1+0xcc], R26 ;  /* 0x0000cc1a01007387 */ /* 0x0001e80000100800 */
[----:B0-----:R-:W4:Y:S04]  /*49c0*/  LDL.LU R26, [R1+0xa50] ;  /* 0x000a5000011a7983 */ /* 0x001f280000300800 */
[----:B------:R0:W-:Y:S04]  /*49d0*/  STL [R1+0xc8], R25 ;  /* 0x0000c81901007387 */ /* 0x0001e80000100800 */
[----:B0-----:R-:W5:Y:S04]  /*49e0*/  LDL.LU R25, [R1+0xa4c] ;  /* 0x000a4c0001197983 */ /* 0x001f680000300800 */
[----:B------:R0:W-:Y:S04]  /*49f0*/  STL [R1+0xc4], R24 ;  /* 0x0000c41801007387 */ /* 0x0001e80000100800 */
[----:B0-----:R-:W2:Y:S04]  /*4a00*/  LDL.LU R24, [R1+0xa48] ;  /* 0x000a480001187983 */ /* 0x001ea80000300800 */
[----:B------:R0:W-:Y:S04]  /*4a10*/  STL [R1+0xc0], R23 ;  /* 0x0000c01701007387 */ /* 0x0001e80000100800 */
[----:B0-----:R-:W3:Y:S04]  /*4a20*/  LDL.LU R23, [R1+0xa44] ;  /* 0x000a440001177983 */ /* 0x001ee80000300800 */
[----:B------:R0:W-:Y:S04]  /*4a30*/  STL [R1+0xbc], R15 ;  /* 0x0000bc0f01007387 */ /* 0x0001e80000100800 */
[----:B0-----:R-:W4:Y:S04]  /*4a40*/  LDL.LU R15, [R1+0xa40] ;  /* 0x000a4000010f7983 */ /* 0x001f280000300800 */
        /* <DEDUP_REMOVED lines=9> */
[----:B0-----:R-:W5:Y:S04]  /*4ae0*/  LDL.LU R16, [R1+0xa2c] ;  /* 0x000a2c0001107983 */ /* 0x001f680000300800 */
        /* <DEDUP_REMOVED lines=17> */
[----:B0-----:R-:W3:Y:S04]  /*4c00*/  LDL.LU R18, [R1+0xa08] ;  /* 0x000a080001127983 */ /* 0x001ee80000300800 */
[----:B------:R0:W-:Y:S04]  /*4c10*/  STL [R1+0x74], R12 ;  /* 0x0000740c01007387 */ /* 0x0001e80000100800 */
[----:B0-----:R-:W2:Y:S04]  /*4c20*/  LDL.LU R12, [R1+0xa04] ;  /* 0x000a0400010c7983 */ /* 0x001ea80000300800 */
[----:B------:R0:W-:Y:S04]  /*4c30*/  STL [R1+0x70], R11 ;  /* 0x0000700b01007387 */ /* 0x0001e80000100800 */
[----:B0-----:R-:W5:Y:S04]  /*4c40*/  LDL.LU R11, [R1+0xa00] ;  /* 0x000a0000010b7983 */ /* 0x001f680000300800 */
        /* <DEDUP_REMOVED lines=9> */
[----:B0-----:R-:W4:Y:S02]  /*4ce0*/  LDL.LU R10, [R1+0x9ec] ;  /* 0x0009ec00010a7983 */ /* 0x001f240000300800 */
[----:B----4-:R-:W-:-:S05]  /*4cf0*/  SEL R10, R13, R10, !P1 ;  /* 0x0000000a0d0a7207 */ /* 0x010fca0004800000 */
[----:B------:R0:W-:Y:S04]  /*4d00*/  STL [R1+0x4c], R10 ;  /* 0x00004c0a01007387 */ /* 0x0001e80000100800 */
[----:B0-----:R-:W4:Y:S01]  /*4d10*/  LDL.LU R10, [R1+0x9e8] ;  /* 0x0009e800010a7983 */ /* 0x001f220000300800 */
[----:B-----5:R-:W-:-:S05]  /*4d20*/  SEL R20, R13, R20, !P1 ;  /* 0x000000140d147207 */ /* 0x020fca0004800000 */
[----:B------:R3:W-:Y:S02]  /*4d30*/  STL [R1+0x48], R20 ;  /* 0x0000481401007387 */ /* 0x0007e40000100800 */
[C---:B---3--:R-:W-:Y:S02]  /*4d40*/  SEL R20, R13.reuse, R17, !P1 ;  /* 0x000000110d147207 */ /* 0x048fe40004800000 */
[C---:B------:R-:W-:Y:S02]  /*4d50*/  SEL R17, R13.reuse, R19, !P1 ;  /* 0x000000130d117207 */ /* 0x040fe40004800000 */
[C---:B------:R-:W-:Y:S01]  /*4d60*/  SEL R19, R13.reuse, R11, !P1 ;  /* 0x0000000b0d137207 */ /* 0x040fe20004800000 */
[----:B------:R-:W-:Y:S01]  /*4d70*/  STL [R1+0x44], R20 ;  /* 0x0000441401007387 */ /* 0x000fe20000100800 */
[----:B--2---:R-:W-:-:S03]  /*4d80*/  SEL R11, R13, R12, !P1 ;  /* 0x0000000c0d0b7207 */ /* 0x004fc60004800000 */
[----:B------:R0:W-:Y:S01]  /*4d90*/  STL [R1+0x3c], R17 ;  /* 0x00003c1101007387 */ /* 0x0001e20000100800 */
[----:B------:R-:W-:-:S03]  /*4da0*/  SEL R12, R13, R16, !P1 ;  /* 0x000000100d0c7207 */ /* 0x000fc60004800000 */
[----:B------:R-:W-:Y:S01]  /*4db0*/  STL [R1+0x38], R19 ;  /* 0x0000381301007387 */ /* 0x000fe20000100800 */
[C---:B------:R-:W-:Y:S02]  /*4dc0*/  SEL R16, R13.reuse, R24, !P1 ;  /* 0x000000180d107207 */ /* 0x040fe40004800000 */
[C---:B0-----:R-:W-:Y:S01]  /*4dd0*/  SEL R17, R13.reuse, R18, !P1 ;  /* 0x000000120d117207 */ /* 0x041fe20004800000 */
[----:B------:R0:W-:Y:S04]  /*4de0*/  STL [R1+0x34], R11 ;  /* 0x0000340b01007387 */ /* 0x0001e80000100800 */
[----:B------:R1:W-:Y:S04]  /*4df0*/  STL [R1+0x2c], R17 ;  /* 0x00002c1101007387 */ /* 0x0003e80000100800 */
[----:B------:R2:W-:Y:S01]  /*4e00*/  STL [R1+0x28], R12 ;  /* 0x0000280c01007387 */ /* 0x0005e20000100800 */
[C---:B0-----:R-:W-:Y:S01]  /*4e10*/  SEL R11, R13.reuse, R23, !P1 ;  /* 0x000000170d0b7207 */ /* 0x041fe20004800000 */
[----:B-1----:R-:W0:Y:S01]  /*4e20*/  S2R R17, SR_TID.X ;  /* 0x0000000000117919 */ /* 0x002e220000002100 */
[----:B--2---:R-:W-:-:S03]  /*4e30*/  SEL R12, R13, R25, !P1 ;  /* 0x000000190d0c7207 */ /* 0x004fc60004800000 */
[----:B------:R1:W-:Y:S04]  /*4e40*/  STL [R1+0x24], R11 ;  /* 0x0000240b01007387 */ /* 0x0003e80000100800 */
[----:B------:R-:W-:Y:S01]  /*4e50*/  STL [R1+0x1c], R16 ;  /* 0x00001c1001007387 */ /* 0x000fe20000100800 */
[----:B-1----:R-:W-:-:S03]  /*4e60*/  SEL R11, R13, R26, !P1 ;  /* 0x0000001a0d0b7207 */ /* 0x002fc60004800000 */
[----:B------:R-:W2:Y:S04]  /*4e70*/  LDL.LU R26, [R1+0x80] ;  /* 0x00008000011a7983 */ /* 0x000ea80000300800 */
[----:B------:R1:W-:Y:S04]  /*4e80*/  STL [R1+0x14], R12 ;  /* 0x0000140c01007387 */ /* 0x0003e80000100800 */
[----:B------:R-:W-:Y:S01]  /*4e90*/  STL [R1+0x10], R11 ;  /* 0x0000100b01007387 */ /* 0x000fe20000100800 */
[----:B-1----:R-:W-:-:S05]  /*4ea0*/  SEL R12, R13, R21, !P1 ;  /* 0x000000150d0c7207 */ /* 0x002fca0004800000 */
[----:B------:R1:W-:Y:S02]  /*4eb0*/  STL [R1+0xc], R12 ;  /* 0x00000c0c01007387 */ /* 0x0003e40000100800 */
[----:B-1----:R-:W1:Y:S01]  /*4ec0*/  LDC R12, c[0x0][0x23c] ;  /* 0x00008f00ff0c7b82 */ /* 0x002e620000000800 */
[----:B------:R-:W-:Y:S02]  /*4ed0*/  SEL R11, R13, R22, !P1 ;  /* 0x000000160d0b7207 */ /* 0x000fe40004800000 */
[----:B0-----:R-:W-:-:S03]  /*4ee0*/  LOP3.LUT R20, R17, 0x3f, RZ, 0xc0, !PT ;  /* 0x0000003f11147812 */ /* 0x001fc600078ec0ff */
[----:B------:R1:W-:Y:S02]  /*4ef0*/  STL [R1+0x4], R11 ;  /* 0x0000040b01007387 */ /* 0x0003e40000100800 */
[----:B-1----:R-:W-:-:S04]  /*4f00*/  IMAD R11, R20, R12, RZ ;  /* 0x0000000c140b7224 */ /* 0x002fc800078e02ff */
[----:B------:R-:W-:Y:S02]  /*4f10*/  IMAD R13, R12, 0x40, R11 ;  /* 0x000000400c0d7824 */ /* 0x000fe400078e020b */
[----:B----4-:R-:W-:Y:S01]  /*4f20*/  IMAD R19, R10, UR4, RZ ;  /* 0x000000040a137c24 */ /* 0x010fe2000f8e02ff */
[----:B------:R-:W-:Y:S01]  /*4f30*/  LEA R10, P1, R11, UR12, 0x1 ;  /* 0x0000000c0b0a7c11 */ /* 0x000fe2000f8208ff */
[----:B------:R-:W-:Y:S01]  /*4f40*/  IMAD R16, R5, 0x2, R15 ;  /* 0x0000000205107824 */ /* 0x000fe200078e020f */
[----:B------:R-:W-:Y:S01]  /*4f50*/  SHF.R.U32.HI R22, RZ, 0x5, R17 ;  /* 0x00000005ff167819 */ /* 0x000fe20000011611 */
[----:B------:R-:W-:Y:S01]  /*4f60*/  ULDC UR4, c[0x0][0x240] ;  /* 0x0000900000047ab9 */ /* 0x000fe20000000800 */
[----:B------:R-:W-:-:S05]  /*4f70*/  LEA.HI.X.SX32 R11, R11, UR13, 0x1, P1 ;  /* 0x0000000d0b0b7c11 */ /* 0x000fca00088f0eff */
[----:B------:R0:W-:Y:S04]  /*4f80*/  STL.64 [R1+0x9a8], R10 ;  /* 0x0009a80a01007387 */ /* 0x0001e80000100a00 */
[----:B0-----:R-:W3:Y:S01]  /*4f90*/  LDL.LU R10, [R1+0x8] ;  /* 0x00000800010a7983 */ /* 0x001ee20000300800 */
[----:B------:R-:W-:-:S04]  /*4fa0*/  IMAD R17, R5, 0x2, R16 ;  /* 0x0000000205117824 */ /* 0x000fc800078e0210 */
[----:B------:R-:W-:-:S04]  /*4fb0*/  IMAD R20, R5, 0x2, R17 ;  /* 0x0000000205147824 */ /* 0x000fc800078e0211 */
[----:B------:R-:W-:Y:S01]  /*4fc0*/  IMAD R24, R5, 0x2, R20 ;  /* 0x0000000205187824 */ /* 0x000fe200078e0214 */
[----:B------:R-:W-:Y:S02]  /*4fd0*/  LEA R12, P2, R13, UR12, 0x1 ;  /* 0x0000000c0d0c7c11 */ /* 0x000fe4000f8408ff */
[----:B------:R-:W-:Y:S01]  /*4fe0*/  LEA R18, P0, R19, UR10, 0x1 ;  /* 0x0000000a13127c11 */ /* 0x000fe2000f8008ff */
[----:B------:R-:W-:Y:S02]  /*4ff0*/  IMAD R21, R5, 0x2, R24 ;  /* 0x0000000205157824 */ /* 0x000fe400078e0218 */
[----:B------:R-:W-:Y:S01]  /*5000*/  IMAD R5, RZ, RZ, -UR6 ;  /* 0x80000006ff057e24 */ /* 0x000fe2000f8e02ff */
[----:B------:R-:W-:Y:S02]  /*5010*/  LEA.HI.X.SX32 R13, R13, UR13, 0x1, P2 ;  /* 0x0000000d0d0d7c11 */ /* 0x000fe400090f0eff */
[----:B------:R-:W-:Y:S01]  /*5020*/  LEA R23, P3, R0, R18, 0x1 ;  /* 0x0000001200177211 */ /* 0x000fe200078608ff */
[----:B------:R-:W-:-:S02]  /*5030*/  IMAD R5, R5, 0x2, R0 ;  /* 0x0000000205057824 */ /* 0x000fc400078e0200 */
[----:B------:R-:W-:Y:S03]  /*5040*/  STL [R1+0x9e0], R13 ;  /* 0x0009e00d01007387 */ /* 0x000fe60000100800 */
[-C--:B------:R-:W-:Y:S01]  /*5050*/  LEA R25, P5, R5, R18.reuse, 0x1 ;  /* 0x0000001205197211 */ /* 0x080fe200078a08ff */
[----:B------:R2:W-:Y:S01]  /*5060*/  STL [R1+0x794], R23 ;  /* 0x0007941701007387 */ /* 0x0005e20000100800 */
[----:B------:R-:W-:Y:S01]  /*5070*/  LEA.HI.X.SX32 R19, R19, UR11, 0x1, P0 ;  /* 0x0000000b13137c11 */ /* 0x000fe200080f0eff */
[----:B------:R-:W-:Y:S02]  /*5080*/  ULDC UR11, c[0x0][0x230] ;  /* 0x00008c00000b7ab9 */ /* 0x000fe40000000800 */
[----:B------:R-:W-:Y:S01]  /*5090*/  STL [R1+0x798], R25 ;  /* 0x0007981901007387 */ /* 0x000fe20000100800 */
[----:B--2---:R-:W-:-:S05]  /*50a0*/  LEA R23, P4, R26, R18, 0x1 ;  /* 0x000000121a177211 */ /* 0x004fca00078808ff */
[----:B------:R3:W-:Y:S01]  /*50b0*/  STL [R1+0x79c], R23 ;  /* 0x00079c1701007387 */ /* 0x0007e20000100800 */
[-C--:B------:R-:W-:Y:S02]  /*50c0*/  LEA.HI.X.SX32 R0, R0, R19.reuse, 0x1, P3 ;  /* 0x0000001300007211 */ /* 0x080fe400018f0eff */
[----:B------:R-:W-:Y:S02]  /*50d0*/  LEA.HI.X.SX32 R5, R5, R19, 0x1, P5 ;  /* 0x0000001305057211 */ /* 0x000fe400028f0eff */
[----:B---3--:R-:W-:-:S05]  /*50e0*/  LEA R23, P0, R10, R18, 0x1 ;  /* 0x000000120a177211 */ /* 0x008fca00078008ff */
[----:B------:R0:W-:Y:S02]  /*50f0*/  STL [R1+0x7a0], R23 ;  /* 0x0007a01701007387 */ /* 0x0001e40000100800 */
[----:B0-----:R-:W-:-:S05]  /*5100*/  LEA R23, P1, R2, R18, 0x1 ;  /* 0x0000001202177211 */ /* 0x001fca00078208ff */
[----:B------:R0:W-:Y:S02]  /*5110*/  STL [R1+0x7a4], R23 ;  /* 0x0007a41701007387 */ /* 0x0001e40000100800 */
[----:B0-----:R-:W-:-:S05]  /*5120*/  LEA R23, P2, R3, R18, 0x1 ;  /* 0x0000001203177211 */ /* 0x001fca00078408ff */
[----:B------:R-:W-:Y:S04]  /*5130*/  STL [R1+0x7a8], R23 ;  /* 0x0007a81701007387 */ /* 0x000fe80000100800 */
[----:B------:R0:W-:Y:S02]  /*5140*/  STL [R1+0x77c], R0 ;  /* 0x00077c0001007387 */ /* 0x0001e40000100800 */
[----:B0-----:R-:W-:-:S05]  /*5150*/  LEA R0, P3, R27, R18, 0x1 ;  /* 0x000000121b007211 */ /* 0x001fca00078608ff */
[----:B------:R-:W-:Y:S04]  /*5160*/  STL [R1+0x788], R0 ;  /* 0x0007880001007387 */ /* 0x000fe80000100800 */
[----:B------:R0:W-:Y:S02]  /*5170*/  STL [R1+0x780], R5 ;  /* 0x0007800501007387 */ /* 0x0001e40000100800 */
[----:B0-----:R-:W-:-:S05]  /*5180*/  LEA R5, P5, R4, R18, 0x1 ;  /* 0x0000001204057211 */ /* 0x001fca00078a08ff */
[----:B------:R0:W-:Y:S04]  /*5190*/  STL [R1+0x78c], R5 ;  /* 0x00078c0501007387 */ /* 0x0001e80000100800 */
[----:B0-----:R-:W2:Y:S01]  /*51a0*/  LDL.LU R5, [R1+0x9e4] ;  /* 0x0009e40001057983 */ /* 0x001ea20000300800 */
[-C--:B------:R-:W-:Y:S02]  /*51b0*/  LEA.HI.X.SX32 R26, R26, R19.reuse, 0x1, P4 ;  /* 0x000000131a1a7211 */ /* 0x080fe400020f0eff */
[----:B------:R-:W-:-:S03]  /*51c0*/  LEA.HI.X.SX32 R10, R10, R19, 0x1, P0 ;  /* 0x000000130a0a7211 */ /* 0x000fc600000f0eff */
[----:B------:R2:W-:Y:S01]  /*51d0*/  STL [R1+0x784], R26 ;  /* 0x0007841a01007387 */ /* 0x0005e20000100800 */
[-C--:B------:R-:W-:Y:S02]  /*51e0*/  LEA.HI.X.SX32 R3, R3, R19.reuse, 0x1, P2 ;  /* 0x0000001303037211 */ /* 0x080fe400010f0eff */
[----:B------:R-:W-:Y:S02]  /*51f0*/  LEA.HI.X.SX32 R27, R27, R19, 0x1, P3 ;  /* 0x000000131b1b7211 */ /* 0x000fe400018f0eff */
[----:B------:R-:W-:-:S05]  /*5200*/  SGXT.U32 R22, R22, 0x1 ;  /* 0x000000011616781a */ /* 0x000fca0000000000 */
[----:B------:R-:W-:Y:S02]  /*5210*/  IMAD R11, R22, UR6, RZ ;  /* 0x00000006160b7c24 */ /* 0x000fe4000f8e02ff */
[----:B------:R-:W-:-:S04]  /*5220*/  IMAD R13, RZ, RZ, -UR6 ;  /* 0x80000006ff0d7e24 */ /* 0x000fc8000f8e02ff */
[----:B------:R-:W-:-:S04]  /*5230*/  IMAD R22, R13, 0x2, R21 ;  /* 0x000000020d167824 */ /* 0x000fc800078e0215 */
[----:B------:R-:W-:-:S04]  /*5240*/  IMAD R25, R13, 0x2, R22 ;  /* 0x000000020d197824 */ /* 0x000fc800078e0216 */
[----:B------:R-:W-:-:S04]  /*5250*/  IMAD R23, R13, 0x2, R25 ;  /* 0x000000020d177824 */ /* 0x000fc800078e0219 */
[----:B------:R-:W-:Y:S01]  /*5260*/  IMAD R0, R13, 0x2, R23 ;  /* 0x000000020d007824 */ /* 0x000fe200078e0217 */
[----:B--2---:R-:W-:-:S05]  /*5270*/  LEA R26, P4, R5, R18, 0x1 ;  /* 0x00000012051a7211 */ /* 0x004fca00078808ff */
[----:B------:R-:W-:Y:S04]  /*5280*/  STL [R1+0x790], R26 ;  /* 0x0007901a01007387 */ /* 0x000fe80000100800 */
[----:B------:R0:W-:Y:S02]  /*5290*/  STL [R1+0x774], R10 ;  /* 0x0007740a01007387 */ /* 0x0001e40000100800 */
[----:B0-----:R-:W-:-:S05]  /*52a0*/  LEA R10, P0, R28, R18, 0x1 ;  /* 0x000000121c0a7211 */ /* 0x001fca00078008ff */
[----:B------:R0:W-:Y:S02]  /*52b0*/  STL [R1+0x778], R10 ;  /* 0x0007780a01007387 */ /* 0x0001e40000100800 */
[----:B0-----:R-:W-:-:S05]  /*52c0*/  LEA.HI.X.SX32 R10, R2, R19, 0x1, P1 ;  /* 0x00000013020a7211 */ /* 0x001fca00008f0eff */
[----:B------:R0:W-:Y:S02]  /*52d0*/  STL [R1+0x76c], R10 ;  /* 0x00076c0a01007387 */ /* 0x0001e40000100800 */
[----:B0-----:R-:W-:-:S05]  /*52e0*/  LEA R10, P1, R6, R18, 0x1 ;  /* 0x00000012060a7211 */ /* 0x001fca00078208ff */
[----:B------:R0:W-:Y:S04]  /*52f0*/  STL [R1+0x770], R10 ;  /* 0x0007700a01007387 */ /* 0x0001e80000100800 */
[----:B------:R-:W-:Y:S01]  /*5300*/  STL [R1+0x764], R3 ;  /* 0x0007640301007387 */ /* 0x000fe20000100800 */
[----:B0-----:R-:W-:-:S05]  /*5310*/  LEA R10, P2, R7, R18, 0x1 ;  /* 0x00000012070a7211 */ /* 0x001fca00078408ff */
[----:B------:R0:W-:Y:S04]  /*5320*/  STL [R1+0x768], R10 ;  /* 0x0007680a01007387 */ /* 0x0001e80000100800 */
[----:B------:R1:W-:Y:S01]  /*5330*/  STL [R1+0x75c], R27 ;  /* 0x00075c1b01007387 */ /* 0x0003e20000100800 */
[----:B0-----:R-:W-:Y:S02]  /*5340*/  LEA R10, P3, R29, R18, 0x1 ;  /* 0x000000121d0a7211 */ /* 0x001fe400078608ff */
[----:B-1----:R-:W-:-:S03]  /*5350*/  LEA.HI.X.SX32 R27, R4, R19, 0x1, P5 ;  /* 0x00000013041b7211 */ /* 0x002fc600028f0eff */
[----:B------:R0:W-:Y:S04]  /*5360*/  STL [R1+0x760], R10 ;  /* 0x0007600a01007387 */ /* 0x0001e80000100800 */
[----:B------:R1:W-:Y:S01]  /*5370*/  STL [R1+0x754], R27 ;  /* 0x0007541b01007387 */ /* 0x0003e20000100800 */
[----:B0-----:R-:W-:Y:S02]  /*5380*/  LEA R10, P5, R8, R18, 0x1 ;  /* 0x00000012080a7211 */ /* 0x001fe400078a08ff */
[----:B-1----:R-:W-:-:S03]  /*5390*/  LEA.HI.X.SX32 R27, R5, R19, 0x1, P4 ;  /* 0x00000013051b7211 */ /* 0x002fc600020f0eff */
[----:B------:R0:W-:Y:S01]  /*53a0*/  STL [R1+0x758], R10 ;  /* 0x0007580a01007387 */ /* 0x0001e20000100800 */
[----:B------:R-:W-:-:S03]  /*53b0*/  LEA.HI.X.SX32 R28, R28, R19, 0x1, P0 ;  /* 0x000000131c1c7211 */ /* 0x000fc600000f0eff */
[----:B------:R1:W-:Y:S01]  /*53c0*/  STL [R1+0x74c], R27 ;  /* 0x00074c1b01007387 */ /* 0x0003e20000100800 */
[-C--:B0-----:R-:W-:Y:S02]  /*53d0*/  LEA R10, P4, R9, R18.reuse, 0x1 ;  /* 0x00000012090a7211 */ /* 0x081fe400078808ff */
[----:B-1----:R-:W-:-:S03]  /*53e0*/  LEA R27, P0, R14, R18, 0x1 ;  /* 0x000000120e1b7211 */ /* 0x002fc600078008ff */
[----:B------:R0:W-:Y:S04]  /*53f0*/  STL [R1+0x750], R10 ;  /* 0x0007500a01007387 */ /* 0x0001e80000100800 */
[----:B------:R1:W-:Y:S01]  /*5400*/  STL [R1+0x744], R28 ;  /* 0x0007441c01007387 */ /* 0x0003e20000100800 */
[----:B0-----:R-:W-:-:S03]  /*5410*/  LEA.HI.X.SX32 R10, R6, R19, 0x1, P1 ;  /* 0x00000013060a7211 */ /* 0x001fc600008f0eff */
[----:B------:R0:W-:Y:S01]  /*5420*/  STL [R1+0x748], R27 ;  /* 0x0007481b01007387 */ /* 0x0001e20000100800 */
[----:B-1----:R-:W-:-:S03]  /*5430*/  LEA R28, P1, R15, R18, 0x1 ;  /* 0x000000120f1c7211 */ /* 0x002fc600078208ff */
[----:B------:R1:W-:Y:S01]  /*5440*/  STL [R1+0x73c], R10 ;  /* 0x00073c0a01007387 */ /* 0x0003e20000100800 */
[----:B0-----:R-:W-:-:S03]  /*5450*/  LEA.HI.X.SX32 R27, R7, R19, 0x1, P2 ;  /* 0x00000013071b7211 */ /* 0x001fc600010f0eff */
[----:B------:R0:W-:Y:S01]  /*5460*/  STL [R1+0x740], R28 ;  /* 0x0007401c01007387 */ /* 0x0001e20000100800 */
[----:B-1----:R-:W-:-:S03]  /*5470*/  LEA R10, P2, R16, R18, 0x1 ;  /* 0x00000012100a7211 */ /* 0x002fc600078408ff */
[----:B------:R1:W-:Y:S04]  /*5480*/  STL [R1+0x734], R27 ;  /* 0x0007341b01007387 */ /* 0x0003e80000100800 */
[----:B------:R2:W-:Y:S01]  /*5490*/  STL [R1+0x738], R10 ;  /* 0x0007380a01007387 */ /* 0x0005e20000100800 */
[----:B0-----:R-:W-:Y:S02]  /*54a0*/  LEA.HI.X.SX32 R28, R29, R19, 0x1, P3 ;  /* 0x000000131d1c7211 */ /* 0x001fe400018f0eff */
[----:B-1----:R-:W-:-:S03]  /*54b0*/  LEA R27, P3, R17, R18, 0x1 ;  /* 0x00000012111b7211 */ /* 0x002fc600078608ff */
[----:B------:R0:W-:Y:S01]  /*54c0*/  STL [R1+0x72c], R28 ;  /* 0x00072c1c01007387 */ /* 0x0001e20000100800 */
[----:B--2---:R-:W-:-:S03]  /*54d0*/  LEA.HI.X.SX32 R10, R8, R19, 0x1, P5 ;  /* 0x00000013080a7211 */ /* 0x004fc600028f0eff */
[----:B------:R1:W-:Y:S04]  /*54e0*/  STL [R1+0x730], R27 ;  /* 0x0007301b01007387 */ /* 0x0003e80000100800 */
[----:B------:R2:W-:Y:S01]  /*54f0*/  STL [R1+0x724], R10 ;  /* 0x0007240a01007387 */ /* 0x0005e20000100800 */
[----:B0-----:R-:W-:Y:S02]  /*5500*/  LEA R28, P5, R20, R18, 0x1 ;  /* 0x00000012141c7211 */ /* 0x001fe400078a08ff */
[----:B-1----:R-:W-:-:S03]  /*5510*/  LEA.HI.X.SX32 R27, R9, R19, 0x1, P4 ;  /* 0x00000013091b7211 */ /* 0x002fc600020f0eff */
[----:B------:R-:W-:Y:S01]  /*5520*/  STL [R1+0x728], R28 ;  /* 0x0007281c01007387 */ /* 0x000fe20000100800 */
[----:B--2---:R-:W-:-:S03]  /*5530*/  LEA R10, P4, R24, R18, 0x1 ;  /* 0x00000012180a7211 */ /* 0x004fc600078808ff */
[----:B------:R0:W-:Y:S01]  /*5540*/  STL [R1+0x71c], R27 ;  /* 0x00071c1b01007387 */ /* 0x0001e20000100800 */
[----:B------:R-:W-:-:S03]  /*5550*/  LEA.HI.X.SX32 R14, R14, R19, 0x1, P0 ;  /* 0x000000130e0e7211 */ /* 0x000fc600000f0eff */
[----:B------:R1:W-:Y:S01]  /*5560*/  STL [R1+0x720], R10 ;  /* 0x0007200a01007387 */ /* 0x0003e20000100800 */
[----:B0-----:R-:W-:-:S03]  /*5570*/  LEA R27, P0, R11, R18, 0x1 ;  /* 0x000000120b1b7211 */ /* 0x001fc600078008ff */
[----:B------:R-:W-:Y:S01]  /*5580*/  STL [R1+0x714], R14 ;  /* 0x0007140e01007387 */ /* 0x000fe20000100800 */
[-C--:B-1----:R-:W-:Y:S02]  /*5590*/  LEA.HI.X.SX32 R10, R15, R19.reuse, 0x1, P1 ;  /* 0x000000130f0a7211 */ /* 0x082fe400008f0eff */
[-C--:B------:R-:W-:Y:S01]  /*55a0*/  LEA.HI.X.SX32 R15, R16, R19.reuse, 0x1, P2 ;  /* 0x00000013100f7211 */ /* 0x080fe200010f0eff */
[----:B------:R-:W-:Y:S01]  /*55b0*/  STL [R1+0x718], R27 ;  /* 0x0007181b01007387 */ /* 0x000fe20000100800 */
[----:B------:R-:W-:-:S03]  /*55c0*/  LEA.HI.X.SX32 R16, R17, R19, 0x1, P3 ;  /* 0x0000001311107211 */ /* 0x000fc600018f0eff */
[----:B------:R0:W-:Y:S01]  /*55d0*/  STL [R1+0x710], R10 ;  /* 0x0007100a01007387 */ /* 0x0001e20000100800 */
[----:B------:R-:W-:-:S03]  /*55e0*/  LEA R17, P1, R21, R18, 0x1 ;  /* 0x0000001215117211 */ /* 0x000fc600078208ff */
[----:B------:R-:W-:Y:S04]  /*55f0*/  STL [R1+0x70c], R15 ;  /* 0x00070c0f01007387 */ /* 0x000fe80000100800 */
[----:B------:R1:W-:Y:S01]  /*5600*/  STL [R1+0x708], R16 ;  /* 0x0007081001007387 */ /* 0x0003e20000100800 */
[----:B0-----:R-:W-:-:S05]  /*5610*/  LEA.HI.X.SX32 R10, R20, R19, 0x1, P5 ;  /* 0x00000013140a7211 */ /* 0x001fca00028f0eff */
[----:B------:R0:W-:Y:S01]  /*5620*/  STL [R1+0x704], R10 ;  /* 0x0007040a01007387 */ /* 0x0001e20000100800 */
[----:B-1----:R-:W-:-:S05]  /*5630*/  LEA.HI.X.SX32 R16, R24, R19, 0x1, P4 ;  /* 0x0000001318107211 */ /* 0x002fca00020f0eff */
[----:B------:R-:W-:Y:S01]  /*5640*/  STL [R1+0x6f4], R16 ;  /* 0x0006f41001007387 */ /* 0x000fe20000100800 */
[----:B0-----:R-:W-:-:S03]  /*5650*/  LEA R10, P2, R22, R18, 0x1 ;  /* 0x00000012160a7211 */ /* 0x001fc600078408ff */
[----:B------:R0:W-:Y:S04]  /*5660*/  STL [R1+0x6f8], R17 ;  /* 0x0006f81101007387 */ /* 0x0001e80000100800 */
[----:B------:R1:W-:Y:S01]  /*5670*/  STL [R1+0x6fc], R10 ;  /* 0x0006fc0a01007387 */ /* 0x0003e20000100800 */
[-C--:B0-----:R-:W-:Y:S02]  /*5680*/  LEA.HI.X.SX32 R17, R11, R19.reuse, 0x1, P0 ;  /* 0x000000130b117211 */ /* 0x081fe400000f0eff */
[-C--:B------:R-:W-:Y:S02]  /*5690*/  LEA.HI.X.SX32 R11, R21, R19.reuse, 0x1, P1 ;  /* 0x00000013150b7211 */ /* 0x080fe400008f0eff */
[----:B-1----:R-:W-:Y:S01]  /*56a0*/  LEA.HI.X.SX32 R10, R22, R19, 0x1, P2 ;  /* 0x00000013160a7211 */ /* 0x002fe200010f0eff */
[----:B------:R0:W-:Y:S01]  /*56b0*/  STL [R1+0x700], R17 ;  /* 0x0007001101007387 */ /* 0x0001e20000100800 */
[----:B------:R-:W-:-:S03]  /*56c0*/  IMAD R26, R13, 0x2, R0 ;  /* 0x000000020d1a7824 */ /* 0x000fc600078e0200 */
[----:B------:R1:W-:Y:S04]  /*56d0*/  STL [R1+0x6f0], R11 ;  /* 0x0006f00b01007387 */ /* 0x0003e80000100800 */
[----:B------:R2:W-:Y:S01]  /*56e0*/  STL [R1+0x6e0], R10 ;  /* 0x0006e00a01007387 */ /* 0x0005e20000100800 */
[-C--:B0-----:R-:W-:Y:S02]  /*56f0*/  LEA R17, P0, R25, R18.reuse, 0x1 ;  /* 0x0000001219117211 */ /* 0x081fe400078008ff */
[----:B-1----:R-:W-:-:S03]  /*5700*/  LEA R11, P1, R23, R18, 0x1 ;  /* 0x00000012170b7211 */ /* 0x002fc600078208ff */
[----:B------:R-:W-:Y:S01]  /*5710*/  STL [R1+0x6e4], R17 ;  /* 0x0006e41101007387 */ /* 0x000fe20000100800 */
[C---:B--2---:R-:W-:Y:S01]  /*5720*/  LEA R10, P2, R0.reuse, R18, 0x1 ;  /* 0x00000012000a7211 */ /* 0x044fe200078408ff */
[----:B------:R-:W-:Y:S02]  /*5730*/  IMAD R2, R13, 0x2, R26 ;  /* 0x000000020d027824 */ /* 0x000fe400078e021a */
[----:B------:R0:W-:Y:S01]  /*5740*/  STL [R1+0x6e8], R11 ;  /* 0x0006e80b01007387 */ /* 0x0001e20000100800 */
[----:B------:R-:W-:-:S03]  /*5750*/  LEA.HI.X.SX32 R0, R0, R19, 0x1, P2 ;  /* 0x0000001300007211 */ /* 0x000fc600010f0eff */
[----:B------:R1:W-:Y:S01]  /*5760*/  STL [R1+0x6ec], R10 ;  /* 0x0006ec0a01007387 */ /* 0x0003e20000100800 */
[----:B------:R-:W-:Y:S01]  /*5770*/  IMAD R3, R13, 0x2, R2 ;  /* 0x000000020d037824 */ /* 0x000fe200078e0202 */
[-C--:B0-----:R-:W-:Y:S02]  /*5780*/  LEA.HI.X.SX32 R11, R25, R19.reuse, 0x1, P0 ;  /* 0x00000013190b7211 */ /* 0x081fe400000f0eff */
[----:B-1----:R-:W-:-:S03]  /*5790*/  LEA.HI.X.SX32 R10, R23, R19, 0x1, P1 ;  /* 0x00000013170a7211 */ /* 0x002fc600008f0eff */
[----:B------:R0:W-:Y:S01]  /*57a0*/  STL [R1+0x6dc], R11 ;  /* 0x0006dc0b01007387 */ /* 0x0001e20000100800 */
[----:B------:R-:W-:-:S03]  /*57b0*/  IMAD R4, R13, 0x2, R3 ;  /* 0x000000020d047824 */ /* 0x000fc600078e0203 */
[----:B------:R1:W-:Y:S04]  /*57c0*/  STL [R1+0x6d8], R10 ;  /* 0x0006d80a01007387 */ /* 0x0003e80000100800 */
[----:B------:R2:W-:Y:S01]  /*57d0*/  STL [R1+0x6c8], R0 ;  /* 0x0006c80001007387 */ /* 0x0005e20000100800 */
[-C--:B0-----:R-:W-:Y:S02]  /*57e0*/  LEA R11, P0, R26, R18.reuse, 0x1 ;  /* 0x000000121a0b7211 */ /* 0x081fe400078008ff */
[----:B-1----:R-:W-:-:S03]  /*57f0*/  LEA R10, P1, R2, R18, 0x1 ;  /* 0x00000012020a7211 */ /* 0x002fc600078208ff */
[----:B------:R-:W-:Y:S01]  /*5800*/  STL [R1+0x6cc], R11 ;  /* 0x0006cc0b01007387 */ /* 0x000fe20000100800 */
[----:B--2---:R-:W-:-:S03]  /*5810*/  LEA R0, P2, R3, R18, 0x1 ;  /* 0x0000001203007211 */ /* 0x004fc600078408ff */
[----:B------:R0:W-:Y:S01]  /*5820*/  STL [R1+0x6d0], R10 ;  /* 0x0006d00a01007387 */ /* 0x0001e20000100800 */
[----:B------:R-:W-:-:S03]  /*5830*/  IMAD R5, R13, 0x2, R4 ;  /* 0x000000020d057824 */ /* 0x000fc600078e0204 */
[----:B------:R1:W-:Y:S01]  /*5840*/  STL [R1+0x6d4], R0 ;  /* 0x0006d40001007387 */ /* 0x0003e20000100800 */
[----:B------:R-:W-:Y:S01]  /*5850*/  IMAD R6, R13, 0x2, R5 ;  /* 0x000000020d067824 */ /* 0x000fe200078e0205 */
[-C--:B0-----:R-:W-:Y:S02]  /*5860*/  LEA.HI.X.SX32 R10, R26, R19.reuse, 0x1, P0 ;  /* 0x000000131a0a7211 */ /* 0x081fe400000f0eff */
[-C--:B-1----:R-:W-:Y:S02]  /*5870*/  LEA.HI.X.SX32 R0, R2, R19.reuse, 0x1, P1 ;  /* 0x0000001302007211 */ /* 0x082fe400008f0eff */
[----:B------:R-:W-:Y:S01]  /*5880*/  LEA.HI.X.SX32 R2, R3, R19, 0x1, P2 ;  /* 0x0000001303027211 */ /* 0x000fe200010f0eff */
[----:B------:R0:W-:Y:S04]  /*5890*/  STL [R1+0x6c4], R10 ;  /* 0x0006c40a01007387 */ /* 0x0001e80000100800 */
[----:B------:R1:W-:Y:S01]  /*58a0*/  STL [R1+0x6c0], R0 ;  /* 0x0006c00001007387 */ /* 0x0003e20000100800 */
[----:B------:R-:W-:-:S03]  /*58b0*/  IMAD R7, R13, 0x2, R6 ;  /* 0x000000020d077824 */ /* 0x000fc600078e0206 */
[----:B------:R2:W-:Y:S01]  /*58c0*/  STL [R1+0x6b0], R2 ;  /* 0x0006b00201007387 */ /* 0x0005e20000100800 */
[-C--:B0-----:R-:W-:Y:S02]  /*58d0*/  LEA R10, P1, R5, R18.reuse, 0x1 ;  /* 0x00000012050a7211 */ /* 0x081fe400078208ff */
[-C--:B-1----:R-:W-:Y:S02]  /*58e0*/  LEA R0, P0, R4, R18.reuse, 0x1 ;  /* 0x0000001204007211 */ /* 0x082fe400078008ff */
[----:B--2---:R-:W-:-:S03]  /*58f0*/  LEA R2, P2, R6, R18, 0x1 ;  /* 0x0000001206027211 */ /* 0x004fc600078408ff */
[----:B------:R-:W-:Y:S01]  /*5900*/  STL [R1+0x6b4], R0 ;  /* 0x0006b40001007387 */ /* 0x000fe20000100800 */
[-C--:B------:R-:W-:Y:S01]  /*5910*/  LEA.HI.X.SX32 R4, R4, R19.reuse, 0x1, P0 ;  /* 0x0000001304047211 */ /* 0x080fe200000f0eff */
[----:B------:R-:W-:Y:S01]  /*5920*/  IMAD R8, R13, 0x2, R7 ;  /* 0x000000020d087824 */ /* 0x000fe200078e0207 */
[----:B------:R-:W-:Y:S01]  /*5930*/  LEA.HI.X.SX32 R5, R5, R19, 0x1, P1 ;  /* 0x0000001305057211 */ /* 0x000fe200008f0eff */
[----:B------:R-:W-:Y:S04]  /*5940*/  STL [R1+0x6b8], R10 ;  /* 0x0006b80a01007387 */ /* 0x000fe80000100800 */
[----:B------:R0:W-:Y:S01]  /*5950*/  STL [R1+0x6bc], R2 ;  /* 0x0006bc0201007387 */ /* 0x0001e20000100800 */
[----:B------:R-:W-:-:S03]  /*5960*/  IMAD R9, R13, 0x2, R8 ;  /* 0x000000020d097824 */ /* 0x000fc600078e0208 */
[----:B------:R-:W-:Y:S01]  /*5970*/  STL [R1+0x6ac], R4 ;  /* 0x0006ac0401007387 */ /* 0x000fe20000100800 */
[----:B0-----:R-:W-:-:S03]  /*5980*/  LEA.HI.X.SX32 R2, R6, R19, 0x1, P2 ;  /* 0x0000001306027211 */ /* 0x001fc600010f0eff */
[----:B------:R0:W-:Y:S01]  /*5990*/  STL [R1+0x6a8], R5 ;  /* 0x0006a80501007387 */ /* 0x0001e20000100800 */
[----:B------:R-:W-:-:S03]  /*59a0*/  LEA R6, P0, R7, R18, 0x1 ;  /* 0x0000001207067211 */ /* 0x000fc600078008ff */
[----:B------:R1:W-:Y:S01]  /*59b0*/  STL [R1+0x698], R2 ;  /* 0x0006980201007387 */ /* 0x0003e20000100800 */
[----:B------:R-:W-:-:S03]  /*59c0*/  IMAD R14, R13, 0x2, R9 ;  /* 0x000000020d0e7824 */ /* 0x000fc600078e0209 */
[----:B------:R-:W-:Y:S01]  /*59d0*/  STL [R1+0x69c], R6 ;  /* 0x00069c0601007387 */ /* 0x000fe20000100800 */
[-C--:B0-----:R-:W-:Y:S02]  /*59e0*/  LEA R5, P2, R9, R18.reuse, 0x1 ;  /* 0x0000001209057211 */ /* 0x081fe400078408ff */
[----:B-1----:R-:W-:Y:S01]  /*59f0*/  LEA R2, P1, R8, R18, 0x1 ;  /* 0x0000001208027211 */ /* 0x002fe200078208ff */
[----:B------:R-:W-:-:S04]  /*5a00*/  IMAD R15, R13, 0x2, R14 ;  /* 0x000000020d0f7824 */ /* 0x000fc800078e020e */
[----:B------:R0:W-:Y:S01]  /*5a10*/  STL [R1+0x6a0], R2 ;  /* 0x0006a00201007387 */ /* 0x0001e20000100800 */
[----:B------:R-:W-:-:S03]  /*5a20*/  IMAD R16, R13, 0x2, R15 ;  /* 0x000000020d107824 */ /* 0x000fc600078e020f */
[----:B------:R1:W-:Y:S01]  /*5a30*/  STL [R1+0x6a4], R5 ;  /* 0x0006a40501007387 */ /* 0x0003e20000100800 */
[-C--:B0-----:R-:W-:Y:S02]  /*5a40*/  LEA.HI.X.SX32 R2, R7, R19.reuse, 0x1, P0 ;  /* 0x0000001307027211 */ /* 0x081fe400000f0eff */
[-C--:B------:R-:W-:Y:S02]  /*5a50*/  LEA.HI.X.SX32 R7, R8, R19.reuse, 0x1, P1 ;  /* 0x0000001308077211 */ /* 0x080fe400008f0eff */
[----:B-1----:R-:W-:Y:S01]  /*5a60*/  LEA.HI.X.SX32 R5, R9, R19, 0x1, P2 ;  /* 0x0000001309057211 */ /* 0x002fe200010f0eff */
[----:B------:R-:W-:Y:S01]  /*5a70*/  STL [R1+0x694], R2 ;  /* 0x0006940201007387 */ /* 0x000fe20000100800 */
[----:B------:R-:W-:-:S03]  /*5a80*/  LEA R8, P0, R14, R18, 0x1 ;  /* 0x000000120e087211 */ /* 0x000fc600078008ff */
[----:B------:R0:W-:Y:S04]  /*5a90*/  STL [R1+0x690], R7 ;  /* 0x0006900701007387 */ /* 0x0001e80000100800 */
[----:B------:R1:W-:Y:S01]  /*5aa0*/  STL [R1+0x680], R5 ;  /* 0x0006800501007387 */ /* 0x0003e20000100800 */
[----:B------:R-:W-:Y:S01]  /*5ab0*/  IMAD R20, R13, 0x2, R16 ;  /* 0x000000020d147824 */ /* 0x000fe200078e0210 */
[-C--:B0-----:R-:W-:Y:S02]  /*5ac0*/  LEA R7, P2, R16, R18.reuse, 0x1 ;  /* 0x0000001210077211 */ /* 0x081fe400078408ff */
[----:B-1----:R-:W-:Y:S01]  /*5ad0*/  LEA R5, P1, R15, R18, 0x1 ;  /* 0x000000120f057211 */ /* 0x002fe200078208ff */
[----:B------:R0:W-:Y:S01]  /*5ae0*/  STL [R1+0x684], R8 ;  /* 0x0006840801007387 */ /* 0x0001e20000100800 */
[----:B------:R-:W-:-:S03]  /*5af0*/  IMAD R17, R13, 0x2, R20 ;  /* 0x000000020d117824 */ /* 0x000fc600078e0214 */
[----:B------:R1:W-:Y:S04]  /*5b00*/  STL [R1+0x688], R5 ;  /* 0x0006880501007387 */ /* 0x0003e80000100800 */
[----:B------:R2:W-:Y:S01]  /*5b10*/  STL [R1+0x68c], R7 ;  /* 0x00068c0701007387 */ /* 0x0005e20000100800 */
[-C--:B0-----:R-:W-:Y:S02]  /*5b20*/  LEA.HI.X.SX32 R8, R16, R19.reuse, 0x1, P2 ;  /* 0x0000001310087211 */ /* 0x081fe400010f0eff */
[-C--:B-1----:R-:W-:Y:S02]  /*5b30*/  LEA.HI.X.SX32 R5, R14, R19.reuse, 0x1, P0 ;  /* 0x000000130e057211 */ /* 0x082fe400000f0eff */
[----:B--2---:R-:W-:Y:S01]  /*5b40*/  LEA.HI.X.SX32 R7, R15, R19, 0x1, P1 ;  /* 0x000000130f077211 */ /* 0x004fe200008f0eff */
[----:B------:R-:W-:-:S02]  /*5b50*/  IMAD R21, R13, 0x2, R17 ;  /* 0x000000020d157824 */ /* 0x000fc400078e0211 */
[----:B------:R-:W-:Y:S04]  /*5b60*/  STL [R1+0x67c], R5 ;  /* 0x00067c0501007387 */ /* 0x000fe80000100800 */
[----:B------:R0:W-:Y:S01]  /*5b70*/  STL [R1+0x678], R7 ;  /* 0x0006780701007387 */ /* 0x0001e20000100800 */
[----:B------:R-:W-:-:S03]  /*5b80*/  IMAD R22, R13, 0x2, R21 ;  /* 0x000000020d167824 */ /* 0x000fc600078e0215 */
[----:B------:R1:W-:Y:S01]  /*5b90*/  STL [R1+0x668], R8 ;  /* 0x0006680801007387 */ /* 0x0003e20000100800 */
[-C--:B------:R-:W-:Y:S02]  /*5ba0*/  LEA R10, P2, R21, R18.reuse, 0x1 ;  /* 0x00000012150a7211 */ /* 0x080fe400078408ff */
[-C--:B0-----:R-:W-:Y:S02]  /*5bb0*/  LEA R7, P0, R20, R18.reuse, 0x1 ;  /* 0x0000001214077211 */ /* 0x081fe400078008ff */
[----:B-1----:R-:W-:-:S03]  /*5bc0*/  LEA R8, P1, R17, R18, 0x1 ;  /* 0x0000001211087211 */ /* 0x002fc600078208ff */
[----:B------:R-:W-:Y:S01]  /*5bd0*/  STL [R1+0x66c], R7 ;  /* 0x00066c0701007387 */ /* 0x000fe20000100800 */
[----:B------:R-:W-:-:S03]  /*5be0*/  IMAD R3, R13, 0x2, R22 ;  /* 0x000000020d037824 */ /* 0x000fc600078e0216 */
[----:B------:R0:W-:Y:S01]  /*5bf0*/  STL [R1+0x670], R8 ;  /* 0x0006700801007387 */ /* 0x0001e20000100800 */
[-C--:B------:R-:W-:Y:S01]  /*5c00*/  LEA.HI.X.SX32 R11, R17, R19.reuse, 0x1, P1 ;  /* 0x00000013110b7211 */ /* 0x080fe200008f0eff */
[----:B------:R-:W-:Y:S02]  /*5c10*/  IMAD R0, R13, 0x2, R3 ;  /* 0x000000020d007824 */ /* 0x000fe400078e0203 */
[----:B------:R1:W-:Y:S01]  /*5c20*/  STL [R1+0x674], R10 ;  /* 0x0006740a01007387 */ /* 0x0003e20000100800 */
[-C--:B0-----:R-:W-:Y:S02]  /*5c30*/  LEA.HI.X.SX32 R8, R20, R19.reuse, 0x1, P0 ;  /* 0x0000001314087211 */ /* 0x081fe400000f0eff */
[----:B-1----:R-:W-:-:S03]  /*5c40*/  LEA.HI.X.SX32 R10, R21, R19, 0x1, P2 ;  /* 0x00000013150a7211 */ /* 0x002fc600010f0eff */
[----:B------:R-:W-:Y:S01]  /*5c50*/  STL [R1+0x5c0], R8 ;  /* 0x0005c00801007387 */ /* 0x000fe20000100800 */
[-C--:B------:R-:W-:Y:S01]  /*5c60*/  LEA R14, P0, R22, R18.reuse, 0x1 ;  /* 0x00000012160e7211 */ /* 0x080fe200078008ff */
[C---:B------:R-:W-:Y:S02]  /*5c70*/  IMAD R4, R13.reuse, 0x2, R0 ;  /* 0x000000020d047824 */ /* 0x040fe400078e0200 */
[----:B------:R0:W-:Y:S04]  /*5c80*/  STL [R1+0x5c4], R11 ;  /* 0x0005c40b01007387 */ /* 0x0001e80000100800 */
[----:B------:R1:W-:Y:S01]  /*5c90*/  STL [R1+0x5c8], R10 ;  /* 0x0005c80a01007387 */ /* 0x0003e20000100800 */
[----:B------:R-:W-:Y:S01]  /*5ca0*/  IMAD R6, R13, 0x2, R4 ;  /* 0x000000020d067824 */ /* 0x000fe200078e0204 */
[----:B0-----:R-:W-:-:S02]  /*5cb0*/  LEA R11, P1, R3, R18, 0x1 ;  /* 0x00000012030b7211 */ /* 0x001fc400078208ff */
[----:B------:R-:W-:Y:S01]  /*5cc0*/  STL [R1+0x5d0], R14 ;  /* 0x0005d00e01007387 */ /* 0x000fe20000100800 */
[----:B-1----:R-:W-:-:S03]  /*5cd0*/  LEA R10, P2, R0, R18, 0x1 ;  /* 0x00000012000a7211 */ /* 0x002fc600078408ff */
[----:B------:R0:W-:Y:S01]  /*5ce0*/  STL [R1+0x5d8], R11 ;  /* 0x0005d80b01007387 */ /* 0x0001e20000100800 */
[----:B------:R-:W-:-:S03]  /*5cf0*/  IMAD R2, R13, 0x2, R6 ;  /* 0x000000020d027824 */ /* 0x000fc600078e0206 */
[----:B------:R1:W-:Y:S01]  /*5d00*/  STL [R1+0x5e0], R10 ;  /* 0x0005e00a01007387 */ /* 0x0003e20000100800 */
[-C--:B0-----:R-:W-:Y:S02]  /*5d10*/  LEA.HI.X.SX32 R11, R22, R19.reuse, 0x1, P0 ;  /* 0x00000013160b7211 */ /* 0x081fe400000f0eff */
[-C--:B-1----:R-:W-:Y:S02]  /*5d20*/  LEA.HI.X.SX32 R10, R3, R19.reuse, 0x1, P1 ;  /* 0x00000013030a7211 */ /* 0x082fe400008f0eff */
[----:B------:R-:W-:Y:S01]  /*5d30*/  LEA.HI.X.SX32 R3, R0, R19, 0x1, P2 ;  /* 0x0000001300037211 */ /* 0x000fe200010f0eff */
[----:B------:R0:W-:Y:S04]  /*5d40*/  STL [R1+0x5cc], R11 ;  /* 0x0005cc0b01007387 */ /* 0x0001e80000100800 */
[----:B------:R1:W-:Y:S04]  /*5d50*/  STL [R1+0x5d4], R10 ;  /* 0x0005d40a01007387 */ /* 0x0003e80000100800 */
[----:B------:R2:W-:Y:S01]  /*5d60*/  STL [R1+0x5dc], R3 ;  /* 0x0005dc0301007387 */ /* 0x0005e20000100800 */
[----:B0-----:R-:W-:-:S02]  /*5d70*/  LEA R11, P0, R4, R18, 0x1 ;  /* 0x00000012040b7211 */ /* 0x001fc400078008ff */
[-C--:B-1----:R-:W-:Y:S01]  /*5d80*/  LEA R10, P1, R6, R18.reuse, 0x1 ;  /* 0x00000012060a7211 */ /* 0x082fe200078208ff */
[C---:B------:R-:W-:Y:S01]  /*5d90*/  IMAD R9, R13.reuse, 0x2, R2 ;  /* 0x000000020d097824 */ /* 0x040fe200078e0202 */
[----:B--2---:R-:W-:Y:S01]  /*5da0*/  LEA R3, P2, R2, R18, 0x1 ;  /* 0x0000001202037211 */ /* 0x004fe200078408ff */
[----:B------:R-:W-:Y:S02]  /*5db0*/  STL [R1+0x5e8], R11 ;  /* 0x0005e80b01007387 */ /* 0x000fe40000100800 */
[----:B------:R-:W-:Y:S02]  /*5dc0*/  IMAD R5, R13, 0x2, R9 ;  /* 0x000000020d057824 */ /* 0x000fe400078e0209 */
[----:B------:R0:W-:Y:S04]  /*5dd0*/  STL [R1+0x5f0], R10 ;  /* 0x0005f00a01007387 */ /* 0x0001e80000100800 */
[----:B------:R1:W-:Y:S01]  /*5de0*/  STL [R1+0x5f8], R3 ;  /* 0x0005f80301007387 */ /* 0x0003e20000100800 */
[----:B0-----:R-:W-:-:S02]  /*5df0*/  LEA.HI.X.SX32 R10, R4, R19, 0x1, P0 ;  /* 0x00000013040a7211 */ /* 0x001fc400000f0eff */
[-C--:B------:R-:W-:Y:S02]  /*5e00*/  LEA.HI.X.SX32 R4, R2, R19.reuse, 0x1, P2 ;  /* 0x0000001302047211 */ /* 0x080fe400010f0eff */
[----:B-1----:R-:W-:Y:S01]  /*5e10*/  LEA.HI.X.SX32 R3, R6, R19, 0x1, P1 ;  /* 0x0000001306037211 */ /* 0x002fe200008f0eff */
[----:B------:R-:W-:Y:S01]  /*5e20*/  STL [R1+0x5e4], R10 ;  /* 0x0005e40a01007387 */ /* 0x000fe20000100800 */
[----:B------:R-:W-:-:S03]  /*5e30*/  IMAD R7, R13, 0x2, R5 ;  /* 0x000000020d077824 */ /* 0x000fc600078e0205 */
        /* <DEDUP_REMOVED lines=15> */
[----:B------:R-:W-:-:S03]  /*5f30*/  LEA R7, P1, R14, R18, 0x1 ;  /* 0x000000120e077211 */ /* 0x000fc600078208ff */
[----:B------:R0:W-:Y:S04]  /*5f40*/  STL [R1+0x604], R5 ;  /* 0x0006040501007387 */ /* 0x0001e80000100800 */
[----:B------:R1:W-:Y:S01]  /*5f50*/  STL [R1+0x60c], R6 ;  /* 0x00060c0601007387 */ /* 0x0003e20000100800 */
[----:B------:R-:W-:Y:S01]  /*5f60*/  IMAD R15, R13, 0x2, R0 ;  /* 0x000000020d0f7824 */ /* 0x000fe200078e0200 */
[-C--:B0-----:R-:W-:Y:S02]  /*5f70*/  LEA R5, P0, R8, R18.reuse, 0x1 ;  /* 0x0000001208057211 */ /* 0x081fe400078008ff */
[----:B-1----:R-:W-:-:S03]  /*5f80*/  LEA R6, P2, R0, R18, 0x1 ;  /* 0x0000001200067211 */ /* 0x002fc600078408ff */
[----:B------:R-:W-:Y:S01]  /*5f90*/  STL [R1+0x618], R5 ;  /* 0x0006180501007387 */ /* 0x000fe20000100800 */
[----:B------:R-:W-:-:S03]  /*5fa0*/  LEA.HI.X.SX32 R8, R8, R19, 0x1, P0 ;  /* 0x0000001308087211 */ /* 0x000fc600000f0eff */
[----:B------:R0:W-:Y:S01]  /*5fb0*/  STL [R1+0x620], R7 ;  /* 0x0006200701007387 */ /* 0x0001e20000100800 */
[----:B------:R-:W-:-:S03]  /*5fc0*/  IMAD R2, R13, 0x2, R15 ;  /* 0x000000020d027824 */ /* 0x000fc600078e020f */
[----:B------:R1:W-:Y:S01]  /*5fd0*/  STL [R1+0x628], R6 ;  /* 0x0006280601007387 */ /* 0x0003e20000100800 */
[C---:B------:R-:W-:Y:S01]  /*5fe0*/  IMAD R3, R13.reuse, 0x2, R2 ;  /* 0x000000020d037824 */ /* 0x040fe200078e0202 */
[-C--:B0-----:R-:W-:Y:S02]  /*5ff0*/  LEA.HI.X.SX32 R7, R0, R19.reuse, 0x1, P2 ;  /* 0x0000001300077211 */ /* 0x081fe400010f0eff */
[----:B-1----:R-:W-:Y:S01]  /*6000*/  LEA.HI.X.SX32 R6, R14, R19, 0x1, P1 ;  /* 0x000000130e067211 */ /* 0x002fe200008f0eff */
[----:B------:R-:W-:Y:S04]  /*6010*/  STL [R1+0x614], R8 ;  /* 0x0006140801007387 */ /* 0x000fe80000100800 */
[----:B------:R0:W-:Y:S01]  /*6020*/  STL [R1+0x61c], R6 ;  /* 0x00061c0601007387 */ /* 0x0001e20000100800 */
[----:B------:R-:W-:-:S03]  /*6030*/  IMAD R4, R13, 0x2, R3 ;  /* 0x000000020d047824 */ /* 0x000fc600078e0203 */
[----:B------:R1:W-:Y:S01]  /*6040*/  STL [R1+0x624], R7 ;  /* 0x0006240701007387 */ /* 0x0003e20000100800 */
[-C--:B0-----:R-:W-:Y:S02]  /*6050*/  LEA R6, P0, R15, R18.reuse, 0x1 ;  /* 0x000000120f067211 */ /* 0x081fe400078008ff */
[----:B-1----:R-:W-:-:S03]  /*6060*/  LEA R7, P1, R2, R18, 0x1 ;  /* 0x0000001202077211 */ /* 0x002fc600078208ff */
[----:B------:R-:W-:Y:S01]  /*6070*/  STL [R1+0x630], R6 ;  /* 0x0006300601007387 */ /* 0x000fe20000100800 */
[----:B------:R-:W-:Y:S01]  /*6080*/  LEA R8, P2, R3, R18, 0x1 ;  /* 0x0000001203087211 */ /* 0x000fe200078408ff */
[C---:B------:R-:W-:Y:S02]  /*6090*/  IMAD R5, R13.reuse, 0x2, R4 ;  /* 0x000000020d057824 */ /* 0x040fe400078e0204 */
[----:B------:R0:W-:Y:S01]  /*60a0*/  STL [R1+0x638], R7 ;  /* 0x0006380701007387 */ /* 0x0001e20000100800 */
[-C--:B------:R-:W-:Y:S01]  /*60b0*/  LEA.HI.X.SX32 R2, R2, R19.reuse, 0x1, P1 ;  /* 0x0000001302027211 */ /* 0x080fe200008f0eff */
[----:B------:R-:W-:Y:S01]  /*60c0*/  IMAD R0, R13, 0x2, R5 ;  /* 0x000000020d007824 */ /* 0x000fe200078e0205 */
[-C--:B------:R-:W-:Y:S01]  /*60d0*/  LEA.HI.X.SX32 R3, R3, R19.reuse, 0x1, P2 ;  /* 0x0000001303037211 */ /* 0x080fe200010f0eff */
[----:B------:R1:W-:Y:S04]  /*60e0*/  STL [R1+0x640], R8 ;  /* 0x0006400801007387 */ /* 0x0003e80000100800 */
[----:B------:R-:W2:Y:S01]  /*60f0*/  LDL.LU R20, [R1+0x12c] ;  /* 0x00012c0001147983 */ /* 0x000ea20000300800 */
[----:B0-----:R-:W-:-:S02]  /*6100*/  LEA.HI.X.SX32 R7, R15, R19, 0x1, P0 ;  /* 0x000000130f077211 */ /* 0x001fc400000f0eff */
[----:B-1----:R-:W-:-:S03]  /*6110*/  LEA R8, P0, R4, R18, 0x1 ;  /* 0x0000001204087211 */ /* 0x002fc600078008ff */
[----:B------:R0:W-:Y:S04]  /*6120*/  STL [R1+0x62c], R7 ;  /* 0x00062c0701007387 */ /* 0x0001e80000100800 */
[----:B------:R-:W3:Y:S04]  /*6130*/  LDL.LU R11, [R1+0x128] ;  /* 0x00012800010b7983 */ /* 0x000ee80000300800 */
[----:B------:R-:W-:Y:S01]  /*6140*/  STL [R1+0x634], R2 ;  /* 0x0006340201007387 */ /* 0x000fe20000100800 */
[----:B0-----:R-:W-:-:S03]  /*6150*/  LEA R7, P1, R5, R18, 0x1 ;  /* 0x0000001205077211 */ /* 0x001fc600078208ff */
[----:B------:R0:W-:Y:S01]  /*6160*/  STL [R1+0x63c], R3 ;  /* 0x00063c0301007387 */ /* 0x0001e20000100800 */
[----:B------:R-:W-:-:S03]  /*6170*/  LEA.HI.X.SX32 R4, R4, R19, 0x1, P0 ;  /* 0x0000001304047211 */ /* 0x000fc600000f0eff */
[----:B------:R-:W-:Y:S04]  /*6180*/  STL [R1+0x648], R8 ;  /* 0x0006480801007387 */ /* 0x000fe80000100800 */
[----:B------:R-:W4:Y:S01]  /*6190*/  LDL.LU R10, [R1+0x124] ;  /* 0x00012400010a7983 */ /* 0x000f220000300800 */
[----:B0-----:R-:W-:-:S03]  /*61a0*/  LEA R3, P2, R0, R18, 0x1 ;  /* 0x0000001200037211 */ /* 0x001fc600078408ff */
[----:B------:R-:W-:Y:S01]  /*61b0*/  STL [R1+0x650], R7 ;  /* 0x0006500701007387 */ /* 0x000fe20000100800 */
[----:B------:R-:W-:-:S03]  /*61c0*/  LEA.HI.X.SX32 R5, R5, R19, 0x1, P1 ;  /* 0x0000001305057211 */ /* 0x000fc600008f0eff */
[----:B------:R-:W5:Y:S04]  /*61d0*/  LDL.LU R16, [R1+0x120] ;  /* 0x0001200001107983 */ /* 0x000f680000300800 */
[----:B------:R-:W-:Y:S04]  /*61e0*/  STL [R1+0x658], R3 ;  /* 0x0006580301007387 */ /* 0x000fe80000100800 */
[----:B------:R-:W5:Y:S04]  /*61f0*/  LDL.LU R26, [R1+0x11c] ;  /* 0x00011c00011a7983 */ /* 0x000f680000300800 */
[----:B------:R0:W-:Y:S01]  /*6200*/  STL [R1+0x644], R4 ;  /* 0x0006440401007387 */ /* 0x0001e20000100800 */
[----:B------:R-:W-:-:S03]  /*6210*/  IMAD R6, R13, 0x2, R0 ;  /* 0x000000020d067824 */ /* 0x000fc600078e0200 */
[----:B------:R-:W5:Y:S01]  /*6220*/  LDL.LU R23, [R1+0x118] ;  /* 0x0001180001177983 */ /* 0x000f620000300800 */
[----:B0-----:R-:W-:-:S03]  /*6230*/  LEA.HI.X.SX32 R4, R0, R19, 0x1, P2 ;  /* 0x0000001300047211 */ /* 0x001fc600010f0eff */
[----:B------:R-:W-:Y:S04]  /*6240*/  STL [R1+0x64c], R5 ;  /* 0x00064c0501007387 */ /* 0x000fe80000100800 */
[----:B------:R-:W5:Y:S01]  /*6250*/  LDL.LU R28, [R1+0x114] ;  /* 0x00011400011c7983 */ /* 0x000f620000300800 */
[----:B------:R-:W-:-:S03]  /*6260*/  IMAD R2, R13, 0x2, R6 ;  /* 0x000000020d027824 */ /* 0x000fc600078e0206 */
[----:B------:R0:W-:Y:S04]  /*6270*/  STL [R1+0x654], R4 ;  /* 0x0006540401007387 */ /* 0x0001e80000100800 */
[----:B------:R-:W5:Y:S04]  /*6280*/  LDL.LU R25, [R1+0x110] ;  /* 0x0001100001197983 */ /* 0x000f680000300800 */
[----:B------:R-:W5:Y:S01]  /*6290*/  LDL.LU R24, [R1+0x10c] ;  /* 0x00010c0001187983 */ /* 0x000f620000300800 */
[----:B------:R-:W-:Y:S01]  /*62a0*/  IMAD R3, R13, 0x2, R2 ;  /* 0x000000020d037824 */ /* 0x000fe200078e0202 */
[----:B0-----:R-:W-:-:S02]  /*62b0*/  LEA R4, P0, R6, R18, 0x1 ;  /* 0x0000001206047211 */ /* 0x001fc400078008ff */
[----:B------:R-:W5:Y:S01]  /*62c0*/  LDL.LU R29, [R1+0x108] ;  /* 0x00010800011d7983 */ /* 0x000f620000300800 */
[----:B------:R-:W-:-:S03]  /*62d0*/  IMAD R0, R13, 0x2, R3 ;  /* 0x000000020d007824 */ /* 0x000fc600078e0203 */
[----:B------:R-:W5:Y:S04]  /*62e0*/  LDL.LU R27, [R1+0x104] ;  /* 0x00010400011b7983 */ /* 0x000f680000300800 */
[----:B------:R0:W-:Y:S04]  /*62f0*/  STL [R1+0x65c], R4 ;  /* 0x00065c0401007387 */ /* 0x0001e80000100800 */
[----:B------:R-:W5:Y:S01]  /*6300*/  LDL.LU R13, [R1+0x100] ;  /* 0x00010000010d7983 */ /* 0x000f620000300800 */
[-C--:B------:R-:W-:Y:S02]  /*6310*/  LEA R5, P1, R2, R18.reuse, 0x1 ;  /* 0x0000001202057211 */ /* 0x080fe400078208ff */
[----:B0-----:R-:W-:-:S03]  /*6320*/  LEA R4, P2, R3, R18, 0x1 ;  /* 0x0000001203047211 */ /* 0x001fc600078408ff */
[----:B------:R0:W-:Y:S01]  /*6330*/  STL [R1+0x660], R5 ;  /* 0x0006600501007387 */ /* 0x0001e20000100800 */
[----:B------:R-:W-:-:S03]  /*6340*/  LEA R7, P3, R0, R18, 0x1 ;  /* 0x0000001200077211 */ /* 0x000fc600078608ff */
[----:B------:R1:W-:Y:S01]  /*6350*/  STL [R1+0x664], R4 ;  /* 0x0006640401007387 */ /* 0x0003e20000100800 */
[-C--:B------:R-:W-:Y:S02]  /*6360*/  LEA.HI.X.SX32 R0, R0, R19.reuse, 0x1, P3 ;  /* 0x0000001300007211 */ /* 0x080fe400018f0eff */
[-C--:B0-----:R-:W-:Y:S01]  /*6370*/  LEA.HI.X.SX32 R5, R6, R19.reuse, 0x1, P0 ;  /* 0x0000001306057211 */ /* 0x081fe200000f0eff */
[----:B------:R0:W-:Y:S01]  /*6380*/  STL [R1+0x5bc], R7 ;  /* 0x0005bc0701007387 */ /* 0x0001e20000100800 */
[-C--:B-1----:R-:W-:Y:S02]  /*6390*/  LEA.HI.X.SX32 R4, R2, R19.reuse, 0x1, P1 ;  /* 0x0000001302047211 */ /* 0x082fe400008f0eff */
[----:B------:R-:W-:Y:S01]  /*63a0*/  LEA.HI.X.SX32 R2, R3, R19, 0x1, P2 ;  /* 0x0000001303027211 */ /* 0x000fe200010f0eff */
[----:B------:R-:W-:Y:S04]  /*63b0*/  STL [R1+0x5b0], R5 ;  /* 0x0005b00501007387 */ /* 0x000fe80000100800 */
[----:B------:R2:W-:Y:S04]  /*63c0*/  STL [R1+0x5b4], R4 ;  /* 0x0005b40401007387 */ /* 0x0005e80000100800 */
[----:B------:R-:W-:Y:S04]  /*63d0*/  STL [R1+0x5b8], R2 ;  /* 0x0005b80201007387 */ /* 0x000fe80000100800 */
[----:B------:R4:W-:Y:S04]  /*63e0*/  STL [R1+0x5ac], R0 ;  /* 0x0005ac0001007387 */ /* 0x0009e80000100800 */
[----:B------:R-:W5:Y:S04]  /*63f0*/  LDL.LU R19, [R1+0xfc] ;  /* 0x0000fc0001137983 */ /* 0x000f680000300800 */
[----:B------:R-:W5:Y:S04]  /*6400*/  LDL.LU R3, [R1+0xf8] ;  /* 0x0000f80001037983 */ /* 0x000f680000300800 */
[----:B0-----:R-:W5:Y:S04]  /*6410*/  LDL.LU R7, [R1+0xf4] ;  /* 0x0000f40001077983 */ /* 0x001f680000300800 */
[----:B------:R-:W5:Y:S01]  /*6420*/  LDL.LU R9, [R1+0xf0] ;  /* 0x0000f00001097983 */ /* 0x000f620000300800 */
[----:B---3--:R-:W-:-:S03]  /*6430*/  IMAD R8, R11, UR4, RZ ;  /* 0x000000040b087c24 */ /* 0x008fc6000f8e02ff */
[----:B------:R-:W3:Y:S01]  /*6440*/  LDL.LU R11, [R1+0xec] ;  /* 0x0000ec00010b7983 */ /* 0x000ee20000300800 */
[----:B--2---:R-:W-:Y:S02]  /*6450*/  IMAD R4, R20, UR4, RZ ;  /* 0x0000000414047c24 */ /* 0x004fe4000f8e02ff */
[----:B----4-:R-:W-:Y:S02]  /*6460*/  IMAD R0, R10, UR4, RZ ;  /* 0x000000040a007c24 */ /* 0x010fe4000f8e02ff */
[----:B------:R-:W2:Y:S04]  /*6470*/  LDL.LU R10, [R1+0xd0] ;  /* 0x0000d000010a7983 */ /* 0x000ea80000300800 */
[----:B------:R-:W4:Y:S04]  /*6480*/  LDL.LU R21, [R1+0xe8] ;  /* 0x0000e80001157983 */ /* 0x000f280000300800 */
[----:B------:R-:W4:Y:S01]  /*6490*/  LDL.LU R17, [R1+0xe4] ;  /* 0x0000e40001117983 */ /* 0x000f220000300800 */
[----:B-----5:R-:W-:-:S03]  /*64a0*/  IMAD R18, R16, UR4, RZ ;  /* 0x0000000410127c24 */ /* 0x020fc6000f8e02ff */
[----:B------:R-:W5:Y:S04]  /*64b0*/  LDL.LU R20, [R1+0xe0] ;  /* 0x0000e00001147983 */ /* 0x000f680000300800 */
[----:B------:R-:W5:Y:S01]  /*64c0*/  LDL.LU R16, [R1+0xdc] ;  /* 0x0000dc0001107983 */ /* 0x000f620000300800 */
[----:B------:R-:W-:Y:S02]  /*64d0*/  IMAD R22, R26, UR4, RZ ;  /* 0x000000041a167c24 */ /* 0x000fe4000f8e02ff */
[----:B------:R-:W-:Y:S02]  /*64e0*/  IMAD R6, R25, UR4, RZ ;  /* 0x0000000419067c24 */ /* 0x000fe4000f8e02ff */
[----:B------:R-:W-:-:S03]  /*64f0*/  IMAD R2, R24, UR4, RZ ;  /* 0x0000000418027c24 */ /* 0x000fc6000f8e02ff */
[----:B------:R-:W-:Y:S01]  /*6500*/  STL [R1+0x8], R6 ;  /* 0x0000080601007387 */ /* 0x000fe20000100800 */
[----:B------:R-:W-:-:S03]  /*6510*/  IMAD R5, R29, UR4, RZ ;  /* 0x000000041d057c24 */ /* 0x000fc6000f8e02ff */
[----:B------:R-:W5:Y:S04]  /*6520*/  LDL.LU R25, [R1+0xd8] ;  /* 0x0000d80001197983 */ /* 0x000f680000300800 */
[----:B------:R0:W-:Y:S04]  /*6530*/  STL [R1+0x18], R2 ;  /* 0x0000180201007387 */ /* 0x0001e80000100800 */
[----:B------:R1:W-:Y:S04]  /*6540*/  STL [R1+0x20], R5 ;  /* 0x0000200501007387 */ /* 0x0003e80000100800 */
[----:B------:R-:W5:Y:S01]  /*6550*/  LDL.LU R24, [R1+0xd4] ;  /* 0x0000d40001187983 */ /* 0x000f620000300800 */
[----:B0-----:R-:W-:-:S02]  /*6560*/  IMAD R2, R27, UR4, RZ ;  /* 0x000000041b027c24 */ /* 0x001fc4000f8e02ff */
[----:B-1----:R-:W-:-:S03]  /*6570*/  IMAD R5, R13, UR4, RZ ;  /* 0x000000040d057c24 */ /* 0x002fc6000f8e02ff */
[----:B------:R0:W-:Y:S01]  /*6580*/  STL [R1+0x30], R2 ;  /* 0x0000300201007387 */ /* 0x0001e20000100800 */
[----:B------:R-:W-:-:S03]  /*6590*/  IMAD R26, R23, UR4, RZ ;  /* 0x00000004171a7c24 */ /* 0x000fc6000f8e02ff */
[----:B0-----:R-:W5:Y:S04]  /*65a0*/  LDL.LU R2, [R1+0xcc] ;  /* 0x0000cc0001027983 */ /* 0x001f680000300800 */
[----:B------:R-:W5:Y:S04]  /*65b0*/  LDL.LU R6, [R1+0xc8] ;  /* 0x0000c80001067983 */ /* 0x000f680000300800 */
[----:B------:R0:W-:Y:S04]  /*65c0*/  STL [R1+0x40], R5 ;  /* 0x0000400501007387 */ /* 0x0001e80000100800 */
[----:B0-----:R-:W5:Y:S04]  /*65d0*/  LDL.LU R5, [R1+0xc4] ;  /* 0x0000c40001057983 */ /* 0x001f680000300800 */
[----:B------:R-:W5:Y:S04]  /*65e0*/  LDL.LU R15, [R1+0xc0] ;  /* 0x0000c000010f7983 */ /* 0x000f680000300800 */
[----:B------:R-:W5:Y:S04]  /*65f0*/  LDL.LU R14, [R1+0xbc] ;  /* 0x0000bc00010e7983 */ /* 0x000f680000300800 */
[----:B------:R-:W5:Y:S04]  /*6600*/  LDL.LU R23, [R1+0xb8] ;  /* 0x0000b80001177983 */ /* 0x000f680000300800 */
[----:B------:R-:W5:Y:S04]  /*6610*/  LDL.LU R29, [R1+0xb4] ;  /* 0x0000b400011d7983 */ /* 0x000f680000300800 */
[----:B------:R-:W5:Y:S04]  /*6620*/  LDL.LU R27, [R1+0xb0] ;  /* 0x0000b000011b7983 */ /* 0x000f680000300800 */
[----:B------:R-:W5:Y:S01]  /*6630*/  LDL.LU R13, [R1+0xac] ;  /* 0x0000ac00010d7983 */ /* 0x000f620000300800 */
[----:B------:R-:W-:-:S02]  /*6640*/  IMAD R19, R19, UR4, RZ ;  /* 0x0000000413137c24 */ /* 0x000fc4000f8e02ff */
[----:B------:R-:W-:-:S03]  /*6650*/  IMAD R3, R3, UR4, RZ ;  /* 0x0000000403037c24 */ /* 0x000fc6000f8e02ff */
[----:B------:R0:W-:Y:S04]  /*6660*/  STL [R1+0x50], R19 ;  /* 0x0000501301007387 */ /* 0x0001e80000100800 */
[----:B------:R1:W-:Y:S01]  /*6670*/  STL [R1+0x58], R3 ;  /* 0x0000580301007387 */ /* 0x0003e20000100800 */
[----:B0-----:R-:W-:Y:S02]  /*6680*/  IMAD R19, R7, UR4, RZ ;  /* 0x0000000407137c24 */ /* 0x001fe4000f8e02ff */
[----:B-1----:R-:W-:-:S03]  /*6690*/  IMAD R3, R9, UR4, RZ ;  /* 0x0000000409037c24 */ /* 0x002fc6000f8e02ff */
[----:B------:R-:W-:Y:S01]  /*66a0*/  STL [R1+0x68], R19 ;  /* 0x0000681301007387 */ /* 0x000fe20000100800 */
[----:B---3--:R-:W-:-:S03]  /*66b0*/  IMAD R7, R11, UR4, RZ ;  /* 0x000000040b077c24 */ /* 0x008fc6000f8e02ff */
[----:B------:R-:W3:Y:S04]  /*66c0*/  LDL.LU R11, [R1+0xa8] ;  /* 0x0000a800010b7983 */ /* 0x000ee80000300800 */
[----:B------:R2:W-:Y:S04]  /*66d0*/  STL [R1+0x78], R3 ;  /* 0x0000780301007387 */ /* 0x0005e80000100800 */
[----:B------:R4:W-:Y:S01]  /*66e0*/  STL [R1+0x80], R7 ;  /* 0x0000800701007387 */ /* 0x0009e20000100800 */
[----:B--2---:R-:W-:-:S03]  /*66f0*/  IMAD R3, R10, UR4, RZ ;  /* 0x000000040a037c24 */ /* 0x004fc6000f8e02ff */
[----:B------:R-:W2:Y:S01]  /*6700*/  LDL.LU R10, [R1+0xa4] ;  /* 0x0000a400010a7983 */ /* 0x000ea20000300800 */
[----:B----4-:R-:W-:-:S03]  /*6710*/  IMAD R7, R21, UR4, RZ ;  /* 0x0000000415077c24 */ /* 0x010fc6000f8e02ff */
[----:B------:R0:W-:Y:S04]  /*6720*/  STL [R1+0xd0], R3 ;  /* 0x0000d00301007387 */ /* 0x0001e80000100800 */
[----:B------:R-:W4:Y:S04]  /*6730*/  LDL.LU R9, [R1+0xa0] ;  /* 0x0000a00001097983 */ /* 0x000f280000300800 */
[----:B------:R1:W-:Y:S01]  /*6740*/  STL [R1+0xf0], R7 ;  /* 0x0000f00701007387 */ /* 0x0003e20000100800 */
[----:B0-----:R-:W-:Y:S02]  /*6750*/  IMAD R3, R17, UR4, RZ ;  /* 0x0000000411037c24 */ /* 0x001fe4000f8e02ff */
[----:B-----5:R-:W-:Y:S01]  /*6760*/  IMAD R17, R20, UR4, RZ ;  /* 0x0000000414117c24 */ /* 0x020fe2000f8e02ff */
[----:B-1----:R-:W5:Y:S04]  /*6770*/  LDL.LU R7, [R1+0x9c] ;  /* 0x00009c0001077983 */ /* 0x002f680000300800 */
[----:B------:R0:W-:Y:S04]  /*6780*/  STL [R1+0xe4], R3 ;  /* 0x0000e40301007387 */ /* 0x0001e80000100800 */
[----:B------:R-:W5:Y:S04]  /*6790*/  LDL.LU R21, [R1+0x98] ;  /* 0x0000980001157983 */ /* 0x000f680000300800 */
[----:B------:R1:W-:Y:S01]  /*67a0*/  STL [R1+0xe0], R17 ;  /* 0x0000e01101007387 */ /* 0x0003e20000100800 */
[----:B0-----:R-:W-:-:S03]  /*67b0*/  IMAD R3, R16, UR4, RZ ;  /* 0x0000000410037c24 */ /* 0x001fc6000f8e02ff */
[----:B-1----:R-:W5:Y:S04]  /*67c0*/  LDL.LU R17, [R1+0x94] ;  /* 0x0000940001117983 */ /* 0x002f680000300800 */
[----:B------:R-:W5:Y:S01]  /*67d0*/  LDL.LU R20, [R1+0x90] ;  /* 0x0000900001147983 */ /* 0x000f620000300800 */
[----:B------:R-:W-:-:S03]  /*67e0*/  IMAD R19, R25, UR4, RZ ;  /* 0x0000000419137c24 */ /* 0x000fc6000f8e02ff */
[----:B------:R0:W-:Y:S04]  /*67f0*/  STL [R1+0xf4], R3 ;  /* 0x0000f40301007387 */ /* 0x0001e80000100800 */
[----:B------:R-:W5:Y:S04]  /*6800*/  LDL.LU R16, [R1+0x8c] ;  /* 0x00008c0001107983 */ /* 0x000f680000300800 */
[----:B------:R-:W5:Y:S01]  /*6810*/  LDL.LU R25, [R1+0x84] ;  /* 0x0000840001197983 */ /* 0x000f620000300800 */
[----:B0-----:R-:W-:-:S03]  /*6820*/  IMAD R3, R24, UR4, RZ ;  /* 0x0000000418037c24 */ /* 0x001fc6000f8e02ff */
[----:B------:R0:W-:Y:S04]  /*6830*/  STL [R1+0xf8], R19 ;  /* 0x0000f81301007387 */ /* 0x0001e80000100800 */
[----:B------:R-:W5:Y:S04]  /*6840*/  LDL.LU R24, [R1+0x7c] ;  /* 0x00007c0001187983 */ /* 0x000f680000300800 */
[----:B------:R1:W-:Y:S01]  /*6850*/  STL [R1+0xfc], R3 ;  /* 0x0000fc0301007387 */ /* 0x0003e20000100800 */
[----:B0-----:R-:W-:Y:S02]  /*6860*/  IMAD R19, R2, UR4, RZ ;  /* 0x0000000402137c24 */ /* 0x001fe4000f8e02ff */
[----:B-1----:R-:W-:-:S03]  /*6870*/  IMAD R3, R6, UR4, RZ ;  /* 0x0000000406037c24 */ /* 0x002fc6000f8e02ff */
[----:B------:R-:W-:Y:S04]  /*6880*/  STL [R1+0x108], R19 ;  /* 0x0001081301007387 */ /* 0x000fe80000100800 */
[----:B------:R0:W-:Y:S01]  /*6890*/  STL [R1+0x10c], R3 ;  /* 0x00010c0301007387 */ /* 0x0001e20000100800 */
[----:B------:R-:W-:Y:S02]  /*68a0*/  IMAD R2, R5, UR4, RZ ;  /* 0x0000000405027c24 */ /* 0x000fe4000f8e02ff */
[----:B------:R-:W-:-:S03]  /*68b0*/  IMAD R5, R15, UR4, RZ ;  /* 0x000000040f057c24 */ /* 0x000fc6000f8e02ff */
[----:B------:R1:W-:Y:S01]  /*68c0*/  STL [R1+0x118], R2 ;  /* 0x0001180201007387 */ /* 0x0003e20000100800 */
[----:B0-----:R-:W-:-:S03]  /*68d0*/  IMAD R3, R14, UR4, RZ ;  /* 0x000000040e037c24 */ /* 0x001fc6000f8e02ff */
[----:B------:R0:W-:Y:S01]  /*68e0*/  STL [R1+0x128], R5 ;  /* 0x0001280501007387 */ /* 0x0001e20000100800 */
[----:B-1----:R-:W-:-:S03]  /*68f0*/  IMAD R2, R23, UR4, RZ ;  /* 0x0000000417027c24 */ /* 0x002fc6000f8e02ff */
[----:B------:R-:W-:Y:S01]  /*6900*/  STL [R1+0x140], R3 ;  /* 0x0001400301007387 */ /* 0x000fe20000100800 */
[----:B0-----:R-:W-:-:S03]  /*6910*/  IMAD R5, R29, UR4, RZ ;  /* 0x000000041d057c24 */ /* 0x001fc6000f8e02ff */
[----:B------:R0:W-:Y:S04]  /*6920*/  STL [R1+0x158], R2 ;  /* 0x0001580201007387 */ /* 0x0001e80000100800 */
[----:B------:R-:W-:Y:S01]  /*6930*/  STL [R1+0x168], R5 ;  /* 0x0001680501007387 */ /* 0x000fe20000100800 */
[----:B0-----:R-:W-:-:S03]  /*6940*/  IMAD R2, R13, UR4, RZ ;  /* 0x000000040d027c24 */ /* 0x001fc6000f8e02ff */
[----:B------:R-:W5:Y:S01]  /*6950*/  LDL.LU R13, [R1+0x74] ;  /* 0x00007400010d7983 */ /* 0x000f620000300800 */
[----:B------:R-:W-:-:S05]  /*6960*/  IMAD R3, R27, UR4, RZ ;  /* 0x000000041b037c24 */ /* 0x000fca000f8e02ff */
[----:B------:R3:W-:Y:S04]  /*6970*/  STL [R1+0x180], R3 ;  /* 0x0001800301007387 */ /* 0x0007e80000100800 */
[----:B------:R-:W5:Y:S04]  /*6980*/  LDL.LU R29, [R1+0x70] ;  /* 0x00007000011d7983 */ /* 0x000f680000300800 */
[----:B------:R2:W-:Y:S04]  /*6990*/  STL [R1+0x19c], R2 ;  /* 0x00019c0201007387 */ /* 0x0005e80000100800 */
[----:B------:R-:W5:Y:S04]  /*69a0*/  LDL.LU R27, [R1+0x6c] ;  /* 0x00006c00011b7983 */ /* 0x000f680000300800 */
[----:B------:R-:W5:Y:S04]  /*69b0*/  LDL.LU R23, [R1+0x64] ;  /* 0x0000640001177983 */ /* 0x000f680000300800 */
[----:B------:R-:W5:Y:S01]  /*69c0*/  LDL.LU R19, [R1+0x60] ;  /* 0x0000600001137983 */ /* 0x000f620000300800 */
[----:B---3--:R-:W-:-:S03]  /*69d0*/  IMAD R3, R11, UR4, RZ ;  /* 0x000000040b037c24 */ /* 0x008fc6000f8e02ff */
[----:B------:R-:W3:Y:S04]  /*69e0*/  LDL.LU R11, [R1+0x5c] ;  /* 0x00005c00010b7983 */ /* 0x000ee80000300800 */
[----:B------:R4:W-:Y:S01]  /*69f0*/  STL [R1+0x1a4], R3 ;  /* 0x0001a40301007387 */ /* 0x0009e20000100800 */
[----:B--2---:R-:W-:-:S03]  /*6a00*/  IMAD R2, R10, UR4, RZ ;  /* 0x000000040a027c24 */ /* 0x004fc6000f8e02ff */
[----:B------:R-:W2:Y:S04]  /*6a10*/  LDL.LU R10, [R1+0x54] ;  /* 0x00005400010a7983 */ /* 0x000ea80000300800 */
[----:B------:R5:W-:Y:S01]  /*6a20*/  STL [R1+0x1a8], R2 ;  /* 0x0001a80201007387 */ /* 0x000be20000100800 */
[----:B----4-:R-:W-:-:S03]  /*6a30*/  IMAD R3, R9, UR4, RZ ;  /* 0x0000000409037c24 */ /* 0x010fc6000f8e02ff */
[----:B------:R-:W4:Y:S04]  /*6a40*/  LDL.LU R9, [R1+0x4c] ;  /* 0x00004c0001097983 */ /* 0x000f280000300800 */
[----:B------:R0:W-:Y:S04]  /*6a50*/  STL [R1+0x1ac], R3 ;  /* 0x0001ac0301007387 */ /* 0x0001e80000100800 */
[----:B------:R-:W4:Y:S01]  /*6a60*/  LDL.LU R5, [R1+0x48] ;  /* 0x0000480001057983 */ /* 0x000f220000300800 */
[----:B-----5:R-:W-:-:S05]  /*6a70*/  IMAD R2, R7, UR4, RZ ;  /* 0x0000000407027c24 */ /* 0x020fca000f8e02ff */
[----:B------:R1:W-:Y:S01]  /*6a80*/  STL [R1+0x1b0], R2 ;  /* 0x0001b00201007387 */ /* 0x0003e20000100800 */
[----:B------:R-:W-:-:S03]  /*6a90*/  IMAD R6, R21, UR4, RZ ;  /* 0x0000000415067c24 */ /* 0x000fc6000f8e02ff */
[----:B0-----:R-:W5:Y:S04]  /*6aa0*/  LDL.LU R3, [R1+0x44] ;  /* 0x0000440001037983 */ /* 0x001f680000300800 */
[----:B------:R0:W-:Y:S01]  /*6ab0*/  STL [R1+0x1b4], R6 ;  /* 0x0001b40601007387 */ /* 0x0001e20000100800 */
[----:B-1----:R-:W-:Y:S02]  /*6ac0*/  IMAD R2, R17, UR4, RZ ;  /* 0x0000000411027c24 */ /* 0x002fe4000f8e02ff */
[----:B------:R-:W-:-:S03]  /*6ad0*/  IMAD R7, R20, UR4, RZ ;  /* 0x0000000414077c24 */ /* 0x000fc6000f8e02ff */
[----:B------:R1:W-:Y:S01]  /*6ae0*/  STL [R1+0x1b8], R2 ;  /* 0x0001b80201007387 */ /* 0x0003e20000100800 */
[----:B0-----:R-:W-:-:S03]  /*6af0*/  IMAD R6, R16, UR4, RZ ;  /* 0x0000000410067c24 */ /* 0x001fc6000f8e02ff */
[----:B-1----:R-:W5:Y:S01]  /*6b00*/  LDL.LU R2, [R1+0x3c] ;  /* 0x00003c0001027983 */ /* 0x002f620000300800 */
[----:B------:R-:W-:-:S03]  /*6b10*/  IMAD R14, R25, UR4, RZ ;  /* 0x00000004190e7c24 */ /* 0x000fc6000f8e02ff */
[----:B------:R0:W-:Y:S04]  /*6b20*/  STL [R1+0x1bc], R7 ;  /* 0x0001bc0701007387 */ /* 0x0001e80000100800 */
[----:B------:R1:W-:Y:S01]  /*6b30*/  STL [R1+0x1c0], R6 ;  /* 0x0001c00601007387 */ /* 0x0003e20000100800 */
[----:B0-----:R-:W-:-:S03]  /*6b40*/  IMAD R7, R24, UR4, RZ ;  /* 0x0000000418077c24 */ /* 0x001fc6000f8e02ff */
[----:B-1----:R-:W5:Y:S04]  /*6b50*/  LDL.LU R6, [R1+0x38] ;  /* 0x0000380001067983 */ /* 0x002f680000300800 */
[----:B------:R0:W-:Y:S04]  /*6b60*/  STL [R1+0x1c4], R14 ;  /* 0x0001c40e01007387 */ /* 0x0001e80000100800 */
[----:B------:R-:W5:Y:S04]  /*6b70*/  LDL.LU R15, [R1+0x34] ;  /* 0x00003400010f7983 */ /* 0x000f680000300800 */
[----:B0-----:R-:W5:Y:S04]  /*6b80*/  LDL.LU R14, [R1+0x2c] ;  /* 0x00002c00010e7983 */ /* 0x001f680000300800 */
[----:B------:R0:W-:Y:S04]  /*6b90*/  STL [R1+0x1c8], R7 ;  /* 0x0001c80701007387 */ /* 0x0001e80000100800 */
[----:B0-----:R-:W5:Y:S04]  /*6ba0*/  LDL.LU R7, [R1+0x28] ;  /* 0x0000280001077983 */ /* 0x001f680000300800 */
[----:B------:R-:W5:Y:S04]  /*6bb0*/  LDL.LU R21, [R1+0x24] ;  /* 0x0000240001157983 */ /* 0x000f680000300800 */
[----:B------:R-:W5:Y:S04]  /*6bc0*/  LDL.LU R17, [R1+0x1c] ;  /* 0x00001c0001117983 */ /* 0x000f680000300800 */
[----:B------:R-:W5:Y:S04]  /*6bd0*/  LDL.LU R20, [R1+0x14] ;  /* 0x0000140001147983 */ /* 0x000f680000300800 */
[----:B------:R-:W5:Y:S04]  /*6be0*/  LDL.LU R16, [R1+0x10] ;  /* 0x0000100001107983 */ /* 0x000f680000300800 */
[----:B------:R-:W5:Y:S01]  /*6bf0*/  LDL.LU R25, [R1+0xc] ;  /* 0x00000c0001197983 */ /* 0x000f620000300800 */
[----:B------:R-:W-:-:S03]  /*6c00*/  IMAD R13, R13, UR4, RZ ;  /* 0x000000040d0d7c24 */ /* 0x000fc6000f8e02ff */
[----:B------:R-:W5:Y:S04]  /*6c10*/  LDL.LU R24, [R1+0x4] ;  /* 0x0000040001187983 */ /* 0x000f680000300800 */
[----:B------:R0:W-:Y:S04]  /*6c20*/  STL [R1+0x1cc], R13 ;  /* 0x0001cc0d01007387 */ /* 0x0001e80000100800 */
[----:B0-----:R-:W5:Y:S01]  /*6c30*/  LDL.LU R13, [R1+0x9e0] ;  /* 0x0009e000010d7983 */ /* 0x001f620000300800 */
[----:B------:R-:W-:Y:S02]  /*6c40*/  IMAD R29, R29, UR4, RZ ;  /* 0x000000041d1d7c24 */ /* 0x000fe4000f8e02ff */
[----:B------:R-:W-:-:S02]  /*6c50*/  IMAD R27, R27, UR4, RZ ;  /* 0x000000041b1b7c24 */ /* 0x000fc4000f8e02ff */
[----:B------:R-:W-:Y:S01]  /*6c60*/  IMAD R23, R23, UR4, RZ ;  /* 0x0000000417177c24 */ /* 0x000fe2000f8e02ff */
[----:B------:R-:W-:Y:S01]  /*6c70*/  STL [R1+0x1d0], R29 ;  /* 0x0001d01d01007387 */ /* 0x000fe20000100800 */
[----:B------:R-:W-:-:S03]  /*6c80*/  IMAD R19, R19, UR4, RZ ;  /* 0x0000000413137c24 */ /* 0x000fc6000f8e02ff */
[----:B------:R-:W-:Y:S04]  /*6c90*/  STL [R1+0x1d4], R27 ;  /* 0x0001d41b01007387 */ /* 0x000fe80000100800 */
[----:B------:R-:W-:Y:S04]  /*6ca0*/  STL [R1+0x1d8], R23 ;  /* 0x0001d81701007387 */ /* 0x000fe80000100800 */
[----:B------:R-:W-:Y:S01]  /*6cb0*/  STL [R1+0x1dc], R19 ;  /* 0x0001dc1301007387 */ /* 0x000fe20000100800 */
[----:B---3--:R-:W-:-:S05]  /*6cc0*/  IMAD R11, R11, UR4, RZ ;  /* 0x000000040b0b7c24 */ /* 0x008fca000f8e02ff */
[----:B------:R-:W-:Y:S01]  /*6cd0*/  STL [R1+0x1e0], R11 ;  /* 0x0001e00b01007387 */ /* 0x000fe20000100800 */
[----:B--2---:R-:W-:-:S05]  /*6ce0*/  IMAD R10, R10, UR4, RZ ;  /* 0x000000040a0a7c24 */ /* 0x004fca000f8e02ff */
[----:B------:R-:W-:Y:S01]  /*6cf0*/  STL [R1+0x1e4], R10 ;  /* 0x0001e40a01007387 */ /* 0x000fe20000100800 */
[----:B----4-:R-:W-:-:S03]  /*6d00*/  IMAD R9, R9, UR4, RZ ;  /* 0x0000000409097c24 */ /* 0x010fc6000f8e02ff */
[----:B------:R-:W-:Y:S01]  /*6d10*/  STL [R1+0x9b0], R10 ;  /* 0x0009b00a01007387 */ /* 0x000fe20000100800 */
[----:B------:R-:W-:Y:S02]  /*6d20*/  IMAD R5, R5, UR4, RZ ;  /* 0x0000000405057c24 */ /* 0x000fe4000f8e02ff */
[----:B-----5:R-:W-:-:S05]  /*6d30*/  IMAD R3, R3, UR4, RZ ;  /* 0x0000000403037c24 */ /* 0x020fca000f8e02ff */
[----:B------:R0:W-:Y:S04]  /*6d40*/  STL [R1+0x1f0], R3 ;  /* 0x0001f00301007387 */ /* 0x0001e80000100800 */
[----:B------:R-:W-:Y:S04]  /*6d50*/  STL [R1+0x9b4], R11 ;  /* 0x0009b40b01007387 */ /* 0x000fe80000100800 */
[----:B------:R-:W-:Y:S01]  /*6d60*/  STL [R1+0x1e8], R9 ;  /* 0x0001e80901007387 */ /* 0x000fe20000100800 */
[----:B0-----:R-:W-:-:S05]  /*6d70*/  IMAD R3, R2, UR4, RZ ;  /* 0x0000000402037c24 */ /* 0x001fca000f8e02ff */
[----:B------:R0:W-:Y:S04]  /*6d80*/  STL [R1+0x1f4], R3 ;  /* 0x0001f40301007387 */ /* 0x0001e80000100800 */
[----:B------:R-:W-:Y:S01]  /*6d90*/  STL [R1+0x1ec], R5 ;  /* 0x0001ec0501007387 */ /* 0x000fe20000100800 */
[----:B------:R-:W-:-:S05]  /*6da0*/  IMAD R2, R6, UR4, RZ ;  /* 0x0000000406027c24 */ /* 0x000fca000f8e02ff */
[----:B------:R1:W-:Y:S01]  /*6db0*/  STL [R1+0x1f8], R2 ;  /* 0x0001f80201007387 */ /* 0x0003e20000100800 */
[----:B------:R-:W-:Y:S02]  /*6dc0*/  IMAD R6, R15, UR4, RZ ;  /* 0x000000040f067c24 */ /* 0x000fe4000f8e02ff */
[----:B0-----:R-:W-:-:S03]  /*6dd0*/  IMAD R3, R14, UR4, RZ ;  /* 0x000000040e037c24 */ /* 0x001fc6000f8e02ff */
[----:B------:R0:W-:Y:S04]  /*6de0*/  STL [R1+0x1fc], R6 ;  /* 0x0001fc0601007387 */ /* 0x0001e80000100800 */
[----:B------:R2:W-:Y:S01]  /*6df0*/  STL [R1+0x200], R3 ;  /* 0x0002000301007387 */ /* 0x0005e20000100800 */
[----:B-1----:R-:W-:Y:S02]  /*6e00*/  IMAD R2, R7, UR4, RZ ;  /* 0x0000000407027c24 */ /* 0x002fe4000f8e02ff */
[----:B0-----:R-:W-:-:S03]  /*6e10*/  IMAD R6, R21, UR4, RZ ;  /* 0x0000000415067c24 */ /* 0x001fc6000f8e02ff */
[----:B------:R0:W-:Y:S01]  /*6e20*/  STL [R1+0x194], R2 ;  /* 0x0001940201007387 */ /* 0x0001e20000100800 */
[----:B--2---:R-:W-:-:S03]  /*6e30*/  IMAD R3, R17, UR4, RZ ;  /* 0x0000000411037c24 */ /* 0x004fc6000f8e02ff */
[----:B------:R1:W-:Y:S01]  /*6e40*/  STL [R1+0x190], R6 ;  /* 0x0001900601007387 */ /* 0x0003e20000100800 */
[----:B0-----:R-:W-:-:S03]  /*6e50*/  IMAD R2, R20, UR4, RZ ;  /* 0x0000000414027c24 */ /* 0x001fc6000f8e02ff */
[----:B------:R0:W-:Y:S01]  /*6e60*/  STL [R1+0x17c], R3 ;  /* 0x00017c0301007387 */ /* 0x0001e20000100800 */
[----:B-1----:R-:W-:-:S03]  /*6e70*/  IMAD R6, R16, UR4, RZ ;  /* 0x0000000410067c24 */ /* 0x002fc6000f8e02ff */
[----:B------:R1:W-:Y:S01]  /*6e80*/  STL [R1+0x178], R2 ;  /* 0x0001780201007387 */ /* 0x0003e20000100800 */
[----:B0-----:R-:W-:-:S03]  /*6e90*/  IMAD R3, R25, UR4, RZ ;  /* 0x0000000419037c24 */ /* 0x001fc6000f8e02ff */
[----:B------:R0:W-:Y:S01]  /*6ea0*/  STL [R1+0x154], R6 ;  /* 0x0001540601007387 */ /* 0x0001e20000100800 */
[----:B-1----:R-:W-:-:S03]  /*6eb0*/  IMAD R2, R24, UR4, RZ ;  /* 0x0000000418027c24 */ /* 0x002fc6000f8e02ff */
[----:B------:R-:W2:Y:S04]  /*6ec0*/  LDL R11, [R1+0xfc] ;  /* 0x0000fc00010b7983 */ /* 0x000ea80000100800 */
[----:B------:R-:W-:Y:S04]  /*6ed0*/  STL [R1+0x150], R3 ;  /* 0x0001500301007387 */ /* 0x000fe80000100800 */
[----:B------:R-:W3:Y:S04]  /*6ee0*/  LDL R10, [R1+0x108] ;  /* 0x00010800010a7983 */ /* 0x000ee80000100800 */
[----:B------:R1:W-:Y:S01]  /*6ef0*/  STL [R1+0x130], R2 ;  /* 0x0001300201007387 */ /* 0x0003e20000100800 */
[----:B0-----:R-:W-:-:S03]  /*6f00*/  IMAD.WIDE R6, R8, 0x2, R12 ;  /* 0x0000000208067825 */ /* 0x001fc600078e020c */
[----:B------:R0:W-:Y:S01]  /*6f10*/  STL.64 [R1+0x9b8], R4 ;  /* 0x0009b80401007387 */ /* 0x0001e20000100a00 */
[----:B-1----:R-:W-:-:S03]  /*6f20*/  IMAD.WIDE R2, R4, 0x2, R12 ;  /* 0x0000000204027825 */ /* 0x002fc600078e020c */
[----:B0-----:R-:W4:Y:S04]  /*6f30*/  LDL R4, [R1+0xf4] ;  /* 0x0000f40001047983 */ /* 0x001f280000100800 */
[----:B------:R-:W5:Y:S01]  /*6f40*/  LDL R5, [R1+0xf8] ;  /* 0x0000f80001057983 */ /* 0x000f620000100800 */
[----:B------:R-:W-:-:S03]  /*6f50*/  IMAD.WIDE R14, R0, 0x2, R12 ;  /* 0x00000002000e7825 */ /* 0x000fc600078e020c */
[----:B------:R0:W-:Y:S01]  /*6f60*/  STL.64 [R1+0x8f8], R2 ;  /* 0x0008f80201007387 */ /* 0x0001e20000100a00 */
[----:B------:R-:W-:-:S03]  /*6f70*/  IMAD.WIDE R16, R18, 0x2, R12 ;  /* 0x0000000212107825 */ /* 0x000fc600078e020c */
[----:B0-----:R-:W2:Y:S04]  /*6f80*/  LDL R2, [R1+0x40] ;  /* 0x0000400001027983 */ /* 0x001ea80000100800 */
[----:B------:R-:W3:Y:S04]  /*6f90*/  LDL R3, [R1+0x50] ;  /* 0x0000500001037983 */ /* 0x000ee80000100800 */
[----:B------:R0:W-:Y:S04]  /*6fa0*/  STL.64 [R1+0x9c0], R8 ;  /* 0x0009c00801007387 */ /* 0x0001e80000100a00 */
[----:B0-----:R-:W4:Y:S04]  /*6fb0*/  LDL R8, [R1+0xe4] ;  /* 0x0000e40001087983 */ /* 0x001f280000100800 */
[----:B------:R-:W5:Y:S04]  /*6fc0*/  LDL R9, [R1+0xe0] ;  /* 0x0000e00001097983 */ /* 0x000f680000100800 */
[----:B------:R0:W-:Y:S04]  /*6fd0*/  STL [R1+0x928], R6 ;  /* 0x0009280601007387 */ /* 0x0001e80000100800 */
[----:B0-----:R-:W2:Y:S04]  /*6fe0*/  LDL R6, [R1+0x30] ;  /* 0x0000300001067983 */ /* 0x001ea80000100800 */
[----:B------:R0:W-:Y:S01]  /*6ff0*/  STL [R1+0x8f0], R7 ;  /* 0x0008f00701007387 */ /* 0x0001e20000100800 */
[----:B------:R-:W-:-:S03]  /*7000*/  IMAD.WIDE R20, R22, 0x2, R12 ;  /* 0x0000000216147825 */ /* 0x000fc600078e020c */
[----:B0-----:R-:W3:Y:S04]  /*7010*/  LDL R7, [R1+0x20] ;  /* 0x0000200001077983 */ /* 0x001ee80000100800 */
[----:B------:R0:W-:Y:S04]  /*7020*/  STL.64 [R1+0x900], R14 ;  /* 0x0009000e01007387 */ /* 0x0001e80000100a00 */
[----:B0-----:R-:W4:Y:S04]  /*7030*/  LDL R14, [R1+0x8] ;  /* 0x00000800010e7983 */ /* 0x001f280000100800 */
[----:B------:R-:W5:Y:S04]  /*7040*/  LDL R15, [R1+0x18] ;  /* 0x00001800010f7983 */ /* 0x000f680000100800 */
[----:B------:R0:W-:Y:S04]  /*7050*/  STL.64 [R1+0x9c8], R18 ;  /* 0x0009c81201007387 */ /* 0x0001e80000100a00 */
[----:B0-----:R-:W2:Y:S04]  /*7060*/  LDL R18, [R1+0xd0] ;  /* 0x0000d00001127983 */ /* 0x001ea80000100800 */
[----:B------:R-:W2:Y:S04]  /*7070*/  LDL R19, [R1+0xf0] ;  /* 0x0000f00001137983 */ /* 0x000ea80000100800 */
[----:B------:R-:W-:Y:S04]  /*7080*/  STL.64 [R1+0x908], R16 ;  /* 0x0009081001007387 */ /* 0x000fe80000100a00 */
[----:B------:R0:W-:Y:S04]  /*7090*/  STL.64 [R1+0x9d0], R22 ;  /* 0x0009d01601007387 */ /* 0x0001e80000100a00 */
[----:B0-----:R-:W2:Y:S04]  /*70a0*/  LDL R22, [R1+0x78] ;  /* 0x0000780001167983 */ /* 0x001ea80000100800 */
[----:B------:R-:W2:Y:S04]  /*70b0*/  LDL R23, [R1+0x80] ;  /* 0x0000800001177983 */ /* 0x000ea80000100800 */
[----:B------:R0:W-:Y:S04]  /*70c0*/  STL.64 [R1+0x910], R20 ;  /* 0x0009101401007387 */ /* 0x0001e80000100a00 */
[----:B0-----:R-:W2:Y:S04]  /*70d0*/  LDL R20, [R1+0x58] ;  /* 0x0000580001147983 */ /* 0x001ea80000100800 */
[----:B------:R-:W2:Y:S01]  /*70e0*/  LDL R21, [R1+0x68] ;  /* 0x0000680001157983 */ /* 0x000ea20000100800 */
[----:B------:R-:W-:-:S02]  /*70f0*/  IMAD R28, R28, UR4, RZ ;  /* 0x000000041c1c7c24 */ /* 0x000fc4000f8e02ff */
[--C-:B------:R-:W-:Y:S01]  /*7100*/  IMAD.WIDE R24, R26, 0x2, R12.reuse ;  /* 0x000000021a187825 */ /* 0x100fe200078e020c */
[----:B------:R-:W-:Y:S03]  /*7110*/  STL.64 [R1+0x9d8], R26 ;  /* 0x0009d81a01007387 */ /* 0x000fe60000100a00 */
[--C-:B------:R-:W-:Y:S01]  /*7120*/  IMAD.WIDE R16, R28, 0x2, R12.reuse ;  /* 0x000000021c107825 */ /* 0x100fe200078e020c */
[----:B------:R-:W-:Y:S04]  /*7130*/  STL.64 [R1+0x918], R24 ;  /* 0x0009181801007387 */ /* 0x000fe80000100a00 */
[----:B------:R3:W-:Y:S02]  /*7140*/  STL.64 [R1], R16 ;  /* 0x0000001001007387 */ /* 0x0007e40000100a00 */
[----:B---3--:R-:W-:-:S04]  /*7150*/  IMAD.WIDE R16, R7, 0x2, R12 ;  /* 0x0000000207107825 */ /* 0x008fc800078e020c */
[----:B----4-:R-:W-:-:S04]  /*7160*/  IMAD.WIDE R26, R14, 0x2, R12 ;  /* 0x000000020e1a7825 */ /* 0x010fc800078e020c */
[--C-:B-----5:R-:W-:Y:S01]  /*7170*/  IMAD.WIDE R24, R15, 0x2, R12.reuse ;  /* 0x000000020f187825 */ /* 0x120fe200078e020c */
[----:B------:R-:W-:Y:S03]  /*7180*/  STL.64 [R1+0x10], R26 ;  /* 0x0000101a01007387 */ /* 0x000fe60000100a00 */
[--C-:B--2---:R-:W-:Y:S01]  /*7190*/  IMAD.WIDE R14, R6, 0x2, R12.reuse ;  /* 0x00000002060e7825 */ /* 0x104fe200078e020c */
[----:B------:R-:W-:Y:S03]  /*71a0*/  STL.64 [R1+0x28], R24 ;  /* 0x0000281801007387 */ /* 0x000fe60000100a00 */
[--C-:B------:R-:W-:Y:S01]  /*71b0*/  IMAD.WIDE R6, R2, 0x2, R12.reuse ;  /* 0x0000000202067825 */ /* 0x100fe200078e020c */
[----:B------:R0:W-:Y:S03]  /*71c0*/  STL.64 [R1+0x38], R16 ;  /* 0x0000381001007387 */ /* 0x0001e60000100a00 */
[--C-:B------:R-:W-:Y:S01]  /*71d0*/  IMAD.WIDE R2, R3, 0x2, R12.reuse ;  /* 0x0000000203027825 */ /* 0x100fe200078e020c */
[----:B------:R1:W-:Y:S04]  /*71e0*/  STL.64 [R1+0x48], R14 ;  /* 0x0000480e01007387 */ /* 0x0003e80000100a00 */
[----:B0-----:R-:W2:Y:S04]  /*71f0*/  LDL R16, [R1+0x10c] ;  /* 0x00010c0001107983 */ /* 0x001ea80000100800 */
[----:B------:R0:W-:Y:S04]  /*7200*/  STL.64 [R1+0x60], R6 ;  /* 0x0000600601007387 */ /* 0x0001e80000100a00 */
[----:B------:R-:W3:Y:S04]  /*7210*/  LDL R17, [R1+0x118] ;  /* 0x0001180001117983 */ /* 0x000ee80000100800 */
[----:B------:R4:W-:Y:S04]  /*7220*/  STL.64 [R1+0x70], R2 ;  /* 0x0000700201007387 */ /* 0x0009e80000100a00 */
[----:B-1----:R-:W5:Y:S04]  /*7230*/  LDL R14, [R1+0x128] ;  /* 0x00012800010e7983 */ /* 0x002f680000100800 */
[----:B------:R-:W5:Y:S04]  /*7240*/  LDL R15, [R1+0x140] ;  /* 0x00014000010f7983 */ /* 0x000f680000100800 */
[----:B0-----:R-:W5:Y:S04]  /*7250*/  LDL R7, [R1+0x158] ;  /* 0x0001580001077983 */ /* 0x001f680000100800 */
[----:B------:R-:W5:Y:S04]  /*7260*/  LDL R6, [R1+0x168] ;  /* 0x0001680001067983 */ /* 0x000f680000100800 */
[----:B----4-:R-:W4:Y:S04]  /*7270*/  LDL R2, [R1+0x180] ;  /* 0x0001800001027983 */ /* 0x010f280000100800 */
[----:B------:R-:W4:Y:S01]  /*7280*/  LDL R3, [R1+0x19c] ;  /* 0x00019c0001037983 */ /* 0x000f220000100800 */
[----:B------:R-:W-:-:S04]  /*7290*/  IMAD.WIDE R24, R20, 0x2, R12 ;  /* 0x0000000214187825 */ /* 0x000fc800078e020c */
[--C-:B------:R-:W-:Y:S01]  /*72a0*/  IMAD.WIDE R26, R21, 0x2, R12.reuse ;  /* 0x00000002151a7825 */ /* 0x100fe200078e020c */
[----:B------:R0:W-:Y:S03]  /*72b0*/  STL.64 [R1+0x88], R24 ;  /* 0x0000881801007387 */ /* 0x0001e60000100a00 */
[--C-:B------:R-:W-:Y:S01]  /*72c0*/  IMAD.WIDE R20, R22, 0x2, R12.reuse ;  /* 0x0000000216147825 */ /* 0x100fe200078e020c */
[----:B------:R-:W-:Y:S04]  /*72d0*/  STL.64 [R1+0x98], R26 ;  /* 0x0000981a01007387 */ /* 0x000fe80000100a00 */
[----:B------:R1:W-:Y:S01]  /*72e0*/  STL.64 [R1+0xa8], R20 ;  /* 0x0000a81401007387 */ /* 0x0003e20000100a00 */
[----:B0-----:R-:W-:-:S04]  /*72f0*/  IMAD.WIDE R24, R23, 0x2, R12 ;  /* 0x0000000217187825 */ /* 0x001fc800078e020c */
[--C-:B------:R-:W-:Y:S01]  /*7300*/  IMAD.WIDE R22, R18, 0x2, R12.reuse ;  /* 0x0000000212167825 */ /* 0x100fe200078e020c */
[----:B------:R-:W-:Y:S03]  /*7310*/  STL.64 [R1+0xb8], R24 ;  /* 0x0000b81801007387 */ /* 0x000fe60000100a00 */
[--C-:B-1----:R-:W-:Y:S01]  /*7320*/  IMAD.WIDE R20, R19, 0x2, R12.reuse ;  /* 0x0000000213147825 */ /* 0x102fe200078e020c */
[----:B------:R-:W-:Y:S03]  /*7330*/  STL.64 [R1+0xc8], R22 ;  /* 0x0000c81601007387 */ /* 0x000fe60000100a00 */
[--C-:B------:R-:W-:Y:S01]  /*7340*/  IMAD.WIDE R18, R8, 0x2, R12.reuse ;  /* 0x0000000208127825 */ /* 0x100fe200078e020c */
[----:B------:R0:W-:Y:S03]  /*7350*/  STL.64 [R1+0xd8], R20 ;  /* 0x0000d81401007387 */ /* 0x0001e60000100a00 */
[--C-:B------:R-:W-:Y:S01]  /*7360*/  IMAD.WIDE R8, R9, 0x2, R12.reuse ;  /* 0x0000000209087825 */ /* 0x100fe200078e020c */
[----:B------:R1:W-:Y:S04]  /*7370*/  STL.64 [R1+0xe8], R18 ;  /* 0x0000e81201007387 */ /* 0x0003e80000100a00 */
[----:B------:R1:W-:Y:S01]  /*7380*/  STL.64 [R1+0x100], R8 ;  /* 0x0001000801007387 */ /* 0x0003e20000100a00 */
[----:B0-----:R-:W-:-:S04]  /*7390*/  IMAD.WIDE R20, R4, 0x2, R12 ;  /* 0x0000000204147825 */ /* 0x001fc800078e020c */
[--C-:B-1----:R-:W-:Y:S01]  /*73a0*/  IMAD.WIDE R18, R5, 0x2, R12.reuse ;  /* 0x0000000205127825 */ /* 0x102fe200078e020c */
[----:B------:R-:W-:Y:S03]  /*73b0*/  STL.64 [R1+0x110], R20 ;  /* 0x0001101401007387 */ /* 0x000fe60000100a00 */
[--C-:B------:R-:W-:Y:S01]  /*73c0*/  IMAD.WIDE R8, R11, 0x2, R12.reuse ;  /* 0x000000020b087825 */ /* 0x100fe200078e020c */
[----:B------:R0:W-:Y:S04]  /*73d0*/  STL.64 [R1+0x120], R18 ;  /* 0x0001201201007387 */ /* 0x0001e80000100a00 */
[----:B------:R-:W4:Y:S01]  /*73e0*/  LDL R27, [R1+0x1a4] ;  /* 0x0001a400011b7983 */ /* 0x000f220000100800 */
[----:B------:R-:W-:-:S03]  /*73f0*/  IMAD.WIDE R4, R10, 0x2, R12 ;  /* 0x000000020a047825 */ /* 0x000fc600078e020c */
[----:B------:R1:W-:Y:S04]  /*7400*/  STL.64 [R1+0x138], R8 ;  /* 0x0001380801007387 */ /* 0x0003e80000100a00 */
[----:B------:R-:W4:Y:S04]  /*7410*/  LDL R22, [R1+0x1a8] ;  /* 0x0001a80001167983 */ /* 0x000f280000100800 */
[----:B------:R1:W-:Y:S04]  /*7420*/  STL.64 [R1+0x148], R4 ;  /* 0x0001480401007387 */ /* 0x0003e80000100a00 */
[----:B------:R-:W4:Y:S04]  /*7430*/  LDL R23, [R1+0x1ac] ;  /* 0x0001ac0001177983 */ /* 0x000f280000100800 */
[----:B0-----:R-:W4:Y:S04]  /*7440*/  LDL R18, [R1+0x1b0] ;  /* 0x0001b00001127983 */ /* 0x001f280000100800 */
[----:B------:R-:W4:Y:S04]  /*7450*/  LDL R19, [R1+0x1b4] ;  /* 0x0001b40001137983 */ /* 0x000f280000100800 */
[----:B-1----:R-:W4:Y:S04]  /*7460*/  LDL R8, [R1+0x1b8] ;  /* 0x0001b80001087983 */ /* 0x002f280000100800 */
[----:B------:R-:W4:Y:S04]  /*7470*/  LDL R9, [R1+0x1bc] ;  /* 0x0001bc0001097983 */ /* 0x000f280000100800 */
[----:B------:R-:W4:Y:S04]  /*7480*/  LDL R4, [R1+0x1c0] ;  /* 0x0001c00001047983 */ /* 0x000f280000100800 */
[----:B------:R-:W4:Y:S04]  /*7490*/  LDL R5, [R1+0x1c4] ;  /* 0x0001c40001057983 */ /* 0x000f280000100800 */
[----:B------:R-:W4:Y:S04]  /*74a0*/  LDL R11, [R1+0x1c8] ;  /* 0x0001c800010b7983 */ /* 0x000f280000100800 */
[----:B------:R-:W4:Y:S01]  /*74b0*/  LDL R10, [R1+0x1cc] ;  /* 0x0001cc00010a7983 */ /* 0x000f220000100800 */
[----:B--2---:R-:W-:-:S04]  /*74c0*/  IMAD.WIDE R24, R16, 0x2, R12 ;  /* 0x0000000210187825 */ /* 0x004fc800078e020c */
[--C-:B---3--:R-:W-:Y:S01]  /*74d0*/  IMAD.WIDE R16, R17, 0x2, R12.reuse ;  /* 0x0000000211107825 */ /* 0x108fe200078e020c */
[----:B------:R-:W-:Y:S04]  /*74e0*/  STL.64 [R1+0x160], R24 ;  /* 0x0001601801007387 */ /* 0x000fe80000100a00 */
[----:B------:R0:W-:Y:S01]  /*74f0*/  STL.64 [R1+0x170], R16 ;  /* 0x0001701001007387 */ /* 0x0001e20000100a00 */
[----:B-----5:R-:W-:-:S04]  /*7500*/  IMAD.WIDE R20, R14, 0x2, R12 ;  /* 0x000000020e147825 */ /* 0x020fc800078e020c */
[--C-:B------:R-:W-:Y:S01]  /*7510*/  IMAD.WIDE R14, R15, 0x2, R12.reuse ;  /* 0x000000020f0e7825 */ /* 0x100fe200078e020c */
[----:B------:R-:W-:Y:S03]  /*7520*/  STL.64 [R1+0x188], R20 ;  /* 0x0001881401007387 */ /* 0x000fe60000100a00 */
[--C-:B0-----:R-:W-:Y:S01]  /*7530*/  IMAD.WIDE R16, R7, 0x2, R12.reuse ;  /* 0x0000000207107825 */ /* 0x101fe200078e020c */
[----:B------:R4:W-:Y:S03]  /*7540*/  STL.64 [R1+0x370], R14 ;  /* 0x0003700e01007387 */ /* 0x0009e60000100a00 */
[--C-:B------:R-:W-:Y:S01]  /*7550*/  IMAD.WIDE R6, R6, 0x2, R12.reuse ;  /* 0x0000000206067825 */ /* 0x100fe200078e020c */
[----:B------:R-:W-:Y:S04]  /*7560*/  STL.64 [R1+0x380], R16 ;  /* 0x0003801001007387 */ /* 0x000fe80000100a00 */
[----:B------:R0:W-:Y:S01]  /*7570*/  STL.64 [R1+0x390], R6 ;  /* 0x0003900601007387 */ /* 0x0001e20000100a00 */
[----:B----4-:R-:W-:-:S04]  /*7580*/  IMAD.WIDE R14, R2, 0x2, R12 ;  /* 0x00000002020e7825 */ /* 0x010fc800078e020c */
[--C-:B------:R-:W-:Y:S01]  /*7590*/  IMAD.WIDE R2, R3, 0x2, R12.reuse ;  /* 0x0000000203027825 */ /* 0x100fe200078e020c */
[----:B0-----:R-:W2:Y:S04]  /*75a0*/  LDL.LU R6, [R1+0x1f0] ;  /* 0x0001f00001067983 */ /* 0x001ea80000300800 */
[----:B------:R0:W-:Y:S04]  /*75b0*/  STL.64 [R1+0x3a0], R14 ;  /* 0x0003a00e01007387 */ /* 0x0001e80000100a00 */
[----:B------:R-:W3:Y:S04]  /*75c0*/  LDL.LU R24, [R1+0x1f4] ;  /* 0x0001f40001187983 */ /* 0x000ee80000300800 */
[----:B------:R1:W-:Y:S04]  /*75d0*/  STL.64 [R1+0x3b0], R2 ;  /* 0x0003b00201007387 */ /* 0x0003e80000100a00 */
[----:B------:R-:W4:Y:S04]  /*75e0*/  LDL.LU R25, [R1+0x1f8] ;  /* 0x0001f80001197983 */ /* 0x000f280000300800 */
[----:B------:R-:W5:Y:S04]  /*75f0*/  LDL.LU R20, [R1+0x1fc] ;  /* 0x0001fc0001147983 */ /* 0x000f680000300800 */
[----:B------:R-:W5:Y:S04]  /*7600*/  LDL.LU R21, [R1+0x200] ;  /* 0x0002000001157983 */ /* 0x000f680000300800 */
[----:B------:R-:W5:Y:S04]  /*7610*/  LDL.LU R16, [R1+0x194] ;  /* 0x0001940001107983 */ /* 0x000f680000300800 */
[----:B------:R-:W5:Y:S04]  /*7620*/  LDL.LU R17, [R1+0x190] ;  /* 0x0001900001117983 */ /* 0x000f680000300800 */
[----:B0-----:R-:W5:Y:S04]  /*7630*/  LDL.LU R14, [R1+0x17c] ;  /* 0x00017c00010e7983 */ /* 0x001f680000300800 */
[----:B------:R-:W5:Y:S04]  /*7640*/  LDL.LU R15, [R1+0x178] ;  /* 0x00017800010f7983 */ /* 0x000f680000300800 */
[----:B-1----:R-:W5:Y:S01]  /*7650*/  LDL.LU R2, [R1+0x154] ;  /* 0x0001540001027983 */ /* 0x002f620000300800 */
[----:B------:R-:W-:-:S03]  /*7660*/  IMAD.WIDE R26, R27, 0x2, R12 ;  /* 0x000000021b1a7825 */ /* 0x000fc600078e020c */
[----:B------:R-:W5:Y:S04]  /*7670*/  LDL.LU R3, [R1+0x150] ;  /* 0x0001500001037983 */ /* 0x000f680000300800 */
[----:B------:R-:W5:Y:S04]  /*7680*/  LDL.LU R7, [R1+0x130] ;  /* 0x0001300001077983 */ /* 0x000f680000300800 */
[----:B------:R0:W-:Y:S02]  /*7690*/  STL.64 [R1+0x3c0], R26 ;  /* 0x0003c01a01007387 */ /* 0x0001e40000100a00 */
[----:B0-----:R-:W-:-:S04]  /*76a0*/  IMAD.WIDE R26, R22, 0x2, R12 ;  /* 0x00000002161a7825 */ /* 0x001fc800078e020c */
[--C-:B------:R-:W-:Y:S01]  /*76b0*/  IMAD.WIDE R22, R23, 0x2, R12.reuse ;  /* 0x0000000217167825 */ /* 0x100fe200078e020c */
[----:B------:R0:W-:Y:S04]  /*76c0*/  STL.64 [R1+0x3d0], R26 ;  /* 0x0003d01a01007387 */ /* 0x0001e80000100a00 */
[----:B0-----:R-:W2:Y:S04]  /*76d0*/  LDL.LU.64 R26, [R1+0x9d8] ;  /* 0x0009d800011a7983 */ /* 0x001ea80000300a00 */
[----:B------:R0:W-:Y:S02]  /*76e0*/  STL.64 [R1+0x3e0], R22 ;  /* 0x0003e01601007387 */ /* 0x0001e40000100a00 */
[----:B0-----:R-:W-:-:S04]  /*76f0*/  IMAD.WIDE R22, R18, 0x2, R12 ;  /* 0x0000000212167825 */ /* 0x001fc800078e020c */
[--C-:B------:R-:W-:Y:S01]  /*7700*/  IMAD.WIDE R18, R19, 0x2, R12.reuse ;  /* 0x0000000213127825 */ /* 0x100fe200078e020c */
[----:B------:R0:W-:Y:S04]  /*7710*/  STL.64 [R1+0x3f0], R22 ;  /* 0x0003f01601007387 */ /* 0x0001e80000100a00 */
[----:B0-----:R-:W3:Y:S04]  /*7720*/  LDL.LU.64 R22, [R1+0x9d0] ;  /* 0x0009d00001167983 */ /* 0x001ee80000300a00 */
[----:B------:R0:W-:Y:S02]  /*7730*/  STL.64 [R1+0x400], R18 ;  /* 0x0004001201007387 */ /* 0x0001e40000100a00 */
[----:B0-----:R-:W-:-:S05]  /*7740*/  IMAD.WIDE R18, R8, 0x2, R12 ;  /* 0x0000000208127825 */ /* 0x001fca00078e020c */
[----:B------:R0:W-:Y:S04]  /*7750*/  STL.64 [R1+0x410], R18 ;  /* 0x0004101201007387 */ /* 0x0001e80000100a00 */
[----:B0-----:R-:W4:Y:S01]  /*7760*/  LDL.LU.64 R18, [R1+0x9c8] ;  /* 0x0009c80001127983 */ /* 0x001f220000300a00 */
[----:B------:R-:W-:-:S05]  /*7770*/  IMAD.WIDE R8, R9, 0x2, R12 ;  /* 0x0000000209087825 */ /* 0x000fca00078e020c */
[----:B------:R0:W-:Y:S02]  /*7780*/  STL.64 [R1+0x420], R8 ;  /* 0x0004200801007387 */ /* 0x0001e40000100a00 */
[----:B0-----:R-:W-:-:S04]  /*7790*/  IMAD.WIDE R8, R4, 0x2, R12 ;  /* 0x0000000204087825 */ /* 0x001fc800078e020c */
[--C-:B------:R-:W-:Y:S01]  /*77a0*/  IMAD.WIDE R4, R5, 0x2, R12.reuse ;  /* 0x0000000205047825 */ /* 0x100fe200078e020c */
[----:B------:R0:W-:Y:S04]  /*77b0*/  STL.64 [R1+0x430], R8 ;  /* 0x0004300801007387 */ /* 0x0001e80000100a00 */
[----:B0-----:R-:W5:Y:S04]  /*77c0*/  LDL.LU.64 R8, [R1+0x9c0] ;  /* 0x0009c00001087983 */ /* 0x001f680000300a00 */
[----:B------:R0:W-:Y:S02]  /*77d0*/  STL.64 [R1+0x440], R4 ;  /* 0x0004400401007387 */ /* 0x0001e40000100a00 */
[----:B0-----:R-:W-:-:S04]  /*77e0*/  IMAD.WIDE R4, R11, 0x2, R12 ;  /* 0x000000020b047825 */ /* 0x001fc800078e020c */
[--C-:B------:R-:W-:Y:S01]  /*77f0*/  IMAD.WIDE R10, R10, 0x2, R12.reuse ;  /* 0x000000020a0a7825 */ /* 0x100fe200078e020c */
[----:B------:R0:W-:Y:S04]  /*7800*/  STL.64 [R1+0x450], R4 ;  /* 0x0004500401007387 */ /* 0x0001e80000100a00 */
[----:B0-----:R-:W5:Y:S04]  /*7810*/  LDL.LU.64 R4, [R1+0x9b8] ;  /* 0x0009b80001047983 */ /* 0x001f680000300a00 */
[----:B------:R0:W-:Y:S02]  /*7820*/  STL.64 [R1+0x460], R10 ;  /* 0x0004600a01007387 */ /* 0x0001e40000100a00 */
[----:B0-----:R-:W-:-:S05]  /*7830*/  IMAD.WIDE R10, R29, 0x2, R12 ;  /* 0x000000021d0a7825 */ /* 0x001fca00078e020c */
[----:B------:R2:W-:Y:S02]  /*7840*/  STL.64 [R1+0x470], R10 ;  /* 0x0004700a01007387 */ /* 0x0005e40000100a00 */
[----:B--2---:R-:W-:-:S05]  /*7850*/  IMAD.WIDE R10, R27, 0x2, R12 ;  /* 0x000000021b0a7825 */ /* 0x004fca00078e020c */
[----:B------:R3:W-:Y:S02]  /*7860*/  STL.64 [R1+0x480], R10 ;  /* 0x0004800a01007387 */ /* 0x0007e40000100a00 */
[----:B---3--:R-:W-:-:S05]  /*7870*/  IMAD.WIDE R10, R23, 0x2, R12 ;  /* 0x00000002170a7825 */ /* 0x008fca00078e020c */
[----:B------:R4:W-:Y:S02]  /*7880*/  STL.64 [R1+0x490], R10 ;  /* 0x0004900a01007387 */ /* 0x0009e40000100a00 */
[----:B----4-:R-:W-:-:S05]  /*7890*/  IMAD.WIDE R10, R19, 0x2, R12 ;  /* 0x00000002130a7825 */ /* 0x010fca00078e020c */
[----:B------:R0:W-:Y:S04]  /*78a0*/  STL.64 [R1+0x4a0], R10 ;  /* 0x0004a00a01007387 */ /* 0x0001e80000100a00 */
[----:B0-----:R-:W2:Y:S02]  /*78b0*/  LDL.LU R11, [R1+0x9b4] ;  /* 0x0009b400010b7983 */ /* 0x001ea40000300800 */
[----:B--2---:R-:W-:-:S05]  /*78c0*/  IMAD.WIDE R10, R11, 0x2, R12 ;  /* 0x000000020b0a7825 */ /* 0x004fca00078e020c */
[----:B------:R0:W-:Y:S04]  /*78d0*/  STL.64 [R1+0x4b0], R10 ;  /* 0x0004b00a01007387 */ /* 0x0001e80000100a00 */
[----:B0-----:R-:W2:Y:S02]  /*78e0*/  LDL.LU R10, [R1+0x9b0] ;  /* 0x0009b000010a7983 */ /* 0x001ea40000300800 */
[----:B--2---:R-:W-:-:S05]  /*78f0*/  IMAD.WIDE R10, R10, 0x2, R12 ;  /* 0x000000020a0a7825 */ /* 0x004fca00078e020c */
[----:B------:R5:W-:Y:S02]  /*7900*/  STL.64 [R1+0x4c0], R10 ;  /* 0x0004c00a01007387 */ /* 0x000be40000100a00 */
[----:B-----5:R-:W-:-:S05]  /*7910*/  IMAD.WIDE R10, R9, 0x2, R12 ;  /* 0x00000002090a7825 */ /* 0x020fca00078e020c */
[----:B------:R0:W-:Y:S02]  /*7920*/  STL.64 [R1+0x4d0], R10 ;  /* 0x0004d00a01007387 */ /* 0x0001e40000100a00 */
[----:B0-----:R-:W-:-:S05]  /*7930*/  IMAD.WIDE R10, R5, 0x2, R12 ;  /* 0x00000002050a7825 */ /* 0x001fca00078e020c */
[----:B------:R0:W-:Y:S02]  /*7940*/  STL.64 [R1+0x4e0], R10 ;  /* 0x0004e00a01007387 */ /* 0x0001e40000100a00 */
[----:B0-----:R-:W-:-:S05]  /*7950*/  IMAD.WIDE R10, R6, 0x2, R12 ;  /* 0x00000002060a7825 */ /* 0x001fca00078e020c */
[----:B------:R0:W-:Y:S02]  /*7960*/  STL.64 [R1+0x4f0], R10 ;  /* 0x0004f00a01007387 */ /* 0x0001e40000100a00 */
[----:B0-----:R-:W-:-:S05]  /*7970*/  IMAD.WIDE R10, R24, 0x2, R12 ;  /* 0x00000002180a7825 */ /* 0x001fca00078e020c */
[----:B------:R0:W-:Y:S02]  /*7980*/  STL.64 [R1+0x500], R10 ;  /* 0x0005000a01007387 */ /* 0x0001e40000100a00 */
[----:B0-----:R-:W-:-:S05]  /*7990*/  IMAD.WIDE R10, R25, 0x2, R12 ;  /* 0x00000002190a7825 */ /* 0x001fca00078e020c */
[----:B------:R0:W-:Y:S04]  /*79a0*/  STL.64 [R1+0x510], R10 ;  /* 0x0005100a01007387 */ /* 0x0001e80000100a00 */
[----:B0-----:R-:W2:Y:S04]  /*79b0*/  LDL.LU.64 R10, [R1+0x9a8] ;  /* 0x0009a800010a7983 */ /* 0x001ea80000300a00 */
[----:B------:R-:W-:Y:S04]  /*79c0*/  STL [R1+0x920], R25 ;  /* 0x0009201901007387 */ /* 0x000fe80000100800 */
[----:B------:R0:W-:Y:S02]  /*79d0*/  STL [R1+0x924], R24 ;  /* 0x0009241801007387 */ /* 0x0001e40000100800 */
[----:B0-----:R-:W-:-:S05]  /*79e0*/  IMAD.WIDE R24, R20, 0x2, R12 ;  /* 0x0000000214187825 */ /* 0x001fca00078e020c */
[----:B------:R0:W-:Y:S04]  /*79f0*/  STL.64 [R1+0x520], R24 ;  /* 0x0005201801007387 */ /* 0x0001e80000100a00 */
[----:B------:R1:W-:Y:S01]  /*7a00*/  STL.64 [R1+0x930], R20 ;  /* 0x0009301401007387 */ /* 0x0003e20000100a00 */
[----:B0-----:R-:W-:-:S04]  /*7a10*/  IMAD.WIDE R24, R21, 0x2, R12 ;  /* 0x0000000215187825 */ /* 0x001fc800078e020c */
[--C-:B-1----:R-:W-:Y:S01]  /*7a20*/  IMAD.WIDE R20, R16, 0x2, R12.reuse ;  /* 0x0000000210147825 */ /* 0x102fe200078e020c */
[----:B------:R0:W-:Y:S04]  /*7a30*/  STL.64 [R1+0x530], R24 ;  /* 0x0005301801007387 */ /* 0x0001e80000100a00 */
[----:B------:R1:W-:Y:S04]  /*7a40*/  STL.64 [R1+0x938], R16 ;  /* 0x0009381001007387 */ /* 0x0003e80000100a00 */
[----:B------:R3:W-:Y:S01]  /*7a50*/  STL.64 [R1+0x540], R20 ;  /* 0x0005401401007387 */ /* 0x0007e20000100a00 */
[----:B0-----:R-:W-:-:S04]  /*7a60*/  IMAD.WIDE R24, R17, 0x2, R12 ;  /* 0x0000000211187825 */ /* 0x001fc800078e020c */
[--C-:B-1----:R-:W-:Y:S01]  /*7a70*/  IMAD.WIDE R16, R15, 0x2, R12.reuse ;  /* 0x000000020f107825 */ /* 0x102fe200078e020c */
[----:B------:R-:W-:Y:S03]  /*7a80*/  STL.64 [R1+0x550], R24 ;  /* 0x0005501801007387 */ /* 0x000fe60000100a00 */
[--C-:B---3--:R-:W-:Y:S01]  /*7a90*/  IMAD.WIDE R20, R14, 0x2, R12.reuse ;  /* 0x000000020e147825 */ /* 0x108fe200078e020c */
[----:B------:R0:W-:Y:S04]  /*7aa0*/  STL.64 [R1+0x940], R14 ;  /* 0x0009400e01007387 */ /* 0x0001e80000100a00 */
[----:B------:R1:W-:Y:S04]  /*7ab0*/  STL.64 [R1+0x560], R20 ;  /* 0x0005601401007387 */ /* 0x0003e80000100a00 */
[----:B------:R3:W-:Y:S04]  /*7ac0*/  STL.64 [R1+0x570], R16 ;  /* 0x0005701001007387 */ /* 0x0007e80000100a00 */
[----:B0-----:R-:W4:Y:S01]  /*7ad0*/  LDL.LU R14, [R1+0x58] ;  /* 0x00005800010e7983 */ /* 0x001f220000300800 */
[----:B-1----:R-:W-:-:S04]  /*7ae0*/  IMAD.WIDE R20, R2, 0x2, R12 ;  /* 0x0000000202147825 */ /* 0x002fc800078e020c */
[--C-:B---3--:R-:W-:Y:S01]  /*7af0*/  IMAD.WIDE R16, R3, 0x2, R12.reuse ;  /* 0x0000000203107825 */ /* 0x108fe200078e020c */
[----:B------:R-:W-:Y:S04]  /*7b00*/  STL.64 [R1+0x580], R20 ;  /* 0x0005801401007387 */ /* 0x000fe80000100a00 */
[----:B------:R-:W3:Y:S04]  /*7b10*/  LDL.LU R15, [R1+0x68] ;  /* 0x00006800010f7983 */ /* 0x000ee80000300800 */
[----:B------:R0:W-:Y:S01]  /*7b20*/  STL.64 [R1+0x590], R16 ;  /* 0x0005901001007387 */ /* 0x0001e20000100a00 */
[----:B------:R-:W-:-:S03]  /*7b30*/  IMAD.WIDE R12, R7, 0x2, R12 ;  /* 0x00000002070c7825 */ /* 0x000fc600078e020c */
[----:B0-----:R-:W5:Y:S04]  /*7b40*/  LDL.LU R16, [R1+0x78] ;  /* 0x0000780001107983 */ /* 0x001f680000300800 */
[----:B------:R-:W5:Y:S04]  /*7b50*/  LDL.LU R17, [R1+0x80] ;  /* 0x0000800001117983 */ /* 0x000f680000300800 */
[----:B------:R-:W5:Y:S04]  /*7b60*/  LDL.LU R20, [R1+0xd0] ;  /* 0x0000d00001147983 */ /* 0x000f680000300800 */
[----:B------:R-:W5:Y:S04]  /*7b70*/  LDL.LU R21, [R1+0xf0] ;  /* 0x0000f00001157983 */ /* 0x000f680000300800 */
[----:B------:R-:W5:Y:S04]  /*7b80*/  LDL.LU R24, [R1+0xe4] ;  /* 0x0000e40001187983 */ /* 0x000f680000300800 */
[----:B------:R-:W5:Y:S04]  /*7b90*/  LDL.LU R25, [R1+0xe0] ;  /* 0x0000e00001197983 */ /* 0x000f680000300800 */
[----:B------:R0:W-:Y:S04]  /*7ba0*/  STL.64 [R1+0x948], R2 ;  /* 0x0009480201007387 */ /* 0x0001e80000100a00 */
[----:B0-----:R-:W4:Y:S04]  /*7bb0*/  LDL.LU R2, [R1+0x40] ;  /* 0x0000400001027983 */ /* 0x001f280000300800 */
[----:B------:R-:W3:Y:S04]  /*7bc0*/  LDL.LU R3, [R1+0x50] ;  /* 0x0000500001037983 */ /* 0x000ee80000300800 */
[----:B------:R0:W-:Y:S04]  /*7bd0*/  STL.64 [R1+0x950], R6 ;  /* 0x0009500601007387 */ /* 0x0001e80000100a00 */
[----:B0-----:R-:W5:Y:S04]  /*7be0*/  LDL.LU R6, [R1+0x20] ;  /* 0x0000200001067983 */ /* 0x001f680000300800 */
[----:B------:R-:W-:Y:S04]  /*7bf0*/  STL.64 [R1+0x5a0], R12 ;  /* 0x0005a00c01007387 */ /* 0x000fe80000100a00 */
[----:B------:R-:W4:Y:S01]  /*7c00*/  LDL.LU R7, [R1+0x30] ;  /* 0x0000300001077983 */ /* 0x000f220000300800 */
[----:B--2---:R-:W-:-:S05]  /*7c10*/  IMAD.WIDE R4, R4, 0x2, R10 ;  /* 0x0000000204047825 */ /* 0x004fca00078e020a */
[----:B------:R0:W-:Y:S04]  /*7c20*/  STL.64 [R1+0x958], R4 ;  /* 0x0009580401007387 */ /* 0x0001e80000100a00 */
[----:B0-----:R-:W2:Y:S04]  /*7c30*/  LDL.LU R4, [R1+0x8] ;  /* 0x0000080001047983 */ /* 0x001ea80000300800 */
[----:B------:R-:W3:Y:S01]  /*7c40*/  LDL.LU R5, [R1+0x18] ;  /* 0x0000180001057983 */ /* 0x000ee20000300800 */
[----:B------:R-:W-:-:S04]  /*7c50*/  IMAD.WIDE R8, R8, 0x2, R10 ;  /* 0x0000000208087825 */ /* 0x000fc800078e020a */
[--C-:B------:R-:W-:Y:S01]  /*7c60*/  IMAD.WIDE R12, R0, 0x2, R10.reuse ;  /* 0x00000002000c7825 */ /* 0x100fe200078e020a */
[----:B------:R-:W-:Y:S03]  /*7c70*/  STL.64 [R1+0x960], R8 ;  /* 0x0009600801007387 */ /* 0x000fe60000100a00 */
[--C-:B------:R-:W-:Y:S01]  /*7c80*/  IMAD.WIDE R18, R18, 0x2, R10.reuse ;  /* 0x0000000212127825 */ /* 0x100fe200078e020a */
[----:B------:R5:W-:Y:S03]  /*7c90*/  STL.64 [R1+0x968], R12 ;  /* 0x0009680c01007387 */ /* 0x000be60000100a00 */
[--C-:B------:R-:W-:Y:S01]  /*7ca0*/  IMAD.WIDE R22, R22, 0x2, R10.reuse ;  /* 0x0000000216167825 */ /* 0x100fe200078e020a */
[----:B------:R2:W-:Y:S03]  /*7cb0*/  STL.64 [R1+0x970], R18 ;  /* 0x0009701201007387 */ /* 0x0005e60000100a00 */
[--C-:B------:R-:W-:Y:S01]  /*7cc0*/  IMAD.WIDE R26, R26, 0x2, R10.reuse ;  /* 0x000000021a1a7825 */ /* 0x100fe200078e020a */
[----:B------:R-:W-:Y:S03]  /*7cd0*/  STL.64 [R1+0x978], R22 ;  /* 0x0009781601007387 */ /* 0x000fe60000100a00 */
[--C-:B------:R-:W-:Y:S01]  /*7ce0*/  IMAD.WIDE R28, R28, 0x2, R10.reuse ;  /* 0x000000021c1c7825 */ /* 0x100fe200078e020a */
[----:B------:R-:W-:Y:S04]  /*7cf0*/  STL.64 [R1+0x980], R26 ;  /* 0x0009801a01007387 */ /* 0x000fe80000100a00 */
[----:B------:R-:W-:Y:S01]  /*7d00*/  STL.64 [R1+0x988], R28 ;  /* 0x0009881c01007387 */ /* 0x000fe20000100a00 */
[----:B-----5:R-:W-:-:S04]  /*7d10*/  IMAD.WIDE R12, R6, 0x2, R10 ;  /* 0x00000002060c7825 */ /* 0x020fc800078e020a */
[----:B--2---:R-:W-:-:S04]  /*7d20*/  IMAD.WIDE R18, R4, 0x2, R10 ;  /* 0x0000000204127825 */ /* 0x004fc800078e020a */
[--C-:B---3--:R-:W-:Y:S01]  /*7d30*/  IMAD.WIDE R8, R5, 0x2, R10.reuse ;  /* 0x0000000205087825 */ /* 0x108fe200078e020a */
[----:B------:R-:W-:Y:S03]  /*7d40*/  STL.64 [R1+0x8], R18 ;  /* 0x0000081201007387 */ /* 0x000fe60000100a00 */
[--C-:B----4-:R-:W-:Y:S01]  /*7d50*/  IMAD.WIDE R4, R7, 0x2, R10.reuse ;  /* 0x0000000207047825 */ /* 0x110fe200078e020a */
        /* <DEDUP_REMOVED lines=8> */
[----:B------:R0:W-:Y:S04]  /*7de0*/  STL.64 [R1+0x50], R6 ;  /* 0x0000500601007387 */ /* 0x0001e80000100a00 */
[----:B------:R1:W-:Y:S04]  /*7df0*/  STL.64 [R1+0x58], R4 ;  /* 0x0000580401007387 */ /* 0x0003e80000100a00 */
[----:B------:R2:W-:Y:S01]  /*7e00*/  STL.64 [R1+0x68], R2 ;  /* 0x0000680201007387 */ /* 0x0005e20000100a00 */
[----:B0-----:R-:W-:-:S04]  /*7e10*/  IMAD.WIDE R6, R16, 0x2, R10 ;  /* 0x0000000210067825 */ /* 0x001fc800078e020a */
[--C-:B-1----:R-:W-:Y:S01]  /*7e20*/  IMAD.WIDE R4, R17, 0x2, R10.reuse ;  /* 0x0000000211047825 */ /* 0x102fe200078e020a */
[----:B------:R0:W-:Y:S03]  /*7e30*/  STL.64 [R1+0x78], R6 ;  /* 0x0000780601007387 */ /* 0x0001e60000100a00 */
[--C-:B--2---:R-:W-:Y:S01]  /*7e40*/  IMAD.WIDE R2, R20, 0x2, R10.reuse ;  /* 0x0000000214027825 */ /* 0x104fe200078e020a */
[----:B------:R1:W-:Y:S04]  /*7e50*/  STL.64 [R1+0x80], R4 ;  /* 0x0000800401007387 */ /* 0x0003e80000100a00 */
[----:B------:R2:W-:Y:S01]  /*7e60*/  STL.64 [R1+0x90], R2 ;  /* 0x0000900201007387 */ /* 0x0005e20000100a00 */
[----:B0-----:R-:W-:-:S04]  /*7e70*/  IMAD.WIDE R6, R21, 0x2, R10 ;  /* 0x0000000215067825 */ /* 0x001fc800078e020a */
[--C-:B-1----:R-:W-:Y:S01]  /*7e80*/  IMAD.WIDE R4, R24, 0x2, R10.reuse ;  /* 0x0000000218047825 */ /* 0x102fe200078e020a */
[----:B------:R-:W-:Y:S04]  /*7e90*/  STL.64 [R1+0xa0], R6 ;  /* 0x0000a00601007387 */ /* 0x000fe80000100a00 */
[----:B------:R-:W3:Y:S04]  /*7ea0*/  LDL.LU R28, [R1+0x10c] ;  /* 0x00010c00011c7983 */ /* 0x000ee80000300800 */
[----:B------:R-:W-:Y:S04]  /*7eb0*/  STL.64 [R1+0xb0], R4 ;  /* 0x0000b00401007387 */ /* 0x000fe80000100a00 */
[----:B------:R-:W4:Y:S01]  /*7ec0*/  LDL.LU R29, [R1+0x118] ;  /* 0x00011800011d7983 */ /* 0x000f220000300800 */
[----:B--2---:R-:W-:-:S05]  /*7ed0*/  IMAD.WIDE R2, R25, 0x2, R10 ;  /* 0x0000000219027825 */ /* 0x004fca00078e020a */
[----:B------:R-:W-:Y:S04]  /*7ee0*/  STL.64 [R1+0xc0], R2 ;  /* 0x0000c00201007387 */ /* 0x000fe80000100a00 */
[----:B----4-:R0:W-:Y:S04]  /*7ef0*/  STL [R1+0x990], R29 ;  /* 0x0009901d01007387 */ /* 0x0101e80000100800 */
[----:B0-----:R-:W2:Y:S04]  /*7f00*/  LDL.LU R29, [R1+0x108] ;  /* 0x00010800011d7983 */ /* 0x001ea80000300800 */
[----:B---3--:R0:W-:Y:S04]  /*7f10*/  STL [R1+0x994], R28 ;  /* 0x0009941c01007387 */ /* 0x0081e80000100800 */
[----:B0-----:R-:W3:Y:S04]  /*7f20*/  LDL.LU R28, [R1+0xfc] ;  /* 0x0000fc00011c7983 */ /* 0x001ee80000300800 */
[----:B--2---:R0:W-:Y:S04]  /*7f30*/  STL [R1+0x998], R29 ;  /* 0x0009981d01007387 */ /* 0x0041e80000100800 */
[----:B0-----:R-:W2:Y:S04]  /*7f40*/  LDL.LU R29, [R1+0xf8] ;  /* 0x0000f800011d7983 */ /* 0x001ea80000300800 */
[----:B---3--:R0:W-:Y:S04]  /*7f50*/  STL [R1+0x99c], R28 ;  /* 0x00099c1c01007387 */ /* 0x0081e80000100800 */
[----:B0-----:R-:W3:Y:S04]  /*7f60*/  LDL.LU R28, [R1+0xf4] ;  /* 0x0000f400011c7983 */ /* 0x001ee80000300800 */
[----:B--2---:R3:W-:Y:S04]  /*7f70*/  STL [R1+0x9a0], R29 ;  /* 0x0009a01d01007387 */ /* 0x0047e80000100800 */
[----:B------:R-:W2:Y:S04]  /*7f80*/  LDL.LU R26, [R1+0x128] ;  /* 0x00012800011a7983 */ /* 0x000ea80000300800 */
        /* <DEDUP_REMOVED lines=16> */
[----:B---3--:R-:W-:-:S03]  /*8090*/  IMAD.WIDE R28, R28, 0x2, R10 ;  /* 0x000000021c1c7825 */ /* 0x008fc600078e020a */
[----:B------:R-:W3:Y:S04]  /*80a0*/  LDL.LU R14, [R1+0x1d0] ;  /* 0x0001d000010e7983 */ /* 0x000ee80000300800 */
[----:B------:R-:W3:Y:S04]  /*80b0*/  LDL.LU R15, [R1+0x1d4] ;  /* 0x0001d400010f7983 */ /* 0x000ee80000300800 */
[----:B------:R-:W3:Y:S04]  /*80c0*/  LDL.LU R16, [R1+0x1d8] ;  /* 0x0001d80001107983 */ /* 0x000ee80000300800 */
[----:B------:R-:W3:Y:S04]  /*80d0*/  LDL.LU R17, [R1+0x1dc] ;  /* 0x0001dc0001117983 */ /* 0x000ee80000300800 */
[----:B------:R-:W3:Y:S04]  /*80e0*/  LDL.LU R20, [R1+0x1e0] ;  /* 0x0001e00001147983 */ /* 0x000ee80000300800 */
[----:B------:R-:W3:Y:S04]  /*80f0*/  LDL.LU R21, [R1+0x1e4] ;  /* 0x0001e40001157983 */ /* 0x000ee80000300800 */
[----:B------:R-:W3:Y:S04]  /*8100*/  LDL.LU R24, [R1+0x1e8] ;  /* 0x0001e80001187983 */ /* 0x000ee80000300800 */
[----:B------:R-:W3:Y:S04]  /*8110*/  LDL.LU R25, [R1+0x1ec] ;  /* 0x0001ec0001197983 */ /* 0x000ee80000300800 */
[----:B------:R0:W-:Y:S04]  /*8120*/  STL.64 [R1+0xd0], R28 ;  /* 0x0000d01c01007387 */ /* 0x0001e80000100a00 */
[----:B0-----:R-:W2:Y:S02]  /*8130*/  LDL.LU R29, [R1+0x9a0] ;  /* 0x0009a000011d7983 */ /* 0x001ea40000300800 */
[----:B--2---:R-:W-:-:S05]  /*8140*/  IMAD.WIDE R28, R29, 0x2, R10 ;  /* 0x000000021d1c7825 */ /* 0x004fca00078e020a */
        /* <DEDUP_REMOVED lines=12> */
[----:B------:R0:W-:Y:S02]  /*8210*/  STL.64 [R1+0x118], R28 ;  /* 0x0001181c01007387 */ /* 0x0001e40000100a00 */
[----:B0-----:R-:W-:-:S04]  /*8220*/  IMAD.WIDE R28, R26, 0x2, R10 ;  /* 0x000000021a1c7825 */ /* 0x001fc800078e020a */
[--C-:B----4-:R-:W-:Y:S01]  /*8230*/  IMAD.WIDE R26, R27, 0x2, R10.reuse ;  /* 0x000000021b1a7825 */ /* 0x110fe200078e020a */
[----:B------:R0:W-:Y:S04]  /*8240*/  STL.64 [R1+0x128], R28 ;  /* 0x0001281c01007387 */ /* 0x0001e80000100a00 */
[----:B0-----:R-:W2:Y:S04]  /*8250*/  LDL.LU.64 R28, [R1+0x988] ;  /* 0x00098800011c7983 */ /* 0x001ea80000300a00 */
[----:B------:R5:W-:Y:S02]  /*8260*/  STL.64 [R1+0x140], R26 ;  /* 0x0001401a01007387 */ /* 0x000be40000100a00 */
[----:B-----5:R-:W-:-:S04]  /*8270*/  IMAD.WIDE R26, R22, 0x2, R10 ;  /* 0x00000002161a7825 */ /* 0x020fc800078e020a */
[--C-:B------:R-:W-:Y:S01]  /*8280*/  IMAD.WIDE R22, R23, 0x2, R10.reuse ;  /* 0x0000000217167825 */ /* 0x100fe200078e020a */
[----:B------:R0:W-:Y:S04]  /*8290*/  STL.64 [R1+0x158], R26 ;  /* 0x0001581a01007387 */ /* 0x0001e80000100a00 */
[----:B0-----:R-:W4:Y:S04]  /*82a0*/  LDL.LU.64 R26, [R1+0x980] ;  /* 0x00098000011a7983 */ /* 0x001f280000300a00 */
        /* <DEDUP_REMOVED lines=9> */
[----:B0-----:R-:W2:Y:S04]  /*8340*/  LDL.LU.64 R18, [R1+0x970] ;  /* 0x0009700001127983 */ /* 0x001ea80000300a00 */
[----:B------:R0:W-:Y:S02]  /*8350*/  STL.64 [R1+0x3d8], R12 ;  /* 0x0003d80c01007387 */ /* 0x0001e40000100a00 */
[----:B0-----:R-:W-:-:S05]  /*8360*/  IMAD.WIDE R12, R0, 0x2, R10 ;  /* 0x00000002000c7825 */ /* 0x001fca00078e020a */
[----:B------:R0:W-:Y:S02]  /*8370*/  STL.64 [R1+0x3e8], R12 ;  /* 0x0003e80c01007387 */ /* 0x0001e40000100a00 */
[----:B0-----:R-:W-:-:S04]  /*8380*/  IMAD.WIDE R12, R8, 0x2, R10 ;  /* 0x00000002080c7825 */ /* 0x001fc800078e020a */
        /* <DEDUP_REMOVED lines=15> */
[----:B------:R0:W-:Y:S04]  /*8480*/  STL.64 [R1+0x458], R6 ;  /* 0x0004580601007387 */ /* 0x0001e80000100a00 */
[----:B0-----:R-:W4:Y:S01]  /*8490*/  LDL.LU.64 R6, [R1+0x950] ;  /* 0x0009500001067983 */ /* 0x001f220000300a00 */
[----:B------:R-:W-:-:S05]  /*84a0*/  IMAD.WIDE R2, R3, 0x2, R10 ;  /* 0x0000000203027825 */ /* 0x000fca00078e020a */
[----:B------:R3:W-:Y:S02]  /*84b0*/  STL.64 [R1+0x468], R2 ;  /* 0x0004680201007387 */ /* 0x0007e40000100a00 */
[----:B---3--:R-:W-:-:S04]  /*84c0*/  IMAD.WIDE R2, R14, 0x2, R10 ;  /* 0x000000020e027825 */ /* 0x008fc800078e020a */
[--C-:B------:R-:W-:Y:S01]  /*84d0*/  IMAD.WIDE R14, R15, 0x2, R10.reuse ;  /* 0x000000020f0e7825 */ /* 0x100fe200078e020a */
[----:B------:R0:W-:Y:S04]  /*84e0*/  STL.64 [R1+0x478], R2 ;  /* 0x0004780201007387 */ /* 0x0001e80000100a00 */
[----:B0-----:R-:W3:Y:S04]  /*84f0*/  LDL.LU.64 R2, [R1+0x948] ;  /* 0x0009480001027983 */ /* 0x001ee80000300a00 */
        /* <DEDUP_REMOVED lines=16> */
[----:B----4-:R-:W-:-:S02]  /*8600*/  IMAD.WIDE R24, R6, 0x2, R10 ;  /* 0x0000000206187825 */ /* 0x010fc400078e020a */
[----:B------:R-:W4:Y:S04]  /*8610*/  LDL.LU R6, [R1+0x928] ;  /* 0x0009280001067983 */ /* 0x000f280000300800 */
[----:B------:R0:W-:Y:S04]  /*8620*/  STL.64 [R1+0x4f8], R24 ;  /* 0x0004f81801007387 */ /* 0x0001e80000100a00 */
[----:B0-----:R-:W5:Y:S02]  /*8630*/  LDL.LU R24, [R1+0x924] ;  /* 0x0009240001187983 */ /* 0x001f640000300800 */
[----:B-----5:R-:W-:-:S05]  /*8640*/  IMAD.WIDE R24, R24, 0x2, R10 ;  /* 0x0000000218187825 */ /* 0x020fca00078e020a */
[----:B------:R0:W-:Y:S04]  /*8650*/  STL.64 [R1+0x508], R24 ;  /* 0x0005081801007387 */ /* 0x0001e80000100a00 */
[----:B0-----:R-:W5:Y:S02]  /*8660*/  LDL.LU R25, [R1+0x920] ;  /* 0x0009200001197983 */ /* 0x001f640000300800 */
[----:B-----5:R-:W-:-:S05]  /*8670*/  IMAD.WIDE R24, R25, 0x2, R10 ;  /* 0x0000000219187825 */ /* 0x020fca00078e020a */
[----:B------:R3:W-:Y:S02]  /*8680*/  STL.64 [R1+0x518], R24 ;  /* 0x0005181801007387 */ /* 0x0007e40000100a00 */
[----:B---3--:R-:W-:-:S04]  /*8690*/  IMAD.WIDE R24, R20, 0x2, R10 ;  /* 0x0000000214187825 */ /* 0x008fc800078e020a */
[--C-:B------:R-:W-:Y:S01]  /*86a0*/  IMAD.WIDE R20, R21, 0x2, R10.reuse ;  /* 0x0000000215147825 */ /* 0x100fe200078e020a */
[----:B------:R0:W-:Y:S04]  /*86b0*/  STL.64 [R1+0x528], R24 ;  /* 0x0005281801007387 */ /* 0x0001e80000100a00 */
[----:B0-----:R-:W3:Y:S04]  /*86c0*/  LDL.LU.64 R24, [R1+0x918] ;  /* 0x0009180001187983 */ /* 0x001ee80000300a00 */
[----:B------:R2:W-:Y:S02]  /*86d0*/  STL.64 [R1+0x538], R20 ;  /* 0x0005381401007387 */ /* 0x0005e40000100a00 */
[----:B--2---:R-:W-:-:S04]  /*86e0*/  IMAD.WIDE R20, R16, 0x2, R10 ;  /* 0x0000000210147825 */ /* 0x004fc800078e020a */
[--C-:B------:R-:W-:Y:S01]  /*86f0*/  IMAD.WIDE R16, R17, 0x2, R10.reuse ;  /* 0x0000000211107825 */ /* 0x100fe200078e020a */
[----:B------:R0:W-:Y:S04]  /*8700*/  STL.64 [R1+0x548], R20 ;  /* 0x0005481401007387 */ /* 0x0001e80000100a00 */
[----:B0-----:R-:W2:Y:S04]  /*8710*/  LDL.LU.64 R20, [R1+0x910] ;  /* 0x0009100001147983 */ /* 0x001ea80000300a00 */
        /* <DEDUP_REMOVED lines=8> */
[----:B------:R0:W-:Y:S03]  /*87a0*/  STL.64 [R1+0x588], R14 ;  /* 0x0005880e01007387 */ /* 0x0001e60000100a00 */
[----:B------:R-:W-:Y:S01]  /*87b0*/  IMAD.WIDE R10, R7, 0x2, R10 ;  /* 0x00000002070a7825 */ /* 0x000fe200078e020a */
[----:B0-----:R-:W3:Y:S04]  /*87c0*/  LDL.LU.64 R14, [R1+0x900] ;  /* 0x00090000010e7983 */ /* 0x001ee80000300a00 */
[----:B------:R0:W-:Y:S04]  /*87d0*/  STL.64 [R1+0x150], R2 ;  /* 0x0001500201007387 */ /* 0x0001e80000100a00 */
[----:B0-----:R-:W4:Y:S04]  /*87e0*/  LDL.LU.64 R2, [R1+0x8f8] ;  /* 0x0008f80001027983 */ /* 0x001f280000300a00 */
[----:B------:R-:W2:Y:S04]  /*87f0*/  LDL.LU R7, [R1+0x8f0] ;  /* 0x0008f00001077983 */ /* 0x000ea80000300800 */
[----:B------:R0:W-:Y:S04]  /*8800*/  STL.64 [R1+0x8d8], R10 ;  /* 0x0008d80a01007387 */ /* 0x0001e80000100a00 */
[----:B----4-:R-:W-:Y:S04]  /*8810*/  STL [R1+0x1b0], R2 ;  /* 0x0001b00201007387 */ /* 0x010fe80000100800 */
[----:B------:R-:W-:Y:S04]  /*8820*/  STL [R1+0x1ac], R3 ;  /* 0x0001ac0301007387 */ /* 0x000fe80000100800 */
[----:B------:R-:W-:Y:S04]  /*8830*/  STL [R1+0x1b8], R4 ;  /* 0x0001b80401007387 */ /* 0x000fe80000100800 */
[----:B0-----:R-:W4:Y:S04]  /*8840*/  LDL.LU.64 R10, [R1] ;  /* 0x00000000010a7983 */ /* 0x001f280000300a00 */
[----:B------:R-:W-:Y:S04]  /*8850*/  STL [R1+0x1b4], R5 ;  /* 0x0001b40501007387 */ /* 0x000fe80000100800 */
[----:B------:R-:W-:Y:S04]  /*8860*/  STL [R1+0x1c0], R6 ;  /* 0x0001c00601007387 */ /* 0x000fe80000100800 */
[----:B--2---:R-:W-:Y:S04]  /*8870*/  STL [R1+0x1bc], R7 ;  /* 0x0001bc0701007387 */ /* 0x004fe80000100800 */
[----:B------:R-:W-:Y:S04]  /*8880*/  STL [R1+0x1c8], R8 ;  /* 0x0001c80801007387 */ /* 0x000fe80000100800 */
[----:B------:R-:W-:Y:S04]  /*8890*/  STL [R1+0x1c4], R9 ;  /* 0x0001c40901007387 */ /* 0x000fe80000100800 */
[----:B---3--:R-:W-:Y:S04]  /*88a0*/  STL [R1+0x1d0], R14 ;  /* 0x0001d00e01007387 */ /* 0x008fe80000100800 */
[----:B------:R-:W-:Y:S04]  /*88b0*/  STL [R1+0x1cc], R15 ;  /* 0x0001cc0f01007387 */ /* 0x000fe80000100800 */
[----:B------:R-:W-:Y:S04]  /*88c0*/  STL [R1+0x1d8], R12 ;  /* 0x0001d80c01007387 */ /* 0x000fe80000100800 */
[----:B------:R0:W-:Y:S04]  /*88d0*/  STL [R1+0x1d4], R13 ;  /* 0x0001d40d01007387 */ /* 0x0001e80000100800 */
[----:B0-----:R-:W2:Y:S04]  /*88e0*/  LDL.LU.64 R12, [R1+0x28] ;  /* 0x00002800010c7983 */ /* 0x001ea80000300a00 */
[----:B-----5:R-:W-:Y:S04]  /*88f0*/  STL [R1+0x1e0], R16 ;  /* 0x0001e01001007387 */ /* 0x020fe80000100800 */
[----:B------:R-:W-:Y:S04]  /*8900*/  STL [R1+0x1dc], R17 ;  /* 0x0001dc1101007387 */ /* 0x000fe80000100800 */
[----:B------:R-:W-:Y:S04]  /*8910*/  STL [R1+0x1e8], R18 ;  /* 0x0001e81201007387 */ /* 0x000fe80000100800 */
[----:B------:R0:W-:Y:S04]  /*8920*/  STL [R1+0x1e4], R19 ;  /* 0x0001e41301007387 */ /* 0x0001e80000100800 */
[----:B0-----:R-:W3:Y:S04]  /*8930*/  LDL.LU.64 R18, [R1+0x18] ;  /* 0x0000180001127983 */ /* 0x001ee80000300a00 */
[----:B------:R-:W5:Y:S04]  /*8940*/  LDL.LU.64 R14, [R1+0x38] ;  /* 0x00003800010e7983 */ /* 0x000f680000300a00 */
[----:B------:R-:W-:Y:S04]  /*8950*/  STL [R1+0x1f0], R20 ;  /* 0x0001f01401007387 */ /* 0x000fe80000100800 */
[----:B------:R0:W-:Y:S04]  /*8960*/  STL [R1+0x1ec], R21 ;  /* 0x0001ec1501007387 */ /* 0x0001e80000100800 */
[----:B0-----:R-:W2:Y:S04]  /*8970*/  LDL.LU.64 R20, [R1+0x8] ;  /* 0x0000080001147983 */ /* 0x001ea80000300a00 */
[----:B------:R-:W5:Y:S04]  /*8980*/  LDL.LU.64 R8, [R1+0x20] ;  /* 0x0000200001087983 */ /* 0x000f680000300a00 */
[----:B------:R-:W-:Y:S04]  /*8990*/  STL [R1+0x1f8], R22 ;  /* 0x0001f81601007387 */ /* 0x000fe80000100800 */
[----:B------:R0:W-:Y:S04]  /*89a0*/  STL [R1+0x1f4], R23 ;  /* 0x0001f41701007387 */ /* 0x0001e80000100800 */
[----:B0-----:R-:W3:Y:S04]  /*89b0*/  LDL.LU.64 R22, [R1+0x10] ;  /* 0x0000100001167983 */ /* 0x001ee80000300a00 */
[----:B------:R-:W5:Y:S04]  /*89c0*/  LDL.LU.64 R6, [R1+0x48] ;  /* 0x0000480001067983 */ /* 0x000f680000300a00 */
[----:B------:R-:W-:Y:S04]  /*89d0*/  STL [R1+0x200], R24 ;  /* 0x0002001801007387 */ /* 0x000fe80000100800 */
[----:B------:R-:W-:Y:S04]  /*89e0*/  STL [R1+0x1fc], R25 ;  /* 0x0001fc1901007387 */ /* 0x000fe80000100800 */
[----:B------:R-:W5:Y:S04]  /*89f0*/  LDL.LU.64 R4, [R1+0x30] ;  /* 0x0000300001047983 */ /* 0x000f680000300a00 */
[----:B------:R-:W-:Y:S04]  /*8a00*/  STL [R1+0x208], R26 ;  /* 0x0002081a01007387 */ /* 0x000fe80000100800 */
[----:B------:R-:W-:Y:S04]  /*8a10*/  STL [R1+0x204], R27 ;  /* 0x0002041b01007387 */ /* 0x000fe80000100800 */
[----:B------:R-:W5:Y:S01]  /*8a20*/  LDL.LU.64 R2, [R1+0x60] ;  /* 0x0000600001027983 */ /* 0x000f620000300a00 */
[----:B----4-:R-:W-:-:S03]  /*8a30*/  IMAD.MOV.U32 R0, RZ, RZ, R11 ;  /* 0x000000ffff007224 */ /* 0x010fc600078e000b */
[----:B------:R0:W-:Y:S04]  /*8a40*/  STL [R1+0x210], R10 ;  /* 0x0002100a01007387 */ /* 0x0001e80000100800 */
[----:B0-----:R-:W4:Y:S04]  /*8a50*/  LDL.LU.64 R10, [R1+0x40] ;  /* 0x00004000010a7983 */ /* 0x001f280000300a00 */
[----:B------:R0:W-:Y:S04]  /*8a60*/  STL [R1+0x20c], R0 ;  /* 0x00020c0001007387 */ /* 0x0001e80000100800 */
[----:B------:R-:W-:Y:S04]  /*8a70*/  STL [R1+0x218], R28 ;  /* 0x0002181c01007387 */ /* 0x000fe80000100800 */
[----:B------:R-:W-:Y:S04]  /*8a80*/  STL [R1+0x214], R29 ;  /* 0x0002141d01007387 */ /* 0x000fe80000100800 */
[----:B------:R-:W4:Y:S04]  /*8a90*/  LDL.LU.64 R16, [R1+0x70] ;  /* 0x0000700001107983 */ /* 0x000f280000300a00 */
[----:B---3--:R1:W-:Y:S01]  /*8aa0*/  STL [R1+0x220], R22 ;  /* 0x0002201601007387 */ /* 0x0083e20000100800 */
[----:B0-----:R-:W-:-:S03]  /*8ab0*/  IMAD.MOV.U32 R0, RZ, RZ, R23 ;  /* 0x000000ffff007224 */ /* 0x001fc600078e0017 */
[----:B-1----:R-:W3:Y:S04]  /*8ac0*/  LDL.LU.64 R22, [R1+0x50] ;  /* 0x0000500001167983 */ /* 0x002ee80000300a00 */
[----:B------:R0:W-:Y:S04]  /*8ad0*/  STL [R1+0x21c], R0 ;  /* 0x00021c0001007387 */ /* 0x0001e80000100800 */
[----:B--2---:R1:W-:Y:S01]  /*8ae0*/  STL [R1+0x228], R20 ;  /* 0x0002281401007387 */ /* 0x0043e20000100800 */
[----:B0-----:R-:W-:-:S03]  /*8af0*/  IMAD.MOV.U32 R0, RZ, RZ, R21 ;  /* 0x000000ffff007224 */ /* 0x001fc600078e0015 */
[----:B-1----:R-:W2:Y:S04]  /*8b00*/  LDL.LU.64 R20, [R1+0x88] ;  /* 0x0000880001147983 */ /* 0x002ea80000300a00 */
[----:B------:R0:W-:Y:S04]  /*8b10*/  STL [R1+0x224], R0 ;  /* 0x0002240001007387 */ /* 0x0001e80000100800 */
[----:B------:R1:W-:Y:S01]  /*8b20*/  STL [R1+0x230], R12 ;  /* 0x0002300c01007387 */ /* 0x0003e20000100800 */
[----:B0-----:R-:W-:-:S03]  /*8b30*/  IMAD.MOV.U32 R0, RZ, RZ, R13 ;  /* 0x000000ffff007224 */ /* 0x001fc600078e000d */
[----:B-1----:R-:W2:Y:S04]  /*8b40*/  LDL.LU.64 R12, [R1+0x58] ;  /* 0x00005800010c7983 */ /* 0x002ea80000300a00 */
[----:B------:R0:W-:Y:S04]  /*8b50*/  STL [R1+0x22c], R0 ;  /* 0x00022c0001007387 */ /* 0x0001e80000100800 */
[----:B------:R1:W-:Y:S01]  /*8b60*/  STL [R1+0x238], R18 ;  /* 0x0002381201007387 */ /* 0x0003e20000100800 */
[----:B0-----:R-:W-:-:S03]  /*8b70*/  IMAD.MOV.U32 R0, RZ, RZ, R19 ;  /* 0x000000ffff007224 */ /* 0x001fc600078e0013 */
[----:B-1----:R-:W2:Y:S04]  /*8b80*/  LDL.LU.64 R18, [R1+0x98] ;  /* 0x0000980001127983 */ /* 0x002ea80000300a00 */
[----:B------:R0:W-:Y:S04]  /*8b90*/  STL [R1+0x234], R0 ;  /* 0x0002340001007387 */ /* 0x0001e80000100800 */
[----:B-----5:R1:W-:Y:S01]  /*8ba0*/  STL [R1+0x240], R14 ;  /* 0x0002400e01007387 */ /* 0x0203e20000100800 */
[----:B0-----:R-:W-:-:S03]  /*8bb0*/  IMAD.MOV.U32 R0, RZ, RZ, R15 ;  /* 0x000000ffff007224 */ /* 0x001fc600078e000f */
[----:B-1----:R-:W5:Y:S04]  /*8bc0*/  LDL.LU.64 R14, [R1+0x68] ;  /* 0x00006800010e7983 */ /* 0x002f680000300a00 */
[----:B------:R0:W-:Y:S04]  /*8bd0*/  STL [R1+0x23c], R0 ;  /* 0x00023c0001007387 */ /* 0x0001e80000100800 */
[----:B------:R1:W-:Y:S01]  /*8be0*/  STL [R1+0x248], R8 ;  /* 0x0002480801007387 */ /* 0x0003e20000100800 */
        /* <DEDUP_REMOVED lines=15> */
[----:B----4-:R1:W-:Y:S01]  /*8ce0*/  STL [R1+0x268], R10 ;  /* 0x0002680a01007387 */ /* 0x0103e20000100800 */
[----:B0-----:R-:W-:-:S03]  /*8cf0*/  IMAD.MOV.U32 R0, RZ, RZ, R11 ;  /* 0x000000ffff007224 */ /* 0x001fc600078e000b */
[----:B-1----:R-:W4:Y:S04]  /*8d00*/  LDL.LU.64 R10, [R1+0xc8] ;  /* 0x0000c800010a7983 */ /* 0x002f280000300a00 */
[----:B------:R0:W-:Y:S04]  /*8d10*/  STL [R1+0x264], R0 ;  /* 0x0002640001007387 */ /* 0x0001e80000100800 */
[----:B------:R1:W-:Y:S01]  /*8d20*/  STL [R1+0x270], R16 ;  /* 0x0002701001007387 */ /* 0x0003e20000100800 */
[----:B0-----:R-:W-:-:S03]  /*8d30*/  IMAD.MOV.U32 R0, RZ, RZ, R17 ;  /* 0x000000ffff007224 */ /* 0x001fc600078e0011 */
[----:B-1----:R-:W4:Y:S04]  /*8d40*/  LDL.LU.64 R16, [R1+0x90] ;  /* 0x0000900001107983 */ /* 0x002f280000300a00 */
[----:B------:R0:W-:Y:S04]  /*8d50*/  STL [R1+0x26c], R0 ;  /* 0x00026c0001007387 */ /* 0x0001e80000100800 */
        /* <DEDUP_REMOVED lines=144> */
[----:B------:R-:W-:Y:S04]  /*9660*/  STL [R1+0x398], R18 ;  /* 0x0003981201007387 */ /* 0x000fe80000100800 */
[----:B------:R-:W2:Y:S01]  /*9670*/  LDL.LU.64 R24, [R1+0x3f0] ;  /* 0x0003f00001187983 */ /* 0x000ea20000300a00 */
[----:B0-----:R-:W-:-:S05]  /*9680*/  IMAD.MOV.U32 R0, RZ, RZ, R19 ;  /* 0x000000ffff007224 */ /* 0x001fca00078e0013 */
        /* <DEDUP_REMOVED lines=9> */
[----:B------:R-:W-:Y:S04]  /*9720*/  STL [R1+0x3b0], R6 ;  /* 0x0003b00601007387 */ /* 0x000fe80000100800 */
[----:B------:R-:W5:Y:S01]  /*9730*/  LDL.LU.64 R18, [R1+0x408] ;  /* 0x0004080001127983 */ /* 0x000f620000300a00 */
[----:B0-----:R-:W-:-:S05]  /*9740*/  IMAD.MOV.U32 R0, RZ, RZ, R7 ;  /* 0x000000ffff007224 */ /* 0x001fca00078e0007 */
[----:B------:R0:W-:Y:S02]  /*9750*/  STL [R1+0x3ac], R0 ;  /* 0x0003ac0001007387 */ /* 0x0001e40000100800 */
[----:B0-----:R-:W-:Y:S02]  /*9760*/  IMAD.MOV.U32 R0, RZ, RZ, R5 ;  /* 0x000000ffff007224 */ /* 0x001fe400078e0005 */
[----:B------:R-:W-:Y:S04]  /*9770*/  STL [R1+0x3b8], R4 ;  /* 0x0003b80401007387 */ /* 0x000fe80000100800 */
[----:B------:R-:W5:Y:S04]  /*9780*/  LDL.LU.64 R6, [R1+0x410] ;  /* 0x0004100001067983 */ /* 0x000f680000300a00 */
[----:B------:R0:W-:Y:S04]  /*9790*/  STL [R1+0x3b4], R0 ;  /* 0x0003b40001007387 */ /* 0x0001e80000100800 */
[----:B------:R1:W-:Y:S01]  /*97a0*/  STL [R1+0x3c0], R2 ;  /* 0x0003c00201007387 */ /* 0x0003e20000100800 */
[----:B0-----:R-:W-:-:S03]  /*97b0*/  IMAD.MOV.U32 R0, RZ, RZ, R3 ;  /* 0x000000ffff007224 */ /* 0x001fc600078e0003 */
[----:B------:R-:W5:Y:S04]  /*97c0*/  LDL.LU.64 R4, [R1+0x418] ;  /* 0x0004180001047983 */ /* 0x000f680000300a00 */
[----:B----4-:R-:W-:Y:S04]  /*97d0*/  STL [R1+0x3c8], R10 ;  /* 0x0003c80a01007387 */ /* 0x010fe80000100800 */
[----:B------:R0:W-:Y:S04]  /*97e0*/  STL [R1+0x3bc], R0 ;  /* 0x0003bc0001007387 */ /* 0x0001e80000100800 */
[----:B-1----:R-:W4:Y:S01]  /*97f0*/  LDL.LU.64 R2, [R1+0x420] ;  /* 0x0004200001027983 */ /* 0x002f220000300a00 */
[----:B0-----:R-:W-:-:S03]  /*9800*/  IMAD.MOV.U32 R0, RZ, RZ, R11 ;  /* 0x000000ffff007224 */ /* 0x001fc600078e000b */
[----:B------:R-:W-:Y:S04]  /*9810*/  STL [R1+0x3d0], R16 ;  /* 0x0003d01001007387 */ /* 0x000fe80000100800 */
[----:B------:R0:W-:Y:S04]  /*9820*/  STL [R1+0x3c4], R0 ;  /* 0x0003c40001007387 */ /* 0x0001e80000100800 */
[----:B------:R-:W4:Y:S01]  /*9830*/  LDL.LU.64 R10, [R1+0x428] ;  /* 0x00042800010a7983 */ /* 0x000f220000300a00 */
[----:B0-----:R-:W-:-:S03]  /*9840*/  IMAD.MOV.U32 R0, RZ, RZ, R17 ;  /* 0x000000ffff007224 */ /* 0x001fc600078e0011 */
[----:B---3--:R-:W-:Y:S04]  /*9850*/  STL [R1+0x3d8], R22 ;  /* 0x0003d81601007387 */ /* 0x008fe80000100800 */
[----:B------:R0:W-:Y:S04]  /*9860*/  STL [R1+0x3cc], R0 ;  /* 0x0003cc0001007387 */ /* 0x0001e80000100800 */
[----:B------:R-:W3:Y:S01]  /*9870*/  LDL.LU.64 R16, [R1+0x430] ;  /* 0x0004300001107983 */ /* 0x000ee20000300a00 */
[----:B0-----:R-:W-:-:S03]  /*9880*/  IMAD.MOV.U32 R0, RZ, RZ, R23 ;  /* 0x000000ffff007224 */ /* 0x001fc600078e0017 */
[----:B--2---:R-:W-:Y:S04]  /*9890*/  STL [R1+0x3e0], R20 ;  /* 0x0003e01401007387 */ /* 0x004fe80000100800 */
[----:B------:R0:W-:Y:S04]  /*98a0*/  STL [R1+0x3d4], R0 ;  /* 0x0003d40001007387 */ /* 0x0001e80000100800 */
[----:B------:R-:W2:Y:S01]  /*98b0*/  LDL.LU.64 R22, [R1+0x438] ;  /* 0x0004380001167983 */ /* 0x000ea20000300a00 */
[----:B0-----:R-:W-:-:S03]  /*98c0*/  IMAD.MOV.U32 R0, RZ, RZ, R21 ;  /* 0x000000ffff007224 */ /* 0x001fc600078e0015 */
[----:B------:R-:W-:Y:S04]  /*98d0*/  STL [R1+0x3e8], R12 ;  /* 0x0003e80c01007387 */ /* 0x000fe80000100800 */
[----:B------:R0:W-:Y:S04]  /*98e0*/  STL [R1+0x3dc], R0 ;  /* 0x0003dc0001007387 */ /* 0x0001e80000100800 */
[----:B------:R-:W2:Y:S01]  /*98f0*/  LDL.LU.64 R20, [R1+0x440] ;  /* 0x0004400001147983 */ /* 0x000ea20000300a00 */
[----:B0-----:R-:W-:-:S03]  /*9900*/  IMAD.MOV.U32 R0, RZ, RZ, R13 ;  /* 0x000000ffff007224 */ /* 0x001fc600078e000d */
[----:B------:R-:W-:Y:S04]  /*9910*/  STL [R1+0x3f0], R24 ;  /* 0x0003f01801007387 */ /* 0x000fe80000100800 */
[----:B------:R0:W-:Y:S04]  /*9920*/  STL [R1+0x3e4], R0 ;  /* 0x0003e40001007387 */ /* 0x0001e80000100800 */
[----:B------:R-:W2:Y:S01]  /*9930*/  LDL.LU.64 R12, [R1+0x448] ;  /* 0x00044800010c7983 */ /* 0x000ea20000300a00 */
[----:B0-----:R-:W-:-:S03]  /*9940*/  IMAD.MOV.U32 R0, RZ, RZ, R25 ;  /* 0x000000ffff007224 */ /* 0x001fc600078e0019 */
[----:B-----5:R-:W-:Y:S04]  /*9950*/  STL [R1+0x3f8], R14 ;  /* 0x0003f80e01007387 */ /* 0x020fe80000100800 */
[----:B------:R0:W-:Y:S02]  /*9960*/  STL [R1+0x3ec], R0 ;  /* 0x0003ec0001007387 */ /* 0x0001e40000100800 */
[----:B0-----:R-:W-:Y:S02]  /*9970*/  IMAD.MOV.U32 R0, RZ, RZ, R15 ;  /* 0x000000ffff007224 */ /* 0x001fe400078e000f */
[----:B------:R-:W5:Y:S04]  /*9980*/  LDL.LU.64 R14, [R1+0x450] ;  /* 0x00045000010e7983 */ /* 0x000f680000300a00 */
        /* <DEDUP_REMOVED lines=11> */
[----:B------:R-:W-:Y:S04]  /*9a40*/  STL [R1+0x418], R4 ;  /* 0x0004180401007387 */ /* 0x000fe80000100800 */
[----:B------:R0:W-:Y:S04]  /*9a50*/  STL [R1+0x40c], R0 ;  /* 0x00040c0001007387 */ /* 0x0001e80000100800 */
[----:B-1----:R-:W5:Y:S01]  /*9a60*/  LDL.LU.64 R6, [R1+0x468] ;  /* 0x0004680001067983 */ /* 0x002f620000300a00 */
[----:B0-----:R-:W-:-:S03]  /*9a70*/  IMAD.MOV.U32 R0, RZ, RZ, R5 ;  /* 0x000000ffff007224 */ /* 0x001fc600078e0005 */
[----:B----4-:R-:W-:Y:S04]  /*9a80*/  STL [R1+0x420], R2 ;  /* 0x0004200201007387 */ /* 0x010fe80000100800 */
[----:B------:R0:W-:Y:S04]  /*9a90*/  STL [R1+0x414], R0 ;  /* 0x0004140001007387 */ /* 0x0001e80000100800 */
[----:B------:R-:W4:Y:S01]  /*9aa0*/  LDL.LU.64 R4, [R1+0x470] ;  /* 0x0004700001047983 */ /* 0x000f220000300a00 */
        /* <DEDUP_REMOVED lines=16> */
[----:B0-----:R-:W-:-:S05]  /*9bb0*/  IMAD.MOV.U32 R0, RZ, RZ, R21 ;  /* 0x000000ffff007224 */ /* 0x001fca00078e0015 */
[----:B------:R0:W-:Y:S04]  /*9bc0*/  STL [R1+0x43c], R0 ;  /* 0x00043c0001007387 */ /* 0x0001e80000100800 */
[----:B------:R1:W-:Y:S04]  /*9bd0*/  STL [R1+0x448], R12 ;  /* 0x0004480c01007387 */ /* 0x0003e80000100800 */
[----:B------:R-:W2:Y:S01]  /*9be0*/  LDL.LU.64 R24, [R1+0x498] ;  /* 0x0004980001187983 */ /* 0x000ea20000300a00 */
[----:B0-----:R-:W-:-:S03]  /*9bf0*/  IMAD.MOV.U32 R0, RZ, RZ, R13 ;  /* 0x000000ffff007224 */ /* 0x001fc600078e000d */
[----:B-1----:R-:W2:Y:S04]  /*9c00*/  LDL.LU.64 R12, [R1+0x4a0] ;  /* 0x0004a000010c7983 */ /* 0x002ea80000300a00 */
[----:B------:R0:W-:Y:S04]  /*9c10*/  STL [R1+0x444], R0 ;  /* 0x0004440001007387 */ /* 0x0001e80000100800 */
[----:B-----5:R1:W-:Y:S01]  /*9c20*/  STL [R1+0x450], R14 ;  /* 0x0004500e01007387 */ /* 0x0203e20000100800 */
[----:B0-----:R-:W-:-:S03]  /*9c30*/  IMAD.MOV.U32 R0, RZ, RZ, R15 ;  /* 0x000000ffff007224 */ /* 0x001fc600078e000f */
[----:B------:R-:W5:Y:S04]  /*9c40*/  LDL.LU.64 R22, [R1+0x4a8] ;  /* 0x0004a80001167983 */ /* 0x000f680000300a00 */
[----:B------:R-:W-:Y:S04]  /*9c50*/  STL [R1+0x458], R8 ;  /* 0x0004580801007387 */ /* 0x000fe80000100800 */
[----:B------:R0:W-:Y:S04]  /*9c60*/  STL [R1+0x44c], R0 ;  /* 0x00044c0001007387 */ /* 0x0001e80000100800 */
[----:B-1----:R-:W5:Y:S01]  /*9c70*/  LDL.LU.64 R14, [R1+0x4b0] ;  /* 0x0004b000010e7983 */ /* 0x002f620000300a00 */
[----:B0-----:R-:W-:-:S03]  /*9c80*/  IMAD.MOV.U32 R0, RZ, RZ, R9 ;  /* 0x000000ffff007224 */ /* 0x001fc600078e0009 */
[----:B------:R-:W-:Y:S04]  /*9c90*/  STL [R1+0x460], R18 ;  /* 0x0004601201007387 */ /* 0x000fe80000100800 */
[----:B------:R0:W-:Y:S04]  /*9ca0*/  STL [R1+0x454], R0 ;  /* 0x0004540001007387 */ /* 0x0001e80000100800 */
[----:B------:R-:W5:Y:S04]  /*9cb0*/  LDL.LU.64 R8, [R1+0x4b8] ;  /* 0x0004b80001087983 */ /* 0x000f680000300a00 */
[----:B------:R-:W5:Y:S01]  /*9cc0*/  LDL.LU.64 R20, [R1+0x4c0] ;  /* 0x0004c00001147983 */ /* 0x000f620000300a00 */
[----:B0-----:R-:W-:-:S05]  /*9cd0*/  IMAD.MOV.U32 R0, RZ, RZ, R19 ;  /* 0x000000ffff007224 */ /* 0x001fca00078e0013 */
[----:B------:R0:W-:Y:S04]  /*9ce0*/  STL [R1+0x45c], R0 ;  /* 0x00045c0001007387 */ /* 0x0001e80000100800 */
[----:B------:R1:W-:Y:S01]  /*9cf0*/  STL [R1+0x468], R6 ;  /* 0x0004680601007387 */ /* 0x0003e20000100800 */
[----:B0-----:R-:W-:-:S03]  /*9d00*/  IMAD.MOV.U32 R0, RZ, RZ, R7 ;  /* 0x000000ffff007224 */ /* 0x001fc600078e0007 */
[----:B-1----:R-:W5:Y:S04]  /*9d10*/  LDL.LU.64 R6, [R1+0x4c8] ;  /* 0x0004c80001067983 */ /* 0x002f680000300a00 */
[----:B------:R4:W-:Y:S02]  /*9d20*/  STL [R1+0x464], R0 ;  /* 0x0004640001007387 */ /* 0x0009e40000100800 */
[----:B----4-:R-:W-:Y:S02]  /*9d30*/  IMAD.MOV.U32 R0, RZ, RZ, R5 ;  /* 0x000000ffff007224 */ /* 0x010fe400078e0005 */
[----:B------:R0:W-:Y:S04]  /*9d40*/  STL [R1+0x470], R4 ;  /* 0x0004700401007387 */ /* 0x0001e80000100800 */
[----:B0-----:R-:W4:Y:S04]  /*9d50*/  LDL.LU.64 R4, [R1+0x4d0] ;  /* 0x0004d00001047983 */ /* 0x001f280000300a00 */
[----:B------:R0:W-:Y:S04]  /*9d60*/  STL [R1+0x46c], R0 ;  /* 0x00046c0001007387 */ /* 0x0001e80000100800 */
[----:B------:R1:W-:Y:S04]  /*9d70*/  STL [R1+0x478], R2 ;  /* 0x0004780201007387 */ /* 0x0003e80000100800 */
[----:B------:R-:W4:Y:S01]  /*9d80*/  LDL.LU.64 R18, [R1+0x4d8] ;  /* 0x0004d80001127983 */ /* 0x000f220000300a00 */
[----:B0-----:R-:W-:-:S03]  /*9d90*/  IMAD.MOV.U32 R0, RZ, RZ, R3 ;  /* 0x000000ffff007224 */ /* 0x001fc600078e0003 */
[----:B---3--:R-:W-:Y:S04]  /*9da0*/  STL [R1+0x480], R10 ;  /* 0x0004800a01007387 */ /* 0x008fe80000100800 */
[----:B------:R0:W-:Y:S04]  /*9db0*/  STL [R1+0x474], R0 ;  /* 0x0004740001007387 */ /* 0x0001e80000100800 */
[----:B-1----:R-:W3:Y:S01]  /*9dc0*/  LDL.LU.64 R2, [R1+0x4e0] ;  /* 0x0004e00001027983 */ /* 0x002ee20000300a00 */
[----:B0-----:R-:W-:-:S03]  /*9dd0*/  IMAD.MOV.U32 R0, RZ, RZ, R11 ;  /* 0x000000ffff007224 */ /* 0x001fc600078e000b */
[----:B--2---:R-:W-:Y:S04]  /*9de0*/  STL [R1+0x488], R16 ;  /* 0x0004881001007387 */ /* 0x004fe80000100800 */
[----:B------:R0:W-:Y:S04]  /*9df0*/  STL [R1+0x47c], R0 ;  /* 0x00047c0001007387 */ /* 0x0001e80000100800 */
[----:B------:R-:W2:Y:S01]  /*9e00*/  LDL.LU.64 R10, [R1+0x4e8] ;  /* 0x0004e800010a7983 */ /* 0x000ea20000300a00 */
[----:B0-----:R-:W-:-:S03]  /*9e10*/  IMAD.MOV.U32 R0, RZ, RZ, R17 ;  /* 0x000000ffff007224 */ /* 0x001fc600078e0011 */
[----:B------:R-:W2:Y:S04]  /*9e20*/  LDL.LU.64 R16, [R1+0x4f0] ;  /* 0x0004f00001107983 */ /* 0x000ea80000300a00 */
[----:B------:R0:W-:Y:S04]  /*9e30*/  STL [R1+0x484], R0 ;  /* 0x0004840001007387 */ /* 0x0001e80000100800 */
[----:B------:R-:W-:Y:S01]  /*9e40*/  STL [R1+0x490], R26 ;  /* 0x0004901a01007387 */ /* 0x000fe20000100800 */
[----:B0-----:R-:W-:-:S03]  /*9e50*/  IMAD.MOV.U32 R0, RZ, RZ, R27 ;  /* 0x000000ffff007224 */ /* 0x001fc600078e001b */
[----:B------:R-:W-:Y:S04]  /*9e60*/  STL [R1+0x498], R24 ;  /* 0x0004981801007387 */ /* 0x000fe80000100800 */
[----:B------:R0:W-:Y:S04]  /*9e70*/  STL [R1+0x48c], R0 ;  /* 0x00048c0001007387 */ /* 0x0001e80000100800 */
[----:B------:R-:W-:Y:S01]  /*9e80*/  STL [R1+0x4a0], R12 ;  /* 0x0004a00c01007387 */ /* 0x000fe20000100800 */
[----:B0-----:R-:W-:-:S05]  /*9e90*/  IMAD.MOV.U32 R0, RZ, RZ, R25 ;  /* 0x000000ffff007224 */ /* 0x001fca00078e0019 */
[----:B------:R0:W-:Y:S04]  /*9ea0*/  STL [R1+0x494], R0 ;  /* 0x0004940001007387 */ /* 0x0001e80000100800 */
[----:B-----5:R-:W-:Y:S01]  /*9eb0*/  STL [R1+0x4a8], R22 ;  /* 0x0004a81601007387 */ /* 0x020fe20000100800 */
[----:B0-----:R-:W-:-:S05]  /*9ec0*/  IMAD.MOV.U32 R0, RZ, RZ, R13 ;  /* 0x000000ffff007224 */ /* 0x001fca00078e000d */
[----:B------:R0:W-:Y:S04]  /*9ed0*/  STL [R1+0x49c], R0 ;  /* 0x00049c0001007387 */ /* 0x0001e80000100800 */
[----:B------:R-:W5:Y:S01]  /*9ee0*/  LDL.LU.64 R12, [R1+0x4f8] ;  /* 0x0004f800010c7983 */ /* 0x000f620000300a00 */
[----:B0-----:R-:W-:-:S03]  /*9ef0*/  IMAD.MOV.U32 R0, RZ, RZ, R23 ;  /* 0x000000ffff007224 */ /* 0x001fc600078e0017 */
[----:B------:R-:W-:Y:S04]  /*9f00*/  STL [R1+0x4b0], R14 ;  /* 0x0004b00e01007387 */ /* 0x000fe80000100800 */
[----:B------:R0:W-:Y:S02]  /*9f10*/  STL [R1+0x4a4], R0 ;  /* 0x0004a40001007387 */ /* 0x0001e40000100800 */
[----:B0-----:R-:W-:Y:S02]  /*9f20*/  IMAD.MOV.U32 R0, RZ, RZ, R15 ;  /* 0x000000ffff007224 */ /* 0x001fe400078e000f */
[----:B------:R-:W5:Y:S04]  /*9f30*/  LDL.LU.64 R14, [R1+0x500] ;  /* 0x00050000010e7983 */ /* 0x000f680000300a00 */
[----:B------:R0:W-:Y:S04]  /*9f40*/  STL [R1+0x4ac], R0 ;  /* 0x0004ac0001007387 */ /* 0x0001e80000100800 */
[----:B------:R1:W-:Y:S01]  /*9f50*/  STL [R1+0x4b8], R8 ;  /* 0x0004b80801007387 */ /* 0x0003e20000100800 */
[----:B0-----:R-:W-:-:S03]  /*9f60*/  IMAD.MOV.U32 R0, RZ, RZ, R9 ;  /* 0x000000ffff007224 */ /* 0x001fc600078e0009 */
[----:B------:R-:W-:Y:S04]  /*9f70*/  STL [R1+0x4c0], R20 ;  /* 0x0004c01401007387 */ /* 0x000fe80000100800 */
[----:B------:R0:W-:Y:S04]  /*9f80*/  STL [R1+0x4b4], R0 ;  /* 0x0004b40001007387 */ /* 0x0001e80000100800 */
[----:B-1----:R-:W5:Y:S01]  /*9f90*/  LDL.LU.64 R8, [R1+0x508] ;  /* 0x0005080001087983 */ /* 0x002f620000300a00 */
[----:B0-----:R-:W-:-:S03]  /*9fa0*/  IMAD.MOV.U32 R0, RZ, RZ, R21 ;  /* 0x000000ffff007224 */ /* 0x001fc600078e0015 */
[----:B------:R-:W-:Y:S04]  /*9fb0*/  STL [R1+0x4c8], R6 ;  /* 0x0004c80601007387 */ /* 0x000fe80000100800 */
[----:B------:R0:W-:Y:S02]  /*9fc0*/  STL [R1+0x4bc], R0 ;  /* 0x0004bc0001007387 */ /* 0x0001e40000100800 */
[----:B0-----:R-:W-:Y:S02]  /*9fd0*/  IMAD.MOV.U32 R0, RZ, RZ, R7 ;  /* 0x000000ffff007224 */ /* 0x001fe400078e0007 */
[----:B------:R-:W5:Y:S04]  /*9fe0*/  LDL.LU.64 R6, [R1+0x510] ;  /* 0x0005100001067983 */ /* 0x000f680000300a00 */
[----:B------:R4:W-:Y:S02]  /*9ff0*/  STL [R1+0x4c4], R0 ;  /* 0x0004c40001007387 */ /* 0x0009e40000100800 */
[----:B----4-:R-:W-:-:S02]  /*a000*/  IMAD.MOV.U32 R0, RZ, RZ, R5 ;  /* 0x000000ffff007224 */ /* 0x010fc400078e0005 */
[----:B------:R0:W-:Y:S04]  /*a010*/  STL [R1+0x4d0], R4 ;  /* 0x0004d00401007387 */ /* 0x0001e80000100800 */
[----:B------:R-:W-:Y:S04]  /*a020*/  STL [R1+0x4d8], R18 ;  /* 0x0004d81201007387 */ /* 0x000fe80000100800 */
[----:B------:R1:W-:Y:S04]  /*a030*/  STL [R1+0x4cc], R0 ;  /* 0x0004cc0001007387 */ /* 0x0003e80000100800 */
[----:B0-----:R-:W4:Y:S01]  /*a040*/  LDL.LU.64 R4, [R1+0x518] ;  /* 0x0005180001047983 */ /* 0x001f220000300a00 */
[----:B-1----:R-:W-:-:S03]  /*a050*/  IMAD.MOV.U32 R0, RZ, RZ, R19 ;  /* 0x000000ffff007224 */ /* 0x002fc600078e0013 */
[----:B---3--:R-:W-:Y:S04]  /*a060*/  STL [R1+0x4e0], R2 ;  /* 0x0004e00201007387 */ /* 0x008fe80000100800 */
[----:B------:R0:W-:Y:S02]  /*a070*/  STL [R1+0x4d4], R0 ;  /* 0x0004d40001007387 */ /* 0x0001e40000100800 */
[----:B0-----:R-:W-:Y:S02]  /*a080*/  IMAD.MOV.U32 R0, RZ, RZ, R3 ;  /* 0x000000ffff007224 */ /* 0x001fe400078e0003 */
[----:B------:R-:W3:Y:S04]  /*a090*/  LDL.LU.64 R2, [R1+0x520] ;  /* 0x0005200001027983 */ /* 0x000ee80000300a00 */
[----:B------:R0:W-:Y:S04]  /*a0a0*/  STL [R1+0x4dc], R0 ;  /* 0x0004dc0001007387 */ /* 0x0001e80000100800 */
[----:B--2---:R1:W-:Y:S01]  /*a0b0*/  STL [R1+0x4e8], R10 ;  /* 0x0004e80a01007387 */ /* 0x0043e20000100800 */
[----:B0-----:R-:W-:-:S03]  /*a0c0*/  IMAD.MOV.U32 R0, RZ, RZ, R11 ;  /* 0x000000ffff007224 */ /* 0x001fc600078e000b */
[----:B------:R-:W-:Y:S04]  /*a0d0*/  STL [R1+0x4f0], R16 ;  /* 0x0004f01001007387 */ /* 0x000fe80000100800 */
[----:B------:R-:W-:Y:S04]  /*a0e0*/  STL [R1+0x4e4], R0 ;  /* 0x0004e40001007387 */ /* 0x000fe80000100800 */
[----:B-1----:R-:W2:Y:S04]  /*a0f0*/  LDL.LU.64 R10, [R1+0x538] ;  /* 0x00053800010a7983 */ /* 0x002ea80000300a00 */
[----:B--2---:R0:W-:Y:S04]  /*a100*/  STL.64 [R1+0x8e0], R10 ;  /* 0x0008e00a01007387 */ /* 0x0041e80000100a00 */
[----:B0-----:R-:W2:Y:S01]  /*a110*/  LDL.LU.64 R10, [R1+0x530] ;  /* 0x00053000010a7983 */ /* 0x001ea20000300a00 */
[----:B------:R-:W-:-:S03]  /*a120*/  IMAD.MOV.U32 R0, RZ, RZ, R17 ;  /* 0x000000ffff007224 */ /* 0x000fc600078e0011 */
[----:B--2---:R0:W-:Y:S04]  /*a130*/  STL.64 [R1+0x8e8], R10 ;  /* 0x0008e80a01007387 */ /* 0x0041e80000100a00 */
[----:B0-----:R-:W2:Y:S04]  /*a140*/  LDL.LU.64 R10, [R1+0x528] ;  /* 0x00052800010a7983 */ /* 0x001ea80000300a00 */
[----:B------:R-:W2:Y:S04]  /*a150*/  LDL.LU.64 R28, [R1+0x540] ;  /* 0x00054000011c7983 */ /* 0x000ea80000300a00 */
[----:B------:R0:W-:Y:S04]  /*a160*/  STL [R1+0x4ec], R0 ;  /* 0x0004ec0001007387 */ /* 0x0001e80000100800 */
[----:B-----5:R-:W-:Y:S04]  /*a170*/  STL [R1+0x4f8], R12 ;  /* 0x0004f80c01007387 */ /* 0x020fe80000100800 */
[----:B------:R-:W5:Y:S01]  /*a180*/  LDL.LU.64 R26, [R1+0x548] ;  /* 0x00054800011a7983 */ /* 0x000f620000300a00 */
[----:B0-----:R-:W-:-:S03]  /*a190*/  IMAD.MOV.U32 R0, RZ, RZ, R13 ;  /* 0x000000ffff007224 */ /* 0x001fc600078e000d */
[----:B------:R-:W5:Y:S04]  /*a1a0*/  LDL.LU.64 R24, [R1+0x550] ;  /* 0x0005500001187983 */ /* 0x000f680000300a00 */
[----:B------:R0:W-:Y:S04]  /*a1b0*/  STL [R1+0x4f4], R0 ;  /* 0x0004f40001007387 */ /* 0x0001e80000100800 */
[----:B------:R-:W-:Y:S04]  /*a1c0*/  STL [R1+0x500], R14 ;  /* 0x0005000e01007387 */ /* 0x000fe80000100800 */
        /* <DEDUP_REMOVED lines=14> */
[----:B----4-:R1:W-:Y:S04]  /*a2b0*/  STL [R1+0x518], R4 ;  /* 0x0005180401007387 */ /* 0x0103e80000100800 */
[----:B------:R-:W4:Y:S01]  /*a2c0*/  LDL.LU.64 R8, [R1+0x588] ;  /* 0x0005880001087983 */ /* 0x000f220000300a00 */
[----:B0-----:R-:W-:-:S03]  /*a2d0*/  IMAD.MOV.U32 R0, RZ, RZ, R5 ;  /* 0x000000ffff007224 */ /* 0x001fc600078e0005 */
[----:B------:R-:W4:Y:S04]  /*a2e0*/  LDL.LU.64 R6, [R1+0x590] ;  /* 0x0005900001067983 */ /* 0x000f280000300a00 */
[----:B------:R0:W-:Y:S04]  /*a2f0*/  STL [R1+0x514], R0 ;  /* 0x0005140001007387 */ /* 0x0001e80000100800 */
[----:B---3--:R3:W-:Y:S04]  /*a300*/  STL [R1+0x520], R2 ;  /* 0x0005200201007387 */ /* 0x0087e80000100800 */
[----:B-1----:R-:W4:Y:S01]  /*a310*/  LDL.LU.64 R4, [R1+0x150] ;  /* 0x0001500001047983 */ /* 0x002f220000300a00 */
[----:B0-----:R-:W-:-:S03]  /*a320*/  IMAD.MOV.U32 R0, RZ, RZ, R3 ;  /* 0x000000ffff007224 */ /* 0x001fc600078e0003 */
[----:B--2---:R-:W-:Y:S04]  /*a330*/  STL [R1+0x528], R10 ;  /* 0x0005280a01007387 */ /* 0x004fe80000100800 */
[----:B------:R0:W-:Y:S04]  /*a340*/  STL [R1+0x51c], R0 ;  /* 0x00051c0001007387 */ /* 0x0001e80000100800 */
[----:B---3--:R-:W2:Y:S01]  /*a350*/  LDL.LU.64 R2, [R1+0x5a0] ;  /* 0x0005a00001027983 */ /* 0x008ea20000300a00 */
[----:B0-----:R-:W-:-:S03]  /*a360*/  IMAD.MOV.U32 R0, RZ, RZ, R11 ;  /* 0x000000ffff007224 */ /* 0x001fc600078e000b */
[----:B------:R-:W3:Y:S04]  /*a370*/  LDL.LU.64 R10, [R1+0x8e8] ;  /* 0x0008e800010a7983 */ /* 0x000ee80000300a00 */
[----:B---3--:R-:W-:Y:S04]  /*a380*/  STL [R1+0x530], R10 ;  /* 0x0005300a01007387 */ /* 0x008fe80000100800 */
[----:B------:R0:W-:Y:S02]  /*a390*/  STL [R1+0x524], R0 ;  /* 0x0005240001007387 */ /* 0x0001e40000100800 */
[----:B0-----:R-:W-:-:S02]  /*a3a0*/  IMAD.MOV.U32 R0, RZ, RZ, R11 ;  /* 0x000000ffff007224 */ /* 0x001fc400078e000b */
[----:B------:R-:W3:Y:S04]  /*a3b0*/  LDL.LU.64 R10, [R1+0x8e0] ;  /* 0x0008e000010a7983 */ /* 0x000ee80000300a00 */
[----:B---3--:R-:W-:Y:S04]  /*a3c0*/  STL [R1+0x538], R10 ;  /* 0x0005380a01007387 */ /* 0x008fe80000100800 */
[----:B------:R0:W-:Y:S02]  /*a3d0*/  STL [R1+0x52c], R0 ;  /* 0x00052c0001007387 */ /* 0x0001e40000100800 */
[----:B0-----:R-:W-:-:S02]  /*a3e0*/  IMAD.MOV.U32 R0, RZ, RZ, R11 ;  /* 0x000000ffff007224 */ /* 0x001fc400078e000b */
[----:B------:R-:W3:Y:S04]  /*a3f0*/  LDL.LU.64 R10, [R1+0x8d8] ;  /* 0x0008d800010a7983 */ /* 0x000ee80000300a00 */
[----:B------:R-:W-:Y:S04]  /*a400*/  STL [R1+0x540], R28 ;  /* 0x0005401c01007387 */ /* 0x000fe80000100800 */
[----:B------:R0:W-:Y:S04]  /*a410*/  STL [R1+0x534], R0 ;  /* 0x0005340001007387 */ /* 0x0001e80000100800 */
[----:B-----5:R-:W-:Y:S01]  /*a420*/  STL [R1+0x548], R26 ;  /* 0x0005481a01007387 */ /* 0x020fe20000100800 */
[----:B0-----:R-:W-:-:S05]  /*a430*/  IMAD.MOV.U32 R0, RZ, RZ, R29 ;  /* 0x000000ffff007224 */ /* 0x001fca00078e001d */
[----:B------:R0:W-:Y:S04]  /*a440*/  STL [R1+0x53c], R0 ;  /* 0x00053c0001007387 */ /* 0x0001e80000100800 */
[----:B------:R-:W-:Y:S01]  /*a450*/  STL [R1+0x550], R24 ;  /* 0x0005501801007387 */ /* 0x000fe20000100800 */
        /* <DEDUP_REMOVED lines=20> */
[----:B----4-:R-:W-:Y:S01]  /*a5a0*/  STL [R1+0x588], R8 ;  /* 0x0005880801007387 */ /* 0x010fe20000100800 */
[----:B0-----:R-:W-:-:S05]  /*a5b0*/  IMAD.MOV.U32 R0, RZ, RZ, R15 ;  /* 0x000000ffff007224 */ /* 0x001fca00078e000f */
[----:B------:R0:W-:Y:S04]  /*a5c0*/  STL [R1+0x57c], R0 ;  /* 0x00057c0001007387 */ /* 0x0001e80000100800 */
[----:B------:R-:W-:Y:S01]  /*a5d0*/  STL [R1+0x590], R6 ;  /* 0x0005900601007387 */ /* 0x000fe20000100800 */
[----:B0-----:R-:W-:-:S05]  /*a5e0*/  IMAD.MOV.U32 R0, RZ, RZ, R9 ;  /* 0x000000ffff007224 */ /* 0x001fca00078e0009 */
[----:B------:R0:W-:Y:S04]  /*a5f0*/  STL [R1+0x584], R0 ;  /* 0x0005840001007387 */ /* 0x0001e80000100800 */
[----:B------:R-:W-:Y:S01]  /*a600*/  STL [R1+0x598], R4 ;  /* 0x0005980401007387 */ /* 0x000fe20000100800 */
[----:B0-----:R-:W-:-:S05]  /*a610*/  IMAD.MOV.U32 R0, RZ, RZ, R7 ;  /* 0x000000ffff007224 */ /* 0x001fca00078e0007 */
[----:B------:R0:W-:Y:S02]  /*a620*/  STL [R1+0x58c], R0 ;  /* 0x00058c0001007387 */ /* 0x0001e40000100800 */
[----:B0-----:R-:W0:Y:S02]  /*a630*/  S2R R0, SR_TID.X ;  /* 0x0000000000007919 */ /* 0x001e240000002100 */
[----:B--2---:R1:W-:Y:S02]  /*a640*/  STL [R1+0x5a0], R2 ;  /* 0x0005a00201007387 */ /* 0x0043e40000100800 */
[----:B-1----:R-:W-:Y:S02]  /*a650*/  IMAD.MOV.U32 R2, RZ, RZ, R3 ;  /* 0x000000ffff027224 */ /* 0x002fe400078e0003 */
[----:B------:R-:W-:Y:S01]  /*a660*/  IMAD.MOV.U32 R4, RZ, RZ, R5 ;  /* 0x000000ffff047224 */ /* 0x000fe200078e0005 */
[----:B0-----:R-:W-:Y:S02]  /*a670*/  SHF.R.U32.HI R3, RZ, 0x5, R0 ;  /* 0x00000005ff037819 */ /* 0x001fe40000011600 */
[----:B------:R-:W-:-:S05]  /*a680*/  LOP3.LUT R0, R0, 0x3f, RZ, 0xc0, !PT ;  /* 0x0000003f00007812 */ /* 0x000fca00078ec0ff */
[----:B------:R-:W-:Y:S02]  /*a690*/  IMAD.SHL.U32 R28, R0, 0x2, RZ ;  /* 0x00000002001c7824 */ /* 0x000fe400078e00ff */
[----:B------:R-:W0:Y:S01]  /*a6a0*/  LDC R0, c[0x0][0x23c] ;  /* 0x00008f00ff007b82 */ /* 0x000e220000000800 */
[----:B------:R-:W-:Y:S01]  /*a6b0*/  SGXT.U32 R3, R3, 0x1 ;  /* 0x000000010303781a */ /* 0x000fe20000000000 */
[----:B------:R-:W-:Y:S04]  /*a6c0*/  STL [R1+0x594], R4 ;  /* 0x0005940401007387 */ /* 0x000fe80000100800 */
[----:B------:R1:W-:Y:S02]  /*a6d0*/  STL [R1+0x59c], R2 ;  /* 0x00059c0201007387 */ /* 0x0003e40000100800 */
[----:B-1----:R-:W-:-:S02]  /*a6e0*/  LOP3.LUT R2, R3, 0x40, RZ, 0xfc, !PT ;  /* 0x0000004003027812 */ /* 0x002fc400078efcff */
        /* <DEDUP_REMOVED lines=9> */
[C---:B------:R-:W-:Y:S01]  /*a780*/  LOP3.LUT R2, R3.reuse, 0x7c, RZ, 0xfc, !PT ;  /* 0x0000007c03027812 */ /* 0x040fe200078efcff */
[----:B0-----:R-:W-:Y:S02]  /*a790*/  IMAD.SHL.U32 R2, R0, 0x80, RZ ;  /* 0x0000008000027824 */ /* 0x001fe400078e00ff */
[----:B------:R-:W0:Y:S01]  /*a7a0*/  LDC R0, c[0x0][0x230] ;  /* 0x00008c00ff007b82 */ /* 0x000e220000000800 */
        /* <DEDUP_REMOVED lines=11> */
[C---:B------:R-:W-:Y:S01]  /*a860*/  LOP3.LUT R4, R3.reuse, 0x62, RZ, 0xfc, !PT ;  /* 0x0000006203047812 */ /* 0x040fe200078efcff */
[----:B0-----:R-:W-:Y:S01]  /*a870*/  VIADD R0, R0, 0x7f ;  /* 0x0000007f00007836 */ /* 0x001fe20000000000 */
[----:B------:R-:W-:-:S02]  /*a880*/  LOP3.LUT R5, R3, 0x66, RZ, 0xfc, !PT ;  /* 0x0000006603057812 */ /* 0x000fc400078efcff */
[C---:B------:R-:W-:Y:S02]  /*a890*/  LOP3.LUT R4, R3.reuse, 0x68, RZ, 0xfc, !PT ;  /* 0x0000006803047812 */ /* 0x040fe400078efcff */
[C---:B------:R-:W-:Y:S02]  /*a8a0*/  LOP3.LUT R5, R3.reuse, 0x6c, RZ, 0xfc, !PT ;  /* 0x0000006c03057812 */ /* 0x040fe400078efcff */
[C---:B------:R-:W-:Y:S02]  /*a8b0*/  LOP3.LUT R4, R3.reuse, 0x6e, RZ, 0xfc, !PT ;  /* 0x0000006e03047812 */ /* 0x040fe400078efcff */
[C---:B------:R-:W-:Y:S02]  /*a8c0*/  LOP3.LUT R5, R3.reuse, 0x72, RZ, 0xfc, !PT ;  /* 0x0000007203057812 */ /* 0x040fe400078efcff */
[C---:B------:R-:W-:Y:S02]  /*a8d0*/  LOP3.LUT R4, R3.reuse, 0x74, RZ, 0xfc, !PT ;  /* 0x0000007403047812 */ /* 0x040fe400078efcff */
[----:B------:R-:W-:-:S02]  /*a8e0*/  LOP3.LUT R5, R3, 0x78, RZ, 0xfc, !PT ;  /* 0x0000007803057812 */ /* 0x000fc400078efcff */
[----:B------:R-:W-:Y:S02]  /*a8f0*/  LOP3.LUT R4, R3, 0x7a, RZ, 0xfc, !PT ;  /* 0x0000007a03047812 */ /* 0x000fe400078efcff */
[----:B------:R-:W-:Y:S01]  /*a900*/  SHF.R.S32.HI R3, RZ, 0x1f, R0 ;  /* 0x0000001fff037819 */ /* 0x000fe20000011400 */
[----:B---3--:R0:W-:Y:S03]  /*a910*/  STL [R1+0x5a8], R10 ;  /* 0x0005a80a01007387 */ /* 0x0081e60000100800 */
[----:B------:R-:W-:Y:S01]  /*a920*/  LEA.HI R3, R3, R0, RZ, 0x7 ;  /* 0x0000000003037211 */ /* 0x000fe200078f38ff */
[----:B------:R0:W-:Y:S04]  /*a930*/  STL [R1+0x5a4], R11 ;  /* 0x0005a40b01007387 */ /* 0x0001e80000100800 */
[----:B------:R0:W-:Y:S01]  /*a940*/  STL [R1+0x100], RZ ;  /* 0x000100ff01007387 */ /* 0x0001e20000100800 */
[----:B------:R-:W-:-:S03]  /*a950*/  SHF.R.S32.HI R3, RZ, 0x7, R3 ;  /* 0x00000007ff037819 */ /* 0x000fc60000011403 */
[----:B------:R0:W-:Y:S04]  /*a960*/  STL [R1+0x104], RZ ;  /* 0x000104ff01007387 */ /* 0x0001e80000100800 */
[----:B------:R0:W-:Y:S04]  /*a970*/  STL [R1+0x108], RZ ;  /* 0x000108ff01007387 */ /* 0x0001e80000100800 */
[----:B------:R0:W-:Y:S04]  /*a980*/  STL [R1+0x10c], RZ ;  /* 0x00010cff01007387 */ /* 0x0001e80000100800 */
[----:B------:R0:W-:Y:S04]  /*a990*/  STL [R1+0xf0], RZ ;  /* 0x0000f0ff01007387 */ /* 0x0001e80000100800 */
[----:B------:R0:W-:Y:S04]  /*a9a0*/  STL [R1+0xf4], RZ ;  /* 0x0000f4ff01007387 */ /* 0x0001e80000100800 */
[----:B------:R0:W-:Y:S04]  /*a9b0*/  STL [R1+0xf8], RZ ;  /* 0x0000f8ff01007387 */ /* 0x0001e80000100800 */
[----:B------:R0:W-:Y:S04]  /*a9c0*/  STL [R1+0xfc], RZ ;  /* 0x0000fcff01007387 */ /* 0x0001e80000100800 */
[----:B------:R0:W-:Y:S04]  /*a9d0*/  STL [R1+0xe0], RZ ;  /* 0x0000e0ff01007387 */ /* 0x0001e80000100800 */
[----:B------:R-:W2:Y:S04]  /*a9e0*/  LDL R5, [R1+0x134] ;  /* 0x0001340001057983 */ /* 0x000ea80000100800 */
[----:B------:R-:W3:Y:S04]  /*a9f0*/  LDL R3, [R1+0x198] ;  /* 0x0001980001037983 */ /* 0x000ee80000100800 */
        /* <DEDUP_REMOVED lines=8> */
[----:B------:R0:W-:Y:S01]  /*aa80*/  STL [R1+0xc4], RZ ;  /* 0x0000c4ff01007387 */ /* 0x0001e20000100800 */
[----:B------:R-:W-:-:S03]  /*aa90*/  SHF.R.S32.HI R0, RZ, 0x1f, R2 ;  /* 0x0000001fff007819 */ /* 0x000fc60000011402 */
[----:B------:R0:W-:Y:S04]  /*aaa0*/  STL [R1+0xc8], RZ ;  /* 0x0000c8ff01007387 */ /* 0x0001e80000100800 */
[----:B------:R0:W-:Y:S04]  /*aab0*/  STL [R1+0xcc], RZ ;  /* 0x0000ccff01007387 */ /* 0x0001e80000100800 */
[----:B------:R0:W-:Y:S04]  /*aac0*/  STL [R1+0xb0], RZ ;  /* 0x0000b0ff01007387 */ /* 0x0001e80000100800 */
[----:B------:R0:W-:Y:S01]  /*aad0*/  STL [R1+0xb4], RZ ;  /* 0x0000b4ff01007387 */ /* 0x0001e20000100800 */
[----:B------:R-:W-:-:S03]  /*aae0*/  SHF.L.U64.HI R0, R2, 0x1, R0 ;  /* 0x0000000102007819 */ /* 0x000fc60000010200 */
[----:B------:R0:W-:Y:S01]  /*aaf0*/  STL [R1+0xb8], RZ ;  /* 0x0000b8ff01007387 */ /* 0x0001e20000100800 */
[----:B------:R-:W-:-:S03]  /*ab00*/  LOP3.LUT R4, R28, 0x20, RZ, 0x3c, !PT ;  /* 0x000000201c047812 */ /* 0x000fc600078e3cff */
[----:B------:R0:W-:Y:S01]  /*ab10*/  STL [R1+0xbc], RZ ;  /* 0x0000bcff01007387 */ /* 0x0001e20000100800 */
[----:B------:R-:W-:-:S03]  /*ab20*/  LOP3.LUT R2, R28, 0x30, RZ, 0x3c, !PT ;  /* 0x000000301c027812 */ /* 0x000fc600078e3cff */
[----:B------:R0:W-:Y:S01]  /*ab30*/  STL [R1+0x90], RZ ;  /* 0x000090ff01007387 */ /* 0x0001e20000100800 */
[----:B------:R-:W-:-:S03]  /*ab40*/  LOP3.LUT R4, R28, 0x50, RZ, 0x3c, !PT ;  /* 0x000000501c047812 */ /* 0x000fc600078e3cff */
[----:B------:R0:W-:Y:S01]  /*ab50*/  STL [R1+0x94], RZ ;  /* 0x000094ff01007387 */ /* 0x0001e20000100800 */
[----:B------:R-:W-:-:S03]  /*ab60*/  LOP3.LUT R2, R28, 0x60, RZ, 0x3c, !PT ;  /* 0x000000601c027812 */ /* 0x000fc600078e3cff */
[----:B------:R0:W-:Y:S04]  /*ab70*/  STL [R1+0x98], RZ ;  /* 0x000098ff01007387 */ /* 0x0001e80000100800 */
[----:B------:R0:W-:Y:S04]  /*ab80*/  STL [R1+0x9c], RZ ;  /* 0x00009cff01007387 */ /* 0x0001e80000100800 */
[----:B------:R0:W-:Y:S04]  /*ab90*/  STL [R1+0xa0], RZ ;  /* 0x0000a0ff01007387 */ /* 0x0001e80000100800 */
[----:B------:R0:W-:Y:S04]  /*aba0*/  STL [R1+0xa4], RZ ;  /* 0x0000a4ff01007387 */ /* 0x0001e80000100800 */
[----:B------:R0:W-:Y:S04]  /*abb0*/  STL [R1+0xa8], RZ ;  /* 0x0000a8ff01007387 */ /* 0x0001e80000100800 */
[----:B------:R0:W-:Y:S01]  /*abc0*/  STL [R1+0xac], RZ ;  /* 0x0000acff01007387 */ /* 0x0001e20000100800 */
[----:B------:R-:W-:Y:S01]  /*abd0*/  USHF.L.U32 UR6, UR6, 0x7, URZ ;  /* 0x0000000706067899 */ /* 0x000fe2000800063f */
[----:B------:R-:W-:-:S02]  /*abe0*/  LOP3.LUT R6, R28, 0x10, RZ, 0x3c, !PT ;  /* 0x000000101c067812 */ /* 0x000fc400078e3cff */
[C---:B------:R-:W-:Y:S01]  /*abf0*/  LOP3.LUT R6, R28.reuse, 0x40, RZ, 0x3c, !PT ;  /* 0x000000401c067812 */ /* 0x040fe200078e3cff */
[----:B------:R-:W-:Y:S01]  /*ac00*/  USHF.R.S32.HI UR7, URZ, 0x1f, UR6 ;  /* 0x0000001f3f077899 */ /* 0x000fe20008011406 */
[----:B------:R-:W-:Y:S01]  /*ac10*/  LOP3.LUT R6, R28, 0x70, RZ, 0x3c, !PT ;  /* 0x000000701c067812 */ /* 0x000fe200078e3cff */
[----:B------:R-:W-:Y:S01]  /*ac20*/  UMOV UR4, URZ ;  /* 0x0000003f00047c82 */ /* 0x000fe20008000000 */
[----:B------:R-:W-:Y:S02]  /*ac30*/  USHF.L.U32 UR10, UR6, 0x1, URZ ;  /* 0x00000001060a7899 */ /* 0x000fe4000800063f */
[----:B------:R-:W-:Y:S01]  /*ac40*/  USHF.L.U64.HI UR7, UR6, 0x1, UR7 ;  /* 0x0000000106077899 */ /* 0x000fe20008010207 */
[----:B--2---:R-:W-:Y:S02]  /*ac50*/  LOP3.LUT R4, R5, 0x40, RZ, 0x3c, !PT ;  /* 0x0000004005047812 */ /* 0x004fe400078e3cff */
[----:B---3--:R-:W-:-:S03]  /*ac60*/  LOP3.LUT R2, R3, 0x20, RZ, 0x3c, !PT ;  /* 0x0000002003027812 */ /* 0x008fc600078e3cff */
[----:B------:R0:W-:Y:S04]  /*ac70*/  STL [R1+0x8c8], R4 ;  /* 0x0008c80401007387 */ /* 0x0001e80000100800 */
[----:B------:R0:W-:Y:S02]  /*ac80*/  STL [R1+0x19c], R2 ;  /* 0x00019c0201007387 */ /* 0x0001e40000100800 */
.L_x_2:
[----:B-----5:R-:W2:Y:S01]  /*ac90*/  LDL R3, [R1+0x5bc] ;  /* 0x0005bc0001037983 */ /* 0x020ea20000100800 */
[----:B------:R-:W-:-:S03]  /*aca0*/  UIMAD UR6, UR4, -0x80, UR11 ;  /* 0xffffff80040678a4 */ /* 0x000fc6000f8e020b */
[----:B--2---:R1:W-:Y:S04]  /*acb0*/  STL [R1+0x100c], R3 ;  /* 0x00100c0301007387 */ /* 0x0043e80000100800 */
[----:B------:R2:W-:Y:S04]  /*acc0*/  STL [R1+0x1008], R13 ;  /* 0x0010080d01007387 */ /* 0x0005e80000100800 */
[----:B------:R-:W-:Y:S01]  /*acd0*/  STL [R1+0x1000], R10 ;  /* 0x0010000a01007387 */ /* 0x000fe20000100800 */
[----:B-1----:R-:W2:Y:S03]  /*ace0*/  S2R R3, SR_TID.X ;  /* 0x0000000000037919 */ /* 0x002ea60000002100 */
[----:B------:R-:W-:Y:S04]  /*acf0*/  STL [R1+0xffc], R12 ;  /* 0x000ffc0c01007387 */ /* 0x000fe80000100800 */
[----:B------:R-:W-:Y:S04]  /*ad00*/  STL [R1+0xff4], R9 ;  /* 0x000ff40901007387 */ /* 0x000fe80000100800 */
[----:B------:R-:W-:Y:S04]  /*ad10*/  STL [R1+0xff8], R9 ;  /* 0x000ff80901007387 */ /* 0x000fe80000100800 */
[----:B------:R1:W-:Y:S04]  /*ad20*/  STL [R1+0x1004], R9 ;  /* 0x0010040901007387 */ /* 0x0003e80000100800 */
[----:B------:R-:W-:Y:S04]  /*ad30*/  STL [R1+0xfe8], R20 ;  /* 0x000fe81401007387 */ /* 0x000fe80000100800 */
[----:B------:R-:W-:Y:S04]  /*ad40*/  STL [R1+0xff0], R20 ;  /* 0x000ff01401007387 */ /* 0x000fe80000100800 */
[----:B------:R-:W-:Y:S04]  /*ad50*/  STL [R1+0xfd8], R8 ;  /* 0x000fd80801007387 */ /* 0x000fe80000100800 */
[----:B------:R-:W-:Y:S01]  /*ad60*/  STL [R1+0xfe4], R8 ;  /* 0x000fe40801007387 */ /* 0x000fe20000100800 */
[----:B--2---:R-:W-:-:S02]  /*ad70*/  SHF.R.U32.HI R13, RZ, 0x5, R3 ;  /* 0x00000005ff0d7819 */ /* 0x004fc40000011603 */
[----:B0-----:R-:W-:Y:S01]  /*ad80*/  SHF.R.U32.HI R2, RZ, 0x5, R3 ;  /* 0x00000005ff027819 */ /* 0x001fe20000011603 */
[----:B------:R-:W-:Y:S01]  /*ad90*/  STL [R1+0xfd0], R16 ;  /* 0x000fd01001007387 */ /* 0x000fe20000100800 */
[----:B------:R-:W-:Y:S02]  /*ada0*/  SGXT.U32 R13, R13, 0x1 ;  /* 0x000000010d0d781a */ /* 0x000fe40000000000 */
[----:B------:R-:W-:Y:S01]  /*adb0*/  SGXT.U32 R2, R2, 0x1 ;  /* 0x000000010202781a */ /* 0x000fe20000000000 */
[----:B------:R-:W-:Y:S01]  /*adc0*/  STL [R1+0xfd4], R16 ;  /* 0x000fd41001007387 */ /* 0x000fe20000100800 */
[----:B------:R-:W-:Y:S02]  /*add0*/  LOP3.LUT R3, R13, 0x4, RZ, 0xfc, !PT ;  /* 0x000000040d037812 */ /* 0x000fe400078efcff */
[----:B------:R-:W-:Y:S01]  /*ade0*/  LOP3.LUT R2, R2, 0x2, RZ, 0xfc, !PT ;  /* 0x0000000202027812 */ /* 0x000fe200078efcff */
[----:B------:R0:W-:Y:S01]  /*adf0*/  STL [R1+0xfe0], R16 ;  /* 0x000fe01001007387 */ /* 0x0001e20000100800 */
[----:B------:R-:W-:-:S02]  /*ae00*/  ISETP.GE.AND P3, PT, R3, UR6, PT ;  /* 0x0000000603007c0c */ /* 0x000fc4000bf66270 */
[----:B------:R-:W-:Y:S01]  /*ae10*/  ISETP.GE.AND P2, PT, R2, UR6, PT ;  /* 0x0000000602007c0c */ /* 0x000fe2000bf46270 */
[----:B------:R-:W-:Y:S01]  /*ae20*/  STL [R1+0xfc8], R21 ;  /* 0x000fc81501007387 */ /* 0x000fe20000100800 */
[----:B-1----:R-:W-:Y:S02]  /*ae30*/  PRMT R9, RZ, 0x7610, R9 ;  /* 0x00007610ff097816 */ /* 0x002fe40000000009 */
[----:B------:R-:W-:Y:S01]  /*ae40*/  LOP3.LUT R13, R13, 0x6, RZ, 0xfc, !PT ;  /* 0x000000060d0d7812 */ /* 0x000fe200078efcff */
[----:B------:R-:W-:Y:S01]  /*ae50*/  STL [R1+0xfdc], R21 ;  /* 0x000fdc1501007387 */ /* 0x000fe20000100800 */
[----:B0-----:R-:W-:-:S03]  /*ae60*/  PRMT R16, RZ, 0x7610, R16 ;  /* 0x00007610ff107816 */ /* 0x001fc60000000010 */
[----:B------:R-:W-:Y:S01]  /*ae70*/  STL [R1+0xfec], R21 ;  /* 0x000fec1501007387 */ /* 0x000fe20000100800 */
[----:B------:R-:W-:-:S03]  /*ae80*/  ISETP.GE.AND P6, PT, R13, UR6, PT ;  /* 0x000000060d007c0c */ /* 0x000fc6000bfc6270 */
[----:B------:R-:W-:Y:S04]  /*ae90*/  STL [R1+0xfc4], R22 ;  /* 0x000fc41601007387 */ /* 0x000fe80000100800 */
        /* <DEDUP_REMOVED lines=21> */
[----:B------:R-:W-:Y:S01]  /*aff0*/  STL [R1+0xf70], R17 ;  /* 0x000f701101007387 */ /* 0x000fe20000100800 */
[----:B------:R-:W0:Y:S03]  /*b000*/  S2R R3, SR_TID.X ;  /* 0x0000000000037919 */ /* 0x000e260000002100 */
[----:B------:R-:W-:Y:S04]  /*b010*/  STL [R1+0xf6c], R18 ;  /* 0x000f6c1201007387 */ /* 0x000fe80000100800 */
[----:B------:R1:W-:Y:S04]  /*b020*/  STL [R1+0xf68], R19 ;  /* 0x000f681301007387 */ /* 0x0003e80000100800 */
[----:B------:R-:W-:Y:S04]  /*b030*/  STL [R1+0x980], R0 ;  /* 0x0009800001007387 */ /* 0x000fe80000100800 */
[----:B------:R-:W2:Y:S01]  /*b040*/  LDL R12, [R1+0x5b0] ;  /* 0x0005b000010c7983 */ /* 0x000ea20000100800 */
[----:B-1----:R-:W1:Y:S03]  /*b050*/  S2R R19, SR_TID.X ;  /* 0x0000000000137919 */ /* 0x002e660000002100 */
[----:B------:R-:W3:Y:S01]  /*b060*/  LDL R6, [R1+0x65c] ;  /* 0x00065c0001067983 */ /* 0x000ee20000100800 */
[----:B0-----:R-:W-:-:S04]  /*b070*/  SHF.R.U32.HI R3, RZ, 0x5, R3 ;  /* 0x00000005ff037819 */ /* 0x001fc80000011603 */
[----:B------:R-:W-:-:S04]  /*b080*/  SGXT.U32 R3, R3, 0x1 ;  /* 0x000000010303781a */ /* 0x000fc80000000000 */
[----:B------:R-:W-:Y:S02]  /*b090*/  LOP3.LUT R3, R3, 0x8, RZ, 0xfc, !PT ;  /* 0x0000000803037812 */ /* 0x000fe400078efcff */
[----:B-1----:R-:W-:-:S04]  /*b0a0*/  SHF.R.U32.HI R2, RZ, 0x5, R19 ;  /* 0x00000005ff027819 */ /* 0x002fc80000011613 */
[----:B------:R-:W-:Y:S02]  /*b0b0*/  SGXT.U32 R2, R2, 0x1 ;  /* 0x000000010202781a */ /* 0x000fe40000000000 */
[----:B------:R-:W-:Y:S02]  /*b0c0*/  ISETP.GE.AND P1, PT, R3, UR6, PT ;  /* 0x0000000603007c0c */ /* 0x000fe4000bf26270 */
[----:B------:R-:W-:Y:S02]  /*b0d0*/  ISETP.GE.AND P0, PT, R2, UR6, PT ;  /* 0x0000000602007c0c */ /* 0x000fe4000bf06270 */
[----:B------:R-:W4:Y:S04]  /*b0e0*/  LDL R2, [R1+0x5ac] ;  /* 0x0005ac0001027983 */ /* 0x000f280000100800 */
[----:B------:R-:W4:Y:S02]  /*b0f0*/  LDL.LU R3, [R1+0x100c] ;  /* 0x00100c0001037983 */ /* 0x000f240000300800 */
[----:B----4-:R-:W-:-:S04]  /*b100*/  @!P2 LOP3.LUT R3, R3, R2, RZ, 0x3c, !PT ;  /* 0x000000020303a212 */ /* 0x010fc800078e3cff */
[----:B------:R-:W-:-:S04]  /*b110*/  @!P2 LOP3.LUT R2, R3, R2, RZ, 0x3c, !PT ;  /* 0x000000020302a212 */ /* 0x000fc800078e3cff */
[----:B------:R-:W-:-:S05]  /*b120*/  @!P2 LOP3.LUT R3, R3, R2, RZ, 0x3c, !PT ;  /* 0x000000020303a212 */ /* 0x000fca00078e3cff */
[----:B------:R0:W4:Y:S04]  /*b130*/  @!P2 LDG.E.U16 R9, desc[UR8][R2.64] ;  /* 0x000000080209a981 */ /* 0x000128000c1e1500 */
[----:B------:R-:W0:Y:S04]  /*b140*/  LDL R2, [R1+0x5b8] ;  /* 0x0005b80001027983 */ /* 0x000e280000100800 */
[----:B------:R-:W0:Y:S01]  /*b150*/  LDL R3, [R1+0x664] ;  /* 0x0006640001037983 */ /* 0x000e220000100800 */
[----:B------:R-:W1:Y:S01]  /*b160*/  S2R R13, SR_TID.X ;  /* 0x00000000000d7919 */ /* 0x000e620000002100 */
[----:B0-----:R-:W-:-:S04]  /*b170*/  @!P3 LOP3.LUT R3, R3, R2, RZ, 0x3c, !PT ;  /* 0x000000020303b212 */ /* 0x001fc800078e3cff */
[----:B------:R-:W-:-:S04]  /*b180*/  @!P3 LOP3.LUT R2, R3, R2, RZ, 0x3c, !PT ;  /* 0x000000020302b212 */ /* 0x000fc800078e3cff */
[----:B------:R-:W-:-:S05]  /*b190*/  @!P3 LOP3.LUT R3, R3, R2, RZ, 0x3c, !PT ;  /* 0x000000020303b212 */ /* 0x000fca00078e3cff */
[----:B------:R-:W2:Y:S01]  /*b1a0*/  @!P3 LDG.E.U16 R16, desc[UR8][R2.64] ;  /* 0x000000080210b981 */ /* 0x000ea2000c1e1500 */
[----:B-1----:R-:W-:-:S04]  /*b1b0*/  SHF.R.U32.HI R13, RZ, 0x5, R13 ;  /* 0x00000005ff0d7819 */ /* 0x002fc8000001160d */
[----:B------:R-:W-:-:S04]  /*b1c0*/  SGXT.U32 R13, R13, 0x1 ;  /* 0x000000010d0d781a */ /* 0x000fc80000000000 */
[----:B------:R-:W-:Y:S01]  /*b1d0*/  LOP3.LUT R13, R13, 0xa, RZ, 0xfc, !PT ;  /* 0x0000000a0d0d7812 */ /* 0x000fe200078efcff */
[----:B----4-:R0:W-:Y:S03]  /*b1e0*/  STL [R1+0x68], R9 ;  /* 0x0000680901007387 */ /* 0x0101e60000100800 */
[----:B------:R-:W-:Y:S02]  /*b1f0*/  ISETP.GE.AND P4, PT, R13, UR6, PT ;  /* 0x000000060d007c0c */ /* 0x000fe4000bf86270 */
[----:B------:R-:W4:Y:S04]  /*b200*/  LDL.LU R13, [R1+0x1008] ;  /* 0x00100800010d7983 */ /* 0x000f280000300800 */
[----:B--2---:R1:W-:Y:S04]  /*b210*/  STL [R1+0x124], R16 ;  /* 0x0001241001007387 */ /* 0x0043e80000100800 */
[----:B------:R-:W2:Y:S04]  /*b220*/  LDL R2, [R1+0x5b4] ;  /* 0x0005b40001027983 */ /* 0x000ea80000100800 */
[----:B------:R-:W2:Y:S01]  /*b230*/  LDL R3, [R1+0x660] ;  /* 0x0006600001037983 */ /* 0x000ea20000100800 */
[----:B------:R-:W-:Y:S01]  /*b240*/  PRMT R10, RZ, 0x7610, R10 ;  /* 0x00007610ff0a7816 */ /* 0x000fe2000000000a */
[----:B0-----:R-:W0:Y:S01]  /*b250*/  S2R R9, SR_TID.X ;  /* 0x0000000000097919 */ /* 0x001e220000002100 */
[----:B--2---:R-:W-:-:S04]  /*b260*/  @!P6 LOP3.LUT R3, R3, R2, RZ, 0x3c, !PT ;  /* 0x000000020303e212 */ /* 0x004fc800078e3cff */
[----:B------:R-:W-:-:S04]  /*b270*/  @!P6 LOP3.LUT R2, R3, R2, RZ, 0x3c, !PT ;  /* 0x000000020302e212 */ /* 0x000fc800078e3cff */
[----:B------:R-:W-:-:S05]  /*b280*/  @!P6 LOP3.LUT R3, R3, R2, RZ, 0x3c, !PT ;  /* 0x000000020303e212 */ /* 0x000fca00078e3cff */
[----:B------:R3:W2:Y:S01]  /*b290*/  @!P6 LDG.E.U16 R10, desc[UR8][R2.64] ;  /* 0x00000008020ae981 */ /* 0x0006a2000c1e1500 */
[----:B0-----:R-:W-:-:S04]  /*b2a0*/  SHF.R.U32.HI R9, RZ, 0x5, R9 ;  /* 0x00000005ff097819 */ /* 0x001fc80000011609 */
[----:B------:R-:W-:Y:S02]  /*b2b0*/  SGXT.U32 R9, R9, 0x1 ;  /* 0x000000010909781a */ /* 0x000fe40000000000 */
[----:B----4-:R-:W-:Y:S02]  /*b2c0*/  PRMT R13, RZ, 0x7610, R13 ;  /* 0x00007610ff0d7816 */ /* 0x010fe4000000000d */
[----:B------:R-:W-:Y:S01]  /*b2d0*/  LOP3.LUT R9, R9, 0xc, RZ, 0xfc, !PT ;  /* 0x0000000c09097812 */ /* 0x000fe200078efcff */
[----:B---3--:R-:W-:Y:S02]  /*b2e0*/  @!P1 IMAD.MOV.U32 R2, RZ, RZ, R6 ;  /* 0x000000ffff029224 */ /* 0x008fe400078e0006 */
[----:B------:R-:W-:Y:S01]  /*b2f0*/  @!P1 IMAD.MOV.U32 R3, RZ, RZ, R12 ;  /* 0x000000ffff039224 */ /* 0x000fe200078e000c */
[----:B------:R-:W-:Y:S02]  /*b300*/  ISETP.GE.AND P5, PT, R9, UR6, PT ;  /* 0x0000000609007c0c */ /* 0x000fe4000bfa6270 */
[----:B------:R-:W3:Y:S04]  /*b310*/  LDL.LU R9, [R1+0x1004] ;  /* 0x0010040001097983 */ /* 0x000ee80000300800 */
[----:B------:R0:W4:Y:S01]  /*b320*/  @!P1 LDG.E.U16 R13, desc[UR8][R2.64] ;  /* 0x00000008020d9981 */ /* 0x000122000c1e1500 */
[----:B-1----:R-:W1:Y:S03]  /*b330*/  S2R R16, SR_TID.X ;  /* 0x0000000000107919 */ /* 0x002e660000002100 */
[----:B--2---:R2:W-:Y:S04]  /*b340*/  STL [R1+0x180], R10 ;  /* 0x0001800a01007387 */ /* 0x0045e80000100800 */
[----:B------:R-:W0:Y:S04]  /*b350*/  LDL R2, [R1+0x654] ;  /* 0x0006540001027983 */ /* 0x000e280000100800 */
[----:B------:R-:W0:Y:S01]  /*b360*/  LDL R3, [R1+0x658] ;  /* 0x0006580001037983 */ /* 0x000e220000100800 */
[----:B--2---:R-:W2:Y:S01]  /*b370*/  S2R R10, SR_TID.X ;  /* 0x00000000000a7919 */ /* 0x004ea20000002100 */
[----:B-1----:R-:W-:-:S02]  /*b380*/  SHF.R.U32.HI R16, RZ, 0x5, R16 ;  /* 0x00000005ff107819 */ /* 0x002fc40000011610 */
[----:B---3--:R-:W-:Y:S01]  /*b390*/  PRMT R9, RZ, 0x7610, R9 ;  /* 0x00007610ff097816 */ /* 0x008fe20000000009 */
[----:B------:R-:W3:Y:S01]  /*b3a0*/  LDL R6, [R1+0x640] ;  /* 0x0006400001067983 */ /* 0x000ee20000100800 */
[----:B------:R-:W-:-:S04]  /*b3b0*/  SGXT.U32 R16, R16, 0x1 ;  /* 0x000000011010781a */ /* 0x000fc80000000000 */
[----:B------:R-:W-:-:S04]  /*b3c0*/  LOP3.LUT R16, R16, 0xe, RZ, 0xfc, !PT ;  /* 0x0000000e10107812 */ /* 0x000fc800078efcff */
[----:B------:R-:W-:Y:S02]  /*b3d0*/  ISETP.GE.AND P2, PT, R16, UR6, PT ;  /* 0x0000000610007c0c */ /* 0x000fe4000bf46270 */
[----:B------:R-:W4:Y:S01]  /*b3e0*/  LDL R16, [R1+0x63c] ;  /* 0x00063c0001107983 */ /* 0x000f220000100800 */
[----:B--2---:R-:W-:-:S04]  /*b3f0*/  SHF.R.U32.HI R10, RZ, 0x5, R10 ;  /* 0x00000005ff0a7819 */ /* 0x004fc8000001160a */
[----:B------:R-:W-:-:S04]  /*b400*/  SGXT.U32 R10, R10, 0x1 ;  /* 0x000000010a0a781a */ /* 0x000fc80000000000 */
[----:B------:R-:W-:-:S04]  /*b410*/  LOP3.LUT R10, R10, 0x10, RZ, 0xfc, !PT ;  /* 0x000000100a0a7812 */ /* 0x000fc800078efcff */
[----:B------:R-:W-:Y:S02]  /*b420*/  ISETP.GE.AND P3, PT, R10, UR6, PT ;  /* 0x000000060a007c0c */ /* 0x000fe4000bf66270 */
[----:B------:R-:W2:Y:S01]  /*b430*/  LDL.LU R10, [R1+0x1000] ;  /* 0x00100000010a7983 */ /* 0x000ea20000300800 */
[----:B0-----:R-:W-:-:S04]  /*b440*/  @!P4 LOP3.LUT R3, R3, R2, RZ, 0x3c, !PT ;  /* 0x000000020303c212 */ /* 0x001fc800078e3cff */
[----:B------:R-:W-:-:S04]  /*b450*/  @!P4 LOP3.LUT R2, R3, R2, RZ, 0x3c, !PT ;  /* 0x000000020302c212 */ /* 0x000fc800078e3cff */
[----:B------:R-:W-:-:S05]  /*b460*/  @!P4 LOP3.LUT R3, R3, R2, RZ, 0x3c, !PT ;  /* 0x000000020303c212 */ /* 0x000fca00078e3cff */
[----:B------:R0:W3:Y:S04]  /*b470*/  @!P4 LDG.E.U16 R9, desc[UR8][R2.64] ;  /* 0x000000080209c981 */ /* 0x0000e8000c1e1500 */
[----:B------:R-:W0:Y:S04]  /*b480*/  LDL R2, [R1+0x64c] ;  /* 0x00064c0001027983 */ /* 0x000e280000100800 */
[----:B------:R-:W0:Y:S01]  /*b490*/  LDL R3, [R1+0x650] ;  /* 0x0006500001037983 */ /* 0x000e220000100800 */
[----:B------:R-:W-:Y:S01]  /*b4a0*/  PRMT R21, RZ, 0x7610, R21 ;  /* 0x00007610ff157816 */ /* 0x000fe20000000015 */
[----:B------:R-:W1:Y:S01]  /*b4b0*/  S2R R12, SR_TID.X ;  /* 0x00000000000c7919 */ /* 0x000e620000002100 */
[----:B0-----:R-:W-:-:S04]  /*b4c0*/  @!P5 LOP3.LUT R3, R3, R2, RZ, 0x3c, !PT ;  /* 0x000000020303d212 */ /* 0x001fc800078e3cff */
[----:B------:R-:W-:-:S04]  /*b4d0*/  @!P5 LOP3.LUT R2, R3, R2, RZ, 0x3c, !PT ;  /* 0x000000020302d212 */ /* 0x000fc800078e3cff */
[----:B------:R-:W-:-:S05]  /*b4e0*/  @!P5 LOP3.LUT R3, R3, R2, RZ, 0x3c, !PT ;  /* 0x000000020303d212 */ /* 0x000fca00078e3cff */
[----:B------:R-:W4:Y:S01]  /*b4f0*/  @!P5 LDG.E.U16 R21, desc[UR8][R2.64] ;  /* 0x000000080215d981 */ /* 0x000f22000c1e1500 */
[----:B-1----:R-:W-:-:S04]  /*b500*/  SHF.R.U32.HI R12, RZ, 0x5, R12 ;  /* 0x00000005ff0c7819 */ /* 0x002fc8000001160c */
[----:B------:R-:W-:-:S04]  /*b510*/  SGXT.U32 R12, R12, 0x1 ;  /* 0x000000010c0c781a */ /* 0x000fc80000000000 */
[----:B------:R-:W-:Y:S01]  /*b520*/  LOP3.LUT R12, R12, 0x12, RZ, 0xfc, !PT ;  /* 0x000000120c0c7812 */ /* 0x000fe200078efcff */
[----:B---3--:R0:W-:Y:S03]  /*b530*/  STL [R1+0x64], R9 ;  /* 0x0000640901007387 */ /* 0x0081e60000100800 */
[----:B------:R-:W-:Y:S02]  /*b540*/  ISETP.GE.AND P4, PT, R12, UR6, PT ;  /* 0x000000060c007c0c */ /* 0x000fe4000bf86270 */
[----:B------:R-:W3:Y:S04]  /*b550*/  LDL.LU R12, [R1+0xffc] ;  /* 0x000ffc00010c7983 */ /* 0x000ee80000300800 */
[----:B----4-:R1:W-:Y:S04]  /*b560*/  STL [R1+0x12c], R21 ;  /* 0x00012c1501007387 */ /* 0x0103e80000100800 */
[----:B------:R-:W4:Y:S04]  /*b570*/  LDL R2, [R1+0x644] ;  /* 0x0006440001027983 */ /* 0x000f280000100800 */
[----:B------:R-:W4:Y:S01]  /*b580*/  LDL R3, [R1+0x648] ;  /* 0x0006480001037983 */ /* 0x000f220000100800 */
[----:B--2---:R-:W-:Y:S01]  /*b590*/  PRMT R10, RZ, 0x7610, R10 ;  /* 0x00007610ff0a7816 */ /* 0x004fe2000000000a */
[----:B0-----:R-:W0:Y:S01]  /*b5a0*/  S2R R9, SR_TID.X ;  /* 0x0000000000097919 */ /* 0x001e220000002100 */
[----:B----4-:R-:W-:-:S04]  /*b5b0*/  @!P2 LOP3.LUT R3, R3, R2, RZ, 0x3c, !PT ;  /* 0x000000020303a212 */ /* 0x010fc800078e3cff */
[----:B------:R-:W-:-:S04]  /*b5c0*/  @!P2 LOP3.LUT R2, R3, R2, RZ, 0x3c, !PT ;  /* 0x000000020302a212 */ /* 0x000fc800078e3cff */
[----:B------:R-:W-:-:S05]  /*b5d0*/  @!P2 LOP3.LUT R3, R3, R2, RZ, 0x3c, !PT ;  /* 0x000000020303a212 */ /* 0x000fca00078e3cff */
[----:B------:R2:W4:Y:S01]  /*b5e0*/  @!P2 LDG.E.U16 R10, desc[UR8][R2.64] ;  /* 0x00000008020aa981 */ /* 0x000522000c1e1500 */
[----:B0-----:R-:W-:-:S04]  /*b5f0*/  SHF.R.U32.HI R9, RZ, 0x5, R9 ;  /* 0x00000005ff097819 */ /* 0x001fc80000011609 */
[----:B------:R-:W-:Y:S02]  /*b600*/  SGXT.U32 R9, R9, 0x1 ;  /* 0x000000010909781a */ /* 0x000fe40000000000 */
[----:B---3--:R-:W-:Y:S02]  /*b610*/  PRMT R12, RZ, 0x7610, R12 ;  /* 0x00007610ff0c7816 */ /* 0x008fe4000000000c */
[----:B------:R-:W-:Y:S01]  /*b620*/  LOP3.LUT R9, R9, 0x14, RZ, 0xfc, !PT ;  /* 0x0000001409097812 */ /* 0x000fe200078efcff */
[----:B--2---:R-:W-:Y:S02]  /*b630*/  @!P3 IMAD.MOV.U32 R2, RZ, RZ, R6 ;  /* 0x000000ffff02b224 */ /* 0x004fe400078e0006 */
[----:B------:R-:W-:Y:S01]  /*b640*/  @!P3 IMAD.MOV.U32 R3, RZ, RZ, R16 ;  /* 0x000000ffff03b224 */ /* 0x000fe200078e0010 */
[----:B------:R-:W-:Y:S02]  /*b650*/  ISETP.GE.AND P1, PT, R9, UR6, PT ;  /* 0x0000000609007c0c */ /* 0x000fe4000bf26270 */
[----:B------:R-:W2:Y:S04]  /*b660*/  LDL.LU R9, [R1+0xff8] ;  /* 0x000ff80001097983 */ /* 0x000ea80000300800 */
[----:B------:R0:W3:Y:S04]  /*b670*/  @!P3 LDG.E.U16 R12, desc[UR8][R2.64] ;  /* 0x00000008020cb981 */ /* 0x0000e8000c1e1500 */
[----:B----4-:R4:W-:Y:S04]  /*b680*/  STL [R1+0x184], R10 ;  /* 0x0001840a01007387 */ /* 0x0109e80000100800 */
[----:B------:R-:W0:Y:S04]  /*b690*/  LDL R2, [R1+0x634] ;  /* 0x0006340001027983 */ /* 0x000e280000100800 */
[----:B------:R-:W0:Y:S01]  /*b6a0*/  LDL R3, [R1+0x638] ;  /* 0x0006380001037983 */ /* 0x000e220000100800 */
[----:B------:R-:W-:Y:S01]  /*b6b0*/  PRMT R24, RZ, 0x7610, R24 ;  /* 0x00007610ff187816 */ /* 0x000fe20000000018 */
[----:B-1----:R-:W1:Y:S01]  /*b6c0*/  S2R R21, SR_TID.X ;  /* 0x0000000000157919 */ /* 0x002e620000002100 */
[----:B----4-:R-:W4:Y:S01]  /*b6d0*/  S2R R10, SR_TID.X ;  /* 0x00000000000a7919 */ /* 0x010f220000002100 */
[----:B0-----:R-:W-:-:S04]  /*b6e0*/  @!P4 LOP3.LUT R3, R3, R2, RZ, 0x3c, !PT ;  /* 0x000000020303c212 */ /* 0x001fc800078e3cff */
[----:B------:R-:W-:-:S04]  /*b6f0*/  @!P4 LOP3.LUT R2, R3, R2, RZ, 0x3c, !PT ;  /* 0x000000020302c212 */ /* 0x000fc800078e3cff */
[----:B------:R-:W-:-:S05]  /*b700*/  @!P4 LOP3.LUT R3, R3, R2, RZ, 0x3c, !PT ;  /* 0x000000020303c212 */ /* 0x000fca00078e3cff */
[----:B------:R-:W2:Y:S01]  /*b710*/  @!P4 LDG.E.U16 R24, desc[UR8][R2.64] ;  /* 0x000000080218c981 */ /* 0x000ea2000c1e1500 */
[----:B-1----:R-:W-:Y:S02]  /*b720*/  SHF.R.U32.HI R21, RZ, 0x5, R21 ;  /* 0x00000005ff157819 */ /* 0x002fe40000011615 */
[----:B----4-:R-:W-:Y:S02]  /*b730*/  SHF.R.U32.HI R16, RZ, 0x5, R10 ;  /* 0x00000005ff107819 */ /* 0x010fe4000001160a */
[----:B------:R-:W-:Y:S01]  /*b740*/  SGXT.U32 R21, R21, 0x1 ;  /* 0x000000011515781a */ /* 0x000fe20000000000 */
[----:B------:R-:W4:Y:S01]  /*b750*/  LDL R10, [R1+0x628] ;  /* 0x00062800010a7983 */ /* 0x000f220000100800 */
[----:B------:R-:W-:Y:S02]  /*b760*/  SGXT.U32 R16, R16, 0x1 ;  /* 0x000000011010781a */ /* 0x000fe40000000000 */
[----:B------:R-:W-:Y:S01]  /*b770*/  LOP3.LUT R21, R21, 0x16, RZ, 0xfc, !PT ;  /* 0x0000001615157812 */ /* 0x000fe200078efcff */
[----:B------:R-:W3:Y:S01]  /*b780*/  LDL R2, [R1+0x62c] ;  /* 0x00062c0001027983 */ /* 0x000ee20000100800 */
[----:B------:R-:W-:-:S02]  /*b790*/  LOP3.LUT R6, R16, 0x18, RZ, 0xfc, !PT ;  /* 0x0000001810067812 */ /* 0x000fc400078efcff */
[----:B------:R-:W-:Y:S02]  /*b7a0*/  ISETP.GE.AND P2, PT, R21, UR6, PT ;  /* 0x0000000615007c0c */ /* 0x000fe4000bf46270 */
[----:B------:R-:W-:Y:S01]  /*b7b0*/  ISETP.GE.AND P3, PT, R6, UR6, PT ;  /* 0x0000000606007c0c */ /* 0x000fe2000bf66270 */
[----:B------:R-:W4:Y:S04]  /*b7c0*/  LDL R21, [R1+0x61c] ;  /* 0x00061c0001157983 */ /* 0x000f280000100800 */
[----:B------:R-:W4:Y:S04]  /*b7d0*/  LDL R6, [R1+0x620] ;  /* 0x0006200001067983 */ /* 0x000f280000100800 */
[----:B--2---:R0:W-:Y:S04]  /*b7e0*/  STL [R1+0x60], R24 ;  /* 0x0000601801007387 */ /* 0x0041e80000100800 */
[----:B------:R-:W3:Y:S01]  /*b7f0*/  LDL R3, [R1+0x630] ;  /* 0x0006300001037983 */ /* 0x000ee20000100800 */
[----:B------:R-:W-:Y:S01]  /*b800*/  PRMT R9, RZ, 0x7610, R9 ;  /* 0x00007610ff097816 */ /* 0x000fe20000000009 */
[----:B------:R-:W1:Y:S01]  /*b810*/  S2R R16, SR_TID.X ;  /* 0x0000000000107919 */ /* 0x000e620000002100 */
[----:B---3--:R-:W-:-:S04]  /*b820*/  @!P1 LOP3.LUT R3, R3, R2, RZ, 0x3c, !PT ;  /* 0x0000000203039212 */ /* 0x008fc800078e3cff */
[----:B------:R-:W-:-:S04]  /*b830*/  @!P1 LOP3.LUT R2, R3, R2, RZ, 0x3c, !PT ;  /* 0x0000000203029212 */ /* 0x000fc800078e3cff */
[----:B------:R-:W-:-:S05]  /*b840*/  @!P1 LOP3.LUT R3, R3, R2, RZ, 0x3c, !PT ;  /* 0x0000000203039212 */ /* 0x000fca00078e3cff */
[----:B------:R-:W2:Y:S01]  /*b850*/  @!P1 LDG.E.U16 R9, desc[UR8][R2.64] ;  /* 0x0000000802099981 */ /* 0x000ea2000c1e1500 */
[----:B-1----:R-:W-:-:S04]  /*b860*/  SHF.R.U32.HI R16, RZ, 0x5, R16 ;  /* 0x00000005ff107819 */ /* 0x002fc80000011610 */
[----:B------:R-:W-:-:S04]  /*b870*/  SGXT.U32 R16, R16, 0x1 ;  /* 0x000000011010781a */ /* 0x000fc80000000000 */
[----:B0-----:R-:W-:-:S04]  /*b880*/  LOP3.LUT R24, R16, 0x1a, RZ, 0xfc, !PT ;  /* 0x0000001a10187812 */ /* 0x001fc800078efcff */
[----:B------:R-:W-:Y:S02]  /*b890*/  ISETP.GE.AND P4, PT, R24, UR6, PT ;  /* 0x0000000618007c0c */ /* 0x000fe4000bf86270 */
[----:B------:R-:W3:Y:S01]  /*b8a0*/  LDL R24, [R1+0x618] ;  /* 0x0006180001187983 */ /* 0x000ee20000100800 */
[----:B------:R-:W0:Y:S03]  /*b8b0*/  S2R R16, SR_TID.X ;  /* 0x0000000000107919 */ /* 0x000e260000002100 */
[----:B--2---:R1:W-:Y:S04]  /*b8c0*/  STL [R1+0x128], R9 ;  /* 0x0001280901007387 */ /* 0x0043e80000100800 */
[----:B-1----:R-:W2:Y:S04]  /*b8d0*/  LDL.LU R9, [R1+0xff4] ;  /* 0x000ff40001097983 */ /* 0x002ea80000300800 */
[----:B------:R-:W3:Y:S01]  /*b8e0*/  LDL R3, [R1+0x624] ;  /* 0x0006240001037983 */ /* 0x000ee20000100800 */
[----:B0-----:R-:W-:-:S04]  /*b8f0*/  SHF.R.U32.HI R16, RZ, 0x5, R16 ;  /* 0x00000005ff107819 */ /* 0x001fc80000011610 */
[----:B------:R-:W-:-:S04]  /*b900*/  SGXT.U32 R16, R16, 0x1 ;  /* 0x000000011010781a */ /* 0x000fc80000000000 */
[----:B------:R-:W-:Y:S02]  /*b910*/  LOP3.LUT R2, R16, 0x1c, RZ, 0xfc, !PT ;  /* 0x0000001c10027812 */ /* 0x000fe400078efcff */
[----:B------:R-:W-:Y:S02]  /*b920*/  PRMT R20, RZ, 0x7610, R20 ;  /* 0x00007610ff147816 */ /* 0x000fe40000000014 */
[----:B------:R-:W-:Y:S01]  /*b930*/  ISETP.GE.AND P1, PT, R2, UR6, PT ;  /* 0x0000000602007c0c */ /* 0x000fe2000bf26270 */
[----:B----4-:R-:W-:-:S05]  /*b940*/  @!P2 IMAD.MOV.U32 R2, RZ, RZ, R10 ;  /* 0x000000ffff02a224 */ /* 0x010fca00078e000a */
[----:B---3--:R0:W3:Y:S01]  /*b950*/  @!P2 LDG.E.U16 R20, desc[UR8][R2.64] ;  /* 0x000000080214a981 */ /* 0x0080e2000c1e1500 */
[----:B--2---:R-:W-:Y:S01]  /*b960*/  PRMT R9, RZ, 0x7610, R9 ;  /* 0x00007610ff097816 */ /* 0x004fe20000000009 */
[----:B0-----:R-:W-:Y:S02]  /*b970*/  @!P3 IMAD.MOV.U32 R2, RZ, RZ, R6 ;  /* 0x000000ffff02b224 */ /* 0x001fe400078e0006 */
[----:B------:R-:W-:-:S05]  /*b980*/  @!P3 IMAD.MOV.U32 R3, RZ, RZ, R21 ;  /* 0x000000ffff03b224 */ /* 0x000fca00078e0015 */
[----:B------:R0:W2:Y:S04]  /*b990*/  @!P3 LDG.E.U16 R9, desc[UR8][R2.64] ;  /* 0x000000080209b981 */ /* 0x0000a8000c1e1500 */
[----:B---3--:R1:W-:Y:S04]  /*b9a0*/  STL [R1+0x18c], R20 ;  /* 0x00018c1401007387 */ /* 0x0083e80000100800 */
[----:B-1----:R-:W3:Y:S04]  /*b9b0*/  LDL.LU R20, [R1+0xff0] ;  /* 0x000ff00001147983 */ /* 0x002ee80000300800 */
[----:B------:R-:W4:Y:S01]  /*b9c0*/  LDL R3, [R1+0x614] ;  /* 0x0006140001037983 */ /* 0x000f220000100800 */
[----:B------:R-:W-:Y:S01]  /*b9d0*/  PRMT R22, RZ, 0x7610, R22 ;  /* 0x00007610ff167816 */ /* 0x000fe20000000016 */
[----:B0-----:R-:W-:Y:S01]  /*b9e0*/  @!P4 IMAD.MOV.U32 R2, RZ, RZ, R24 ;  /* 0x000000ffff02c224 */ /* 0x001fe200078e0018 */
[----:B------:R-:W0:Y:S01]  /*b9f0*/  S2R R16, SR_TID.X ;  /* 0x0000000000107919 */ /* 0x000e220000002100 */
[----:B------:R-:W1:Y:S01]  /*ba00*/  S2R R10, SR_TID.X ;  /* 0x00000000000a7919 */ /* 0x000e620000002100 */
[----:B------:R-:W2:Y:S01]  /*ba10*/  S2R R21, SR_TID.X ;  /* 0x0000000000157919 */ /* 0x000ea20000002100 */
[----:B------:R-:W2:Y:S04]  /*ba20*/  LDL R24, [R1+0x5f4] ;  /* 0x0005f40001187983 */ /* 0x000ea80000100800 */
[----:B----4-:R4:W2:Y:S04]  /*ba30*/  @!P4 LDG.E.U16 R22, desc[UR8][R2.64] ;  /* 0x000000080216c981 */ /* 0x0108a8000c1e1500 */
[----:B------:R-:W4:Y:S04]  /*ba40*/  LDL R2, [R1+0x60c] ;  /* 0x00060c0001027983 */ /* 0x000f280000100800 */
[----:B------:R-:W4:Y:S01]  /*ba50*/  LDL R3, [R1+0x610] ;  /* 0x0006100001037983 */ /* 0x000f220000100800 */
[----:B---3--:R-:W-:-:S02]  /*ba60*/  PRMT R20, RZ, 0x7610, R20 ;  /* 0x00007610ff147816 */ /* 0x008fc40000000014 */
[----:B0-----:R-:W-:Y:S02]  /*ba70*/  SHF.R.U32.HI R16, RZ, 0x5, R16 ;  /* 0x00000005ff107819 */ /* 0x001fe40000011610 */
[----:B-1----:R-:W-:Y:S02]  /*ba80*/  SHF.R.U32.HI R10, RZ, 0x5, R10 ;  /* 0x00000005ff0a7819 */ /* 0x002fe4000001160a */
[----:B----4-:R-:W-:-:S04]  /*ba90*/  @!P1 LOP3.LUT R3, R3, R2, RZ, 0x3c, !PT ;  /* 0x0000000203039212 */ /* 0x010fc800078e3cff */
[----:B------:R-:W-:-:S04]  /*baa0*/  @!P1 LOP3.LUT R2, R3, R2, RZ, 0x3c, !PT ;  /* 0x0000000203029212 */ /* 0x000fc800078e3cff */
[----:B------:R-:W-:-:S05]  /*bab0*/  @!P1 LOP3.LUT R3, R3, R2, RZ, 0x3c, !PT ;  /* 0x0000000203039212 */ /* 0x000fca00078e3cff */
[----:B------:R0:W3:Y:S02]  /*bac0*/  @!P1 LDG.E.U16 R20, desc[UR8][R2.64] ;  /* 0x0000000802149981 */ /* 0x0000e4000c1e1500 */
[----:B0-----:R-:W0:Y:S01]  /*bad0*/  S2R R3, SR_TID.X ;  /* 0x0000000000037919 */ /* 0x001e220000002100 */
[----:B--2---:R-:W-:Y:S02]  /*bae0*/  SHF.R.U32.HI R21, RZ, 0x5, R21 ;  /* 0x00000005ff157819 */ /* 0x004fe40000011615 */
[----:B------:R-:W-:Y:S02]  /*baf0*/  SGXT.U32 R16, R16, 0x1 ;  /* 0x000000011010781a */ /* 0x000fe40000000000 */
[----:B------:R-:W-:Y:S02]  /*bb00*/  SGXT.U32 R10, R10, 0x1 ;  /* 0x000000010a0a781a */ /* 0x000fe40000000000 */
[----:B------:R-:W-:Y:S02]  /*bb10*/  SGXT.U32 R21, R21, 0x1 ;  /* 0x000000011515781a */ /* 0x000fe40000000000 */
[----:B------:R-:W-:-:S02]  /*bb20*/  LOP3.LUT R16, R16, 0x1e, RZ, 0xfc, !PT ;  /* 0x0000001e10107812 */ /* 0x000fc400078efcff */
[----:B------:R-:W-:Y:S02]  /*bb30*/  LOP3.LUT R6, R10, 0x20, RZ, 0xfc, !PT ;  /* 0x000000200a067812 */ /* 0x000fe400078efcff */
[----:B------:R-:W-:Y:S01]  /*bb40*/  LOP3.LUT R21, R21, 0x22, RZ, 0xfc, !PT ;  /* 0x0000002215157812 */ /* 0x000fe200078efcff */
[----:B------:R-:W2:Y:S01]  /*bb50*/  LDL R10, [R1+0x5fc] ;  /* 0x0005fc00010a7983 */ /* 0x000ea20000100800 */
[----:B------:R-:W-:Y:S02]  /*bb60*/  ISETP.GE.AND P2, PT, R16, UR6, PT ;  /* 0x0000000610007c0c */ /* 0x000fe4000bf46270 */
[----:B------:R-:W-:Y:S01]  /*bb70*/  ISETP.GE.AND P3, PT, R6, UR6, PT ;  /* 0x0000000606007c0c */ /* 0x000fe2000bf66270 */
[----:B------:R-:W4:Y:S01]  /*bb80*/  LDL R16, [R1+0x608] ;  /* 0x0006080001107983 */ /* 0x000f220000100800 */
[----:B------:R-:W-:-:S03]  /*bb90*/  ISETP.GE.AND P4, PT, R21, UR6, PT ;  /* 0x0000000615007c0c */ /* 0x000fc6000bf86270 */
[----:B------:R-:W2:Y:S04]  /*bba0*/  LDL R6, [R1+0x600] ;  /* 0x0006000001067983 */ /* 0x000ea80000100800 */
[----:B------:R1:W-:Y:S01]  /*bbb0*/  STL [R1+0x5c], R22 ;  /* 0x00005c1601007387 */ /* 0x0003e20000100800 */
[----:B0-----:R-:W-:-:S04]  /*bbc0*/  SHF.R.U32.HI R3, RZ, 0x5, R3 ;  /* 0x00000005ff037819 */ /* 0x001fc80000011603 */
[----:B------:R-:W-:Y:S01]  /*bbd0*/  SGXT.U32 R3, R3, 0x1 ;  /* 0x000000010303781a */ /* 0x000fe20000000000 */
[----:B-1----:R-:W2:Y:S04]  /*bbe0*/  LDL R22, [R1+0x5f8] ;  /* 0x0005f80001167983 */ /* 0x002ea80000100800 */
[----:B------:R-:W2:Y:S01]  /*bbf0*/  LDL.LU R21, [R1+0xfec] ;  /* 0x000fec0001157983 */ /* 0x000ea20000300800 */
[----:B------:R-:W-:-:S03]  /*bc00*/  LOP3.LUT R2, R3, 0x24, RZ, 0xfc, !PT ;  /* 0x0000002403027812 */ /* 0x000fc600078efcff */
[----:B---3--:R0:W-:Y:S04]  /*bc10*/  STL [R1+0x120], R20 ;  /* 0x0001201401007387 */ /* 0x0081e80000100800 */
[----:B0-----:R-:W3:Y:S04]  /*bc20*/  LDL.LU R20, [R1+0xfe8] ;  /* 0x000fe80001147983 */ /* 0x001ee80000300800 */
[----:B------:R-:W2:Y:S01]  /*bc30*/  LDL R3, [R1+0x604] ;  /* 0x0006040001037983 */ /* 0x000ea20000100800 */
[----:B------:R-:W-:Y:S02]  /*bc40*/  PRMT R8, RZ, 0x7610, R8 ;  /* 0x00007610ff087816 */ /* 0x000fe40000000008 */
[----:B------:R-:W-:Y:S01]  /*bc50*/  ISETP.GE.AND P1, PT, R2, UR6, PT ;  /* 0x0000000602007c0c */ /* 0x000fe2000bf26270 */
[----:B----4-:R-:W-:-:S05]  /*bc60*/  @!P2 IMAD.MOV.U32 R2, RZ, RZ, R16 ;  /* 0x000000ffff02a224 */ /* 0x010fca00078e0010 */
[----:B--2---:R0:W2:Y:S02]  /*bc70*/  @!P2 LDG.E.U16 R8, desc[UR8][R2.64] ;  /* 0x000000080208a981 */ /* 0x0040a4000c1e1500 */
[----:B0-----:R-:W0:Y:S02]  /*bc80*/  S2R R3, SR_TID.X ;  /* 0x0000000000037919 */ /* 0x001e240000002100 */
[----:B--2---:R1:W-:Y:S04]  /*bc90*/  STL [R1+0x190], R8 ;  /* 0x0001900801007387 */ /* 0x0043e80000100800 */
[----:B-1----:R-:W2:Y:S01]  /*bca0*/  LDL.LU R8, [R1+0xfe4] ;  /* 0x000fe40001087983 */ /* 0x002ea20000300800 */
[----:B0-----:R-:W-:-:S04]  /*bcb0*/  SHF.R.U32.HI R3, RZ, 0x5, R3 ;  /* 0x00000005ff037819 */ /* 0x001fc80000011603 */
[----:B------:R-:W-:-:S04]  /*bcc0*/  SGXT.U32 R3, R3, 0x1 ;  /* 0x000000010303781a */ /* 0x000fc80000000000 */
[----:B------:R-:W-:Y:S01]  /*bcd0*/  LOP3.LUT R3, R3, 0x26, RZ, 0xfc, !PT ;  /* 0x0000002603037812 */ /* 0x000fe200078efcff */
[----:B------:R-:W-:Y:S01]  /*bce0*/  @!P3 IMAD.MOV.U32 R2, RZ, RZ, R6 ;  /* 0x000000ffff02b224 */ /* 0x000fe200078e0006 */
[----:B---3--:R-:W-:Y:S01]  /*bcf0*/  PRMT R20, RZ, 0x7610, R20 ;  /* 0x00007610ff147816 */ /* 0x008fe20000000014 */
[----:B------:R-:W3:Y:S01]  /*bd00*/  LDL R6, [R1+0x5e0] ;  /* 0x0005e00001067983 */ /* 0x000ee20000100800 */
[----:B------:R-:W-:Y:S01]  /*bd10*/  ISETP.GE.AND P2, PT, R3, UR6, PT ;  /* 0x0000000603007c0c */ /* 0x000fe2000bf46270 */
[----:B------:R-:W-:Y:S02]  /*bd20*/  @!P3 IMAD.MOV.U32 R3, RZ, RZ, R10 ;  /* 0x000000ffff03b224 */ /* 0x000fe400078e000a */
[----:B------:R-:W4:Y:S04]  /*bd30*/  LDL R10, [R1+0x5dc] ;  /* 0x0005dc00010a7983 */ /* 0x000f280000100800 */
[----:B------:R0:W4:Y:S02]  /*bd40*/  @!P3 LDG.E.U16 R20, desc[UR8][R2.64] ;  /* 0x000000080214b981 */ /* 0x000124000c1e1500 */
[----:B0-----:R-:W-:-:S02]  /*bd50*/  @!P4 IMAD.MOV.U32 R2, RZ, RZ, R22 ;  /* 0x000000ffff02c224 */ /* 0x001fc400078e0016 */
[----:B------:R-:W-:Y:S01]  /*bd60*/  @!P4 IMAD.MOV.U32 R3, RZ, RZ, R24 ;  /* 0x000000ffff03c224 */ /* 0x000fe200078e0018 */
[----:B------:R-:W4:Y:S04]  /*bd70*/  LDL R22, [R1+0x5d8] ;  /* 0x0005d80001167983 */ /* 0x000f280000100800 */
[----:B------:R-:W4:Y:S01]  /*bd80*/  LDL R24, [R1+0x5d4] ;  /* 0x0005d40001187983 */ /* 0x000f220000100800 */
[----:B--2---:R-:W-:-:S06]  /*bd90*/  PRMT R8, RZ, 0x7610, R8 ;  /* 0x00007610ff087816 */ /* 0x004fcc0000000008 */
[----:B------:R-:W2:Y:S04]  /*bda0*/  @!P4 LDG.E.U16 R8, desc[UR8][R2.64] ;  /* 0x000000080208c981 */ /* 0x000ea8000c1e1500 */
[----:B--2---:R-:W-:Y:S04]  /*bdb0*/  STL [R1+0x58], R8 ;  /* 0x0000580801007387 */ /* 0x004fe80000100800 */
[----:B------:R-:W2:Y:S04]  /*bdc0*/  LDL R2, [R1+0x5ec] ;  /* 0x0005ec0001027983 */ /* 0x000ea80000100800 */
[----:B------:R-:W2:Y:S01]  /*bdd0*/  LDL R3, [R1+0x5f0] ;  /* 0x0005f00001037983 */ /* 0x000ea20000100800 */
[----:B------:R-:W-:Y:S01]  /*bde0*/  PRMT R21, RZ, 0x7610, R21 ;  /* 0x00007610ff157816 */ /* 0x000fe20000000015 */
[----:B------:R-:W0:Y:S02]  /*bdf0*/  S2R R16, SR_TID.X ;  /* 0x0000000000107919 */ /* 0x000e240000002100 */
[----:B0-----:R-:W-:-:S04]  /*be00*/  SHF.R.U32.HI R16, RZ, 0x5, R16 ;  /* 0x00000005ff107819 */ /* 0x001fc80000011610 */
[----:B------:R-:W-:Y:S02]  /*be10*/  SGXT.U32 R16, R16, 0x1 ;  /* 0x000000011010781a */ /* 0x000fe40000000000 */
[----:B--2---:R-:W-:-:S04]  /*be20*/  @!P1 LOP3.LUT R3, R3, R2, RZ, 0x3c, !PT ;  /* 0x0000000203039212 */ /* 0x004fc800078e3cff */
[----:B------:R-:W-:-:S04]  /*be30*/  @!P1 LOP3.LUT R2, R3, R2, RZ, 0x3c, !PT ;  /* 0x0000000203029212 */ /* 0x000fc800078e3cff */
[----:B------:R-:W-:-:S05]  /*be40*/  @!P1 LOP3.LUT R3, R3, R2, RZ, 0x3c, !PT ;  /* 0x0000000203039212 */ /* 0x000fca00078e3cff */
[----:B------:R-:W2:Y:S01]  /*be50*/  @!P1 LDG.E.U16 R21, desc[UR8][R2.64] ;  /* 0x0000000802159981 */ /* 0x000ea2000c1e1500 */
[----:B------:R-:W-:-:S04]  /*be60*/  LOP3.LUT R16, R16, 0x28, RZ, 0xfc, !PT ;  /* 0x0000002810107812 */ /* 0x000fc800078efcff */
[----:B------:R-:W-:Y:S02]  /*be70*/  ISETP.GE.AND P3, PT, R16, UR6, PT ;  /* 0x0000000610007c0c */ /* 0x000fe4000bf66270 */
[----:B------:R-:W0:Y:S02]  /*be80*/  S2R R16, SR_TID.X ;  /* 0x0000000000107919 */ /* 0x000e240000002100 */
[----:B0-----:R-:W-:-:S04]  /*be90*/  SHF.R.U32.HI R16, RZ, 0x5, R16 ;  /* 0x00000005ff107819 */ /* 0x001fc80000011610 */
[----:B------:R-:W-:-:S04]  /*bea0*/  SGXT.U32 R16, R16, 0x1 ;  /* 0x000000011010781a */ /* 0x000fc80000000000 */
[----:B------:R-:W-:-:S04]  /*beb0*/  LOP3.LUT R16, R16, 0x2a, RZ, 0xfc, !PT ;  /* 0x0000002a10107812 */ /* 0x000fc800078efcff */
[----:B------:R-:W-:Y:S02]  /*bec0*/  ISETP.GE.AND P4, PT, R16, UR6, PT ;  /* 0x0000000610007c0c */ /* 0x000fe4000bf86270 */
[----:B------:R-:W3:Y:S04]  /*bed0*/  LDL.LU R16, [R1+0xfe0] ;  /* 0x000fe00001107983 */ /* 0x000ee80000300800 */
[----:B--2---:R0:W-:Y:S04]  /*bee0*/  STL [R1+0x84], R21 ;  /* 0x0000841501007387 */ /* 0x0041e80000100800 */
[----:B0-----:R-:W2:Y:S04]  /*bef0*/  LDL.LU R21, [R1+0xfdc] ;  /* 0x000fdc0001157983 */ /* 0x001ea80000300800 */
[----:B------:R-:W4:Y:S04]  /*bf00*/  LDL R2, [R1+0x5e4] ;  /* 0x0005e40001027983 */ /* 0x000f280000100800 */
[----:B------:R-:W4:Y:S01]  /*bf10*/  LDL R3, [R1+0x5e8] ;  /* 0x0005e80001037983 */ /* 0x000f220000100800 */
[----:B---3--:R-:W-:Y:S01]  /*bf20*/  PRMT R16, RZ, 0x7610, R16 ;  /* 0x00007610ff107816 */ /* 0x008fe20000000010 */
[----:B------:R-:W0:Y:S01]  /*bf30*/  S2R R8, SR_TID.X ;  /* 0x0000000000087919 */ /* 0x000e220000002100 */
[----:B----4-:R-:W-:-:S04]  /*bf40*/  @!P2 LOP3.LUT R3, R3, R2, RZ, 0x3c, !PT ;  /* 0x000000020303a212 */ /* 0x010fc800078e3cff */
[----:B------:R-:W-:-:S04]  /*bf50*/  @!P2 LOP3.LUT R2, R3, R2, RZ, 0x3c, !PT ;  /* 0x000000020302a212 */ /* 0x000fc800078e3cff */
[----:B------:R-:W-:-:S05]  /*bf60*/  @!P2 LOP3.LUT R3, R3, R2, RZ, 0x3c, !PT ;  /* 0x000000020303a212 */ /* 0x000fca00078e3cff */
[----:B------:R1:W3:Y:S01]  /*bf70*/  @!P2 LDG.E.U16 R16, desc[UR8][R2.64] ;  /* 0x000000080210a981 */ /* 0x0002e2000c1e1500 */
[----:B0-----:R-:W-:-:S04]  /*bf80*/  SHF.R.U32.HI R8, RZ, 0x5, R8 ;  /* 0x00000005ff087819 */ /* 0x001fc80000011608 */
[----:B------:R-:W-:-:S04]  /*bf90*/  SGXT.U32 R8, R8, 0x1 ;  /* 0x000000010808781a */ /* 0x000fc80000000000 */
[----:B------:R-:W-:-:S04]  /*bfa0*/  LOP3.LUT R8, R8, 0x2c, RZ, 0xfc, !PT ;  /* 0x0000002c08087812 */ /* 0x000fc800078efcff */
[----:B------:R-:W-:Y:S02]  /*bfb0*/  ISETP.GE.AND P1, PT, R8, UR6, PT ;  /* 0x0000000608007c0c */ /* 0x000fe4000bf26270 */
[----:B------:R-:W4:Y:S01]  /*bfc0*/  LDL.LU R8, [R1+0xfd8] ;  /* 0x000fd80001087983 */ /* 0x000f220000300800 */
[----:B-1----:R-:W0:Y:S03]  /*bfd0*/  S2R R3, SR_TID.X ;  /* 0x0000000000037919 */ /* 0x002e260000002100 */
[----:B---3--:R1:W-:Y:S04]  /*bfe0*/  STL [R1+0x188], R16 ;  /* 0x0001881001007387 */ /* 0x0083e80000100800 */
[----:B-1----:R-:W3:Y:S01]  /*bff0*/  LDL.LU R16, [R1+0xfd4] ;  /* 0x000fd40001107983 */ /* 0x002ee20000300800 */
[----:B0-----:R-:W-:-:S04]  /*c000*/  SHF.R.U32.HI R3, RZ, 0x5, R3 ;  /* 0x00000005ff037819 */ /* 0x001fc80000011603 */
[----:B------:R-:W-:-:S04]  /*c010*/  SGXT.U32 R3, R3, 0x1 ;  /* 0x000000010303781a */ /* 0x000fc80000000000 */
[----:B------:R-:W-:Y:S01]  /*c020*/  LOP3.LUT R3, R3, 0x2e, RZ, 0xfc, !PT ;  /* 0x0000002e03037812 */ /* 0x000fe200078efcff */
[----:B------:R-:W-:Y:S01]  /*c030*/  @!P3 IMAD.MOV.U32 R2, RZ, RZ, R6 ;  /* 0x000000ffff02b224 */ /* 0x000fe200078e0006 */
[----:B----4-:R-:W-:Y:S01]  /*c040*/  PRMT R8, RZ, 0x7610, R8 ;  /* 0x00007610ff087816 */ /* 0x010fe20000000008 */
[----:B------:R-:W4:Y:S01]  /*c050*/  LDL R6, [R1+0x718] ;  /* 0x0007180001067983 */ /* 0x000f220000100800 */
[----:B------:R-:W-:Y:S01]  /*c060*/  ISETP.GE.AND P2, PT, R3, UR6, PT ;  /* 0x0000000603007c0c */ /* 0x000fe2000bf46270 */
[----:B------:R-:W-:-:S05]  /*c070*/  @!P3 IMAD.MOV.U32 R3, RZ, RZ, R10 ;  /* 0x000000ffff03b224 */ /* 0x000fca00078e000a */
[----:B------:R0:W4:Y:S02]  /*c080*/  @!P3 LDG.E.U16 R8, desc[UR8][R2.64] ;  /* 0x000000080208b981 */ /* 0x000124000c1e1500 */
[----:B0-----:R-:W-:Y:S02]  /*c090*/  @!P4 IMAD.MOV.U32 R2, RZ, RZ, R22 ;  /* 0x000000ffff02c224 */ /* 0x001fe400078e0016 */
[----:B------:R-:W-:Y:S01]  /*c0a0*/  @!P4 IMAD.MOV.U32 R3, RZ, RZ, R24 ;  /* 0x000000ffff03c224 */ /* 0x000fe200078e0018 */
[----:B---3--:R-:W-:Y:S02]  /*c0b0*/  PRMT R16, RZ, 0x7610, R16 ;  /* 0x00007610ff107816 */ /* 0x008fe40000000010 */
[----:B------:R-:W-:Y:S01]  /*c0c0*/  PRMT R23, RZ, 0x7610, R23 ;  /* 0x00007610ff177816 */ /* 0x000fe20000000017 */
[----:B------:R-:W0:Y:S03]  /*c0d0*/  S2R R10, SR_TID.X ;  /* 0x00000000000a7919 */ /* 0x000e260000002100 */
[----:B------:R1:W3:Y:S04]  /*c0e0*/  @!P4 LDG.E.U16 R16, desc[UR8][R2.64] ;  /* 0x000000080210c981 */ /* 0x0002e8000c1e1500 */
[----:B------:R-:W4:Y:S04]  /*c0f0*/  LDL R24, [R1+0x5c4] ;  /* 0x0005c40001187983 */ /* 0x000f280000100800 */
[----:B------:R-:W1:Y:S04]  /*c100*/  LDL R2, [R1+0x5cc] ;  /* 0x0005cc0001027983 */ /* 0x000e680000100800 */
[----:B------:R-:W1:Y:S02]  /*c110*/  LDL R3, [R1+0x5d0] ;  /* 0x0005d00001037983 */ /* 0x000e640000100800 */
[----:B-1----:R-:W-:-:S04]  /*c120*/  @!P1 LOP3.LUT R3, R3, R2, RZ, 0x3c, !PT ;  /* 0x0000000203039212 */ /* 0x002fc800078e3cff */
[----:B------:R-:W-:-:S04]  /*c130*/  @!P1 LOP3.LUT R2, R3, R2, RZ, 0x3c, !PT ;  /* 0x0000000203029212 */ /* 0x000fc800078e3cff */
[----:B------:R-:W-:-:S05]  /*c140*/  @!P1 LOP3.LUT R3, R3, R2, RZ, 0x3c, !PT ;  /* 0x0000000203039212 */ /* 0x000fca00078e3cff */
[----:B------:R-:W2:Y:S01]  /*c150*/  @!P1 LDG.E.U16 R23, desc[UR8][R2.64] ;  /* 0x0000000802179981 */ /* 0x000ea2000c1e1500 */
[----:B0-----:R-:W-:-:S04]  /*c160*/  SHF.R.U32.HI R10, RZ, 0x5, R10 ;  /* 0x00000005ff0a7819 */ /* 0x001fc8000001160a */
[----:B------:R-:W-:Y:S01]  /*c170*/  SGXT.U32 R10, R10, 0x1 ;  /* 0x000000010a0a781a */ /* 0x000fe20000000000 */
[----:B---3--:R0:W-:Y:S04]  /*c180*/  STL [R1+0xc], R16 ;  /* 0x00000c1001007387 */ /* 0x0081e80000100800 */
[----:B------:R-:W3:Y:S01]  /*c190*/  LDL R22, [R1+0x670] ;  /* 0x0006700001167983 */ /* 0x000ee20000100800 */
[----:B0-----:R-:W-:-:S04]  /*c1a0*/  LOP3.LUT R16, R10, 0x30, RZ, 0xfc, !PT ;  /* 0x000000300a107812 */ /* 0x001fc800078efcff */
[----:B------:R-:W-:Y:S02]  /*c1b0*/  ISETP.GE.AND P3, PT, R16, UR6, PT ;  /* 0x0000000610007c0c */ /* 0x000fe4000bf66270 */
[----:B------:R-:W4:Y:S04]  /*c1c0*/  LDL.LU R16, [R1+0xfd0] ;  /* 0x000fd00001107983 */ /* 0x000f280000300800 */
[----:B--2---:R0:W-:Y:S04]  /*c1d0*/  STL [R1+0x7c], R23 ;  /* 0x00007c1701007387 */ /* 0x0041e80000100800 */
[----:B------:R-:W2:Y:S04]  /*c1e0*/  LDL R2, [R1+0x5c8] ;  /* 0x0005c80001027983 */ /* 0x000ea80000100800 */
[----:B------:R-:W2:Y:S01]  /*c1f0*/  LDL R3, [R1+0x674] ;  /* 0x0006740001037983 */ /* 0x000ea20000100800 */
[----:B------:R-:W-:Y:S01]  /*c200*/  PRMT R21, RZ, 0x7610, R21 ;  /* 0x00007610ff157816 */ /* 0x000fe20000000015 */
[----:B------:R-:W0:Y:S01]  /*c210*/  S2R R10, SR_TID.X ;  /* 0x00000000000a7919 */ /* 0x000e220000002100 */
[----:B--2---:R-:W-:-:S04]  /*c220*/  @!P2 LOP3.LUT R3, R3, R2, RZ, 0x3c, !PT ;  /* 0x000000020303a212 */ /* 0x004fc800078e3cff */
[----:B------:R-:W-:-:S04]  /*c230*/  @!P2 LOP3.LUT R2, R3, R2, RZ, 0x3c, !PT ;  /* 0x000000020302a212 */ /* 0x000fc800078e3cff */
[----:B------:R-:W-:-:S05]  /*c240*/  @!P2 LOP3.LUT R3, R3, R2, RZ, 0x3c, !PT ;  /* 0x000000020303a212 */ /* 0x000fca00078e3cff */
[----:B------:R1:W2:Y:S01]  /*c250*/  @!P2 LDG.E.U16 R21, desc[UR8][R2.64] ;  /* 0x000000080215a981 */ /* 0x0002a2000c1e1500 */
[----:B0-----:R-:W-:-:S04]  /*c260*/  SHF.R.U32.HI R23, RZ, 0x5, R10 ;  /* 0x00000005ff177819 */ /* 0x001fc8000001160a */
[----:B------:R-:W-:-:S04]  /*c270*/  SGXT.U32 R23, R23, 0x1 ;  /* 0x000000011717781a */ /* 0x000fc80000000000 */
[----:B------:R-:W-:-:S04]  /*c280*/  LOP3.LUT R23, R23, 0x32, RZ, 0xfc, !PT ;  /* 0x0000003217177812 */ /* 0x000fc800078efcff */
[----:B------:R-:W-:Y:S02]  /*c290*/  ISETP.GE.AND P1, PT, R23, UR6, PT ;  /* 0x0000000617007c0c */ /* 0x000fe4000bf26270 */
[----:B------:R-:W3:Y:S01]  /*c2a0*/  LDL.LU R23, [R1+0xfcc] ;  /* 0x000fcc0001177983 */ /* 0x000ee20000300800 */
[----:B------:R-:W-:-:S04]  /*c2b0*/  SHF.R.U32.HI R10, RZ, 0x5, R10 ;  /* 0x00000005ff0a7819 */ /* 0x000fc8000001160a */
[----:B------:R-:W-:-:S04]  /*c2c0*/  SGXT.U32 R10, R10, 0x1 ;  /* 0x000000010a0a781a */ /* 0x000fc80000000000 */
[----:B-1----:R-:W-:Y:S02]  /*c2d0*/  LOP3.LUT R2, R10, 0x34, RZ, 0xfc, !PT ;  /* 0x000000340a027812 */ /* 0x002fe400078efcff */
[----:B------:R-:W0:Y:S01]  /*c2e0*/  S2R R10, SR_TID.X ;  /* 0x00000000000a7919 */ /* 0x000e220000002100 */
[----:B--2---:R1:W-:Y:S04]  /*c2f0*/  STL [R1+0x17c], R21 ;  /* 0x00017c1501007387 */ /* 0x0043e80000100800 */
[----:B-1----:R-:W2:Y:S04]  /*c300*/  LDL.LU R21, [R1+0xfc8] ;  /* 0x000fc80001157983 */ /* 0x002ea80000300800 */
[----:B------:R-:W3:Y:S01]  /*c310*/  LDL R3, [R1+0x700] ;  /* 0x0007000001037983 */ /* 0x000ee20000100800 */
[----:B0-----:R-:W-:-:S02]  /*c320*/  SHF.R.U32.HI R10, RZ, 0x5, R10 ;  /* 0x00000005ff0a7819 */ /* 0x001fc4000001160a */
[----:B----4-:R-:W-:Y:S02]  /*c330*/  PRMT R16, RZ, 0x7610, R16 ;  /* 0x00007610ff107816 */ /* 0x010fe40000000010 */
[----:B------:R-:W-:Y:S01]  /*c340*/  ISETP.GE.AND P2, PT, R2, UR6, PT ;  /* 0x0000000602007c0c */ /* 0x000fe2000bf46270 */
[----:B------:R-:W-:Y:S01]  /*c350*/  @!P0 IMAD.MOV.U32 R2, RZ, RZ, R6 ;  /* 0x000000ffff028224 */ /* 0x000fe200078e0006 */
[----:B------:R-:W-:Y:S01]  /*c360*/  SGXT.U32 R10, R10, 0x1 ;  /* 0x000000010a0a781a */ /* 0x000fe20000000000 */
[----:B------:R-:W4:Y:S04]  /*c370*/  LDL R6, [R1+0x688] ;  /* 0x0006880001067983 */ /* 0x000f280000100800 */
[----:B---3--:R0:W3:Y:S01]  /*c380*/  @!P0 LDG.E.U16 R16, desc[UR8][R2.64] ;  /* 0x0000000802108981 */ /* 0x0080e2000c1e1500 */
[----:B--2---:R-:W-:-:S02]  /*c390*/  PRMT R21, RZ, 0x7610, R21 ;  /* 0x00007610ff157816 */ /* 0x004fc40000000015 */
[----:B0-----:R-:W-:Y:S01]  /*c3a0*/  LOP3.LUT R3, R10, 0x36, RZ, 0xfc, !PT ;  /* 0x000000360a037812 */ /* 0x001fe200078efcff */
[----:B------:R-:W-:-:S03]  /*c3b0*/  @!P3 IMAD.MOV.U32 R2, RZ, RZ, R22 ;  /* 0x000000ffff02b224 */ /* 0x000fc600078e0016 */
[----:B------:R-:W-:Y:S01]  /*c3c0*/  ISETP.GE.AND P0, PT, R3, UR6, PT ;  /* 0x0000000603007c0c */ /* 0x000fe2000bf06270 */
[----:B------:R-:W-:Y:S01]  /*c3d0*/  @!P3 IMAD.MOV.U32 R3, RZ, RZ, R24 ;  /* 0x000000ffff03b224 */ /* 0x000fe200078e0018 */
[----:B------:R-:W-:Y:S01]  /*c3e0*/  PRMT R23, RZ, 0x7610, R23 ;  /* 0x00007610ff177816 */ /* 0x000fe20000000017 */
[----:B------:R-:W0:Y:S03]  /*c3f0*/  S2R R10, SR_TID.X ;  /* 0x00000000000a7919 */ /* 0x000e260000002100 */
[----:B------:R1:W2:Y:S04]  /*c400*/  @!P3 LDG.E.U16 R21, desc[UR8][R2.64] ;  /* 0x000000080215b981 */ /* 0x0002a8000c1e1500 */
[----:B------:R-:W3:Y:S04]  /*c410*/  LDL R24, [R1+0x684] ;  /* 0x0006840001187983 */ /* 0x000ee80000100800 */
[----:B------:R-:W1:Y:S04]  /*c420*/  LDL R2, [R1+0x5c0] ;  /* 0x0005c00001027983 */ /* 0x000e680000100800 */
[----:B------:R-:W1:Y:S02]  /*c430*/  LDL R3, [R1+0x66c] ;  /* 0x00066c0001037983 */ /* 0x000e640000100800 */
[----:B-1----:R-:W-:-:S04]  /*c440*/  @!P1 LOP3.LUT R3, R3, R2, RZ, 0x3c, !PT ;  /* 0x0000000203039212 */ /* 0x002fc800078e3cff */
[----:B------:R-:W-:-:S04]  /*c450*/  @!P1 LOP3.LUT R2, R3, R2, RZ, 0x3c, !PT ;  /* 0x0000000203029212 */ /* 0x000fc800078e3cff */
[----:B------:R-:W-:-:S05]  /*c460*/  @!P1 LOP3.LUT R3, R3, R2, RZ, 0x3c, !PT ;  /* 0x0000000203039212 */ /* 0x000fca00078e3cff */
[----:B------:R-:W4:Y:S01]  /*c470*/  @!P1 LDG.E.U16 R23, desc[UR8][R2.64] ;  /* 0x0000000802179981 */ /* 0x000f22000c1e1500 */
[----:B0-----:R-:W-:-:S04]  /*c480*/  SHF.R.U32.HI R10, RZ, 0x5, R10 ;  /* 0x00000005ff0a7819 */ /* 0x001fc8000001160a */
[----:B------:R-:W-:-:S04]  /*c490*/  SGXT.U32 R10, R10, 0x1 ;  /* 0x000000010a0a781a */ /* 0x000fc80000000000 */
[----:B------:R-:W-:-:S04]  /*c4a0*/  LOP3.LUT R22, R10, 0x38, RZ, 0xfc, !PT ;  /* 0x000000380a167812 */ /* 0x000fc800078efcff */
[----:B------:R-:W-:Y:S02]  /*c4b0*/  ISETP.GE.AND P3, PT, R22, UR6, PT ;  /* 0x0000000616007c0c */ /* 0x000fe4000bf66270 */
[----:B------:R-:W2:Y:S04]  /*c4c0*/  LDL.LU R22, [R1+0xfc4] ;  /* 0x000fc40001167983 */ /* 0x000ea80000300800 */
[----:B----4-:R0:W-:Y:S04]  /*c4d0*/  STL [R1+0x14], R23 ;  /* 0x0000141701007387 */ /* 0x0101e80000100800 */
[----:B------:R-:W4:Y:S04]  /*c4e0*/  LDL R2, [R1+0x668] ;  /* 0x0006680001027983 */ /* 0x000f280000100800 */
[----:B------:R-:W4:Y:S01]  /*c4f0*/  LDL R3, [R1+0x68c] ;  /* 0x00068c0001037983 */ /* 0x000f220000100800 */
[----:B------:R-:W-:Y:S01]  /*c500*/  PRMT R11, RZ, 0x7610, R11 ;  /* 0x00007610ff0b7816 */ /* 0x000fe2000000000b */
[----:B------:R-:W0:Y:S01]  /*c510*/  S2R R10, SR_TID.X ;  /* 0x00000000000a7919 */ /* 0x000e220000002100 */
[----:B----4-:R-:W-:-:S04]  /*c520*/  @!P2 LOP3.LUT R3, R3, R2, RZ, 0x3c, !PT ;  /* 0x000000020303a212 */ /* 0x010fc800078e3cff */
[----:B------:R-:W-:-:S04]  /*c530*/  @!P2 LOP3.LUT R2, R3, R2, RZ, 0x3c, !PT ;  /* 0x000000020302a212 */ /* 0x000fc800078e3cff */
[----:B------:R-:W-:-:S05]  /*c540*/  @!P2 LOP3.LUT R3, R3, R2, RZ, 0x3c, !PT ;  /* 0x000000020303a212 */ /* 0x000fca00078e3cff */
[----:B------:R-:W4:Y:S01]  /*c550*/  @!P2 LDG.E.U16 R11, desc[UR8][R2.64] ;  /* 0x00000008020ba981 */ /* 0x000f22000c1e1500 */
[----:B0-----:R-:W-:-:S04]  /*c560*/  SHF.R.U32.HI R23, RZ, 0x5, R10 ;  /* 0x00000005ff177819 */ /* 0x001fc8000001160a */
[----:B------:R-:W-:-:S04]  /*c570*/  SGXT.U32 R23, R23, 0x1 ;  /* 0x000000011717781a */ /* 0x000fc80000000000 */
[----:B------:R-:W-:-:S04]  /*c580*/  LOP3.LUT R23, R23, 0x3a, RZ, 0xfc, !PT ;  /* 0x0000003a17177812 */ /* 0x000fc800078efcff */
[----:B------:R-:W-:Y:S02]  /*c590*/  ISETP.GE.AND P1, PT, R23, UR6, PT ;  /* 0x0000000617007c0c */ /* 0x000fe4000bf26270 */
[----:B------:R-:W3:Y:S01]  /*c5a0*/  LDL.LU R23, [R1+0xfc0] ;  /* 0x000fc00001177983 */ /* 0x000ee20000300800 */
[----:B------:R-:W-:-:S03]  /*c5b0*/  SHF.R.U32.HI R10, RZ, 0x5, R10 ;  /* 0x00000005ff0a7819 */ /* 0x000fc6000001160a */
[----:B----4-:R0:W-:Y:S04]  /*c5c0*/  STL [R1+0x74], R11 ;  /* 0x0000740b01007387 */ /* 0x0101e80000100800 */
[----:B0-----:R-:W4:Y:S04]  /*c5d0*/  LDL.LU R11, [R1+0xfbc] ;  /* 0x000fbc00010b7983 */ /* 0x001f280000300800 */
[----:B------:R-:W3:Y:S01]  /*c5e0*/  LDL R3, [R1+0x678] ;  /* 0x0006780001037983 */ /* 0x000ee20000100800 */
[----:B------:R-:W-:-:S04]  /*c5f0*/  SGXT.U32 R10, R10, 0x1 ;  /* 0x000000010a0a781a */ /* 0x000fc80000000000 */
[----:B------:R-:W-:Y:S02]  /*c600*/  LOP3.LUT R2, R10, 0x3c, RZ, 0xfc, !PT ;  /* 0x0000003c0a027812 */ /* 0x000fe400078efcff */
[----:B------:R-:W-:Y:S02]  /*c610*/  PRMT R4, RZ, 0x7610, R4 ;  /* 0x00007610ff047816 */ /* 0x000fe40000000004 */
[----:B------:R-:W-:Y:S01]  /*c620*/  ISETP.GE.AND P2, PT, R2, UR6, PT ;  /* 0x0000000602007c0c */ /* 0x000fe2000bf46270 */
[----:B------:R-:W-:Y:S01]  /*c630*/  @!P0 IMAD.MOV.U32 R2, RZ, RZ, R6 ;  /* 0x000000ffff028224 */ /* 0x000fe200078e0006 */
[----:B------:R-:W0:Y:S01]  /*c640*/  S2R R10, SR_TID.X ;  /* 0x00000000000a7919 */ /* 0x000e220000002100 */
[----:B--2---:R-:W-:Y:S01]  /*c650*/  PRMT R22, RZ, 0x7610, R22 ;  /* 0x00007610ff167816 */ /* 0x004fe20000000016 */
[----:B------:R-:W2:Y:S04]  /*c660*/  LDL R6, [R1+0x694] ;  /* 0x0006940001067983 */ /* 0x000ea80000100800 */
[----:B---3--:R1:W3:Y:S04]  /*c670*/  @!P0 LDG.E.U16 R4, desc[UR8][R2.64] ;  /* 0x0000000802048981 */ /* 0x0082e8000c1e1500 */
[----:B------:R-:W4:Y:S01]  /*c680*/  LDL R3, [R1+0x67c] ;  /* 0x00067c0001037983 */ /* 0x000f220000100800 */
[----:B0-----:R-:W-:-:S04]  /*c690*/  SHF.R.U32.HI R10, RZ, 0x5, R10 ;  /* 0x00000005ff0a7819 */ /* 0x001fc8000001160a */
[----:B------:R-:W-:-:S04]  /*c6a0*/  SGXT.U32 R10, R10, 0x1 ;  /* 0x000000010a0a781a */ /* 0x000fc80000000000 */
[----:B-1----:R-:W-:-:S04]  /*c6b0*/  LOP3.LUT R2, R10, 0x3e, RZ, 0xfc, !PT ;  /* 0x0000003e0a027812 */ /* 0x002fc800078efcff */
[----:B------:R-:W-:Y:S01]  /*c6c0*/  ISETP.GE.AND P0, PT, R2, UR6, PT ;  /* 0x0000000602007c0c */ /* 0x000fe2000bf06270 */
[----:B------:R-:W-:Y:S01]  /*c6d0*/  @!P3 IMAD.MOV.U32 R2, RZ, RZ, R24 ;  /* 0x000000ffff02b224 */ /* 0x000fe200078e0018 */
[----:B---3--:R0:W-:Y:S04]  /*c6e0*/  STL [R1+0x150], R4 ;  /* 0x0001500401007387 */ /* 0x0081e80000100800 */
[----:B----4-:R1:W3:Y:S01]  /*c6f0*/  @!P3 LDG.E.U16 R22, desc[UR8][R2.64] ;  /* 0x000000080216b981 */ /* 0x0102e2000c1e1500 */
[----:B------:R-:W-:Y:S01]  /*c700*/  PRMT R7, RZ, 0x7610, R7 ;  /* 0x00007610ff077816 */ /* 0x000fe20000000007 */
[----:B------:R-:W4:Y:S02]  /*c710*/  S2R R10, SR_TID.X ;  /* 0x00000000000a7919 */ /* 0x000f240000002100 */
[----:B0-----:R-:W2:Y:S04]  /*c720*/  LDL R4, [R1+0x69c] ;  /* 0x00069c0001047983 */ /* 0x001ea80000100800 */
[----:B------:R-:W1:Y:S04]  /*c730*/  LDL R2, [R1+0x680] ;  /* 0x0006800001027983 */ /* 0x000e680000100800 */
[----:B------:R-:W1:Y:S02]  /*c740*/  LDL R3, [R1+0x6a4] ;  /* 0x0006a40001037983 */ /* 0x000e640000100800 */
[----:B-1----:R-:W-:-:S04]  /*c750*/  @!P1 LOP3.LUT R3, R3, R2, RZ, 0x3c, !PT ;  /* 0x0000000203039212 */ /* 0x002fc800078e3cff */
[----:B------:R-:W-:-:S04]  /*c760*/  @!P1 LOP3.LUT R2, R3, R2, RZ, 0x3c, !PT ;  /* 0x0000000203029212 */ /* 0x000fc800078e3cff */
[----:B------:R-:W-:-:S05]  /*c770*/  @!P1 LOP3.LUT R3, R3, R2, RZ, 0x3c, !PT ;  /* 0x0000000203039212 */ /* 0x000fca00078e3cff */
[----:B------:R-:W3:Y:S01]  /*c780*/  @!P1 LDG.E.U16 R7, desc[UR8][R2.64] ;  /* 0x0000000802079981 */ /* 0x000ee2000c1e1500 */
[----:B----4-:R-:W-:-:S04]  /*c790*/  SHF.R.U32.HI R24, RZ, 0x5, R10 ;  /* 0x00000005ff187819 */ /* 0x010fc8000001160a */
[----:B------:R-:W-:-:S04]  /*c7a0*/  SGXT.U32 R24, R24, 0x1 ;  /* 0x000000011818781a */ /* 0x000fc80000000000 */
[----:B------:R-:W-:-:S04]  /*c7b0*/  LOP3.LUT R24, R24, 0x40, RZ, 0xfc, !PT ;  /* 0x0000004018187812 */ /* 0x000fc800078efcff */
[----:B------:R-:W-:Y:S02]  /*c7c0*/  ISETP.GE.AND P3, PT, R24, UR6, PT ;  /* 0x0000000618007c0c */ /* 0x000fe4000bf66270 */
[----:B------:R-:W4:Y:S01]  /*c7d0*/  LDL.LU R24, [R1+0xfb8] ;  /* 0x000fb80001187983 */ /* 0x000f220000300800 */
[----:B------:R-:W-:-:S04]  /*c7e0*/  SHF.R.U32.HI R10, RZ, 0x5, R10 ;  /* 0x00000005ff0a7819 */ /* 0x000fc8000001160a */
[----:B------:R-:W-:Y:S01]  /*c7f0*/  SGXT.U32 R10, R10, 0x1 ;  /* 0x000000010a0a781a */ /* 0x000fe20000000000 */
[----:B---3--:R0:W-:Y:S04]  /*c800*/  STL [R1+0x30], R7 ;  /* 0x0000300701007387 */ /* 0x0081e80000100800 */
[----:B------:R-:W3:Y:S04]  /*c810*/  LDL R2, [R1+0x690] ;  /* 0x0006900001027983 */ /* 0x000ee80000100800 */
[----:B------:R-:W3:Y:S01]  /*c820*/  LDL R3, [R1+0x6a0] ;  /* 0x0006a00001037983 */ /* 0x000ee20000100800 */
[----:B0-----:R-:W-:-:S02]  /*c830*/  LOP3.LUT R7, R10, 0x42, RZ, 0xfc, !PT ;  /* 0x000000420a077812 */ /* 0x001fc400078efcff */
[----:B------:R-:W0:Y:S01]  /*c840*/  S2R R10, SR_TID.X ;  /* 0x00000000000a7919 */ /* 0x000e220000002100 */
[----:B------:R-:W-:Y:S02]  /*c850*/  PRMT R29, RZ, 0x7610, R29 ;  /* 0x00007610ff1d7816 */ /* 0x000fe4000000001d */
[----:B------:R-:W-:Y:S02]  /*c860*/  PRMT R25, RZ, 0x7610, R25 ;  /* 0x00007610ff197816 */ /* 0x000fe40000000019 */
[----:B---3--:R-:W-:-:S04]  /*c870*/  @!P2 LOP3.LUT R3, R3, R2, RZ, 0x3c, !PT ;  /* 0x000000020303a212 */ /* 0x008fc800078e3cff */
[----:B------:R-:W-:-:S04]  /*c880*/  @!P2 LOP3.LUT R2, R3, R2, RZ, 0x3c, !PT ;  /* 0x000000020302a212 */ /* 0x000fc800078e3cff */
[----:B------:R-:W-:-:S05]  /*c890*/  @!P2 LOP3.LUT R3, R3, R2, RZ, 0x3c, !PT ;  /* 0x000000020303a212 */ /* 0x000fca00078e3cff */
[----:B------:R0:W3:Y:S02]  /*c8a0*/  @!P2 LDG.E.U16 R29, desc[UR8][R2.64] ;  /* 0x00000008021da981 */ /* 0x0000e4000c1e1500 */
[----:B0-----:R-:W-:-:S04]  /*c8b0*/  SHF.R.U32.HI R3, RZ, 0x5, R10 ;  /* 0x00000005ff037819 */ /* 0x001fc8000001160a */
[----:B------:R-:W-:-:S04]  /*c8c0*/  SGXT.U32 R3, R3, 0x1 ;  /* 0x000000010303781a */ /* 0x000fc80000000000 */
[C---:B------:R-:W-:Y:S02]  /*c8d0*/  LOP3.LUT R2, R3.reuse, 0x44, RZ, 0xfc, !PT ;  /* 0x0000004403027812 */ /* 0x040fe400078efcff */
[----:B------:R-:W-:Y:S02]  /*c8e0*/  LOP3.LUT R3, R3, 0x46, RZ, 0xfc, !PT ;  /* 0x0000004603037812 */ /* 0x000fe400078efcff */
[----:B------:R-:W-:Y:S01]  /*c8f0*/  ISETP.GE.AND P2, PT, R2, UR6, PT ;  /* 0x0000000602007c0c */ /* 0x000fe2000bf46270 */
[----:B--2---:R-:W-:Y:S01]  /*c900*/  @!P0 IMAD.MOV.U32 R2, RZ, RZ, R4 ;  /* 0x000000ffff028224 */ /* 0x004fe200078e0004 */
[----:B------:R-:W-:Y:S01]  /*c910*/  ISETP.GE.AND P4, PT, R3, UR6, PT ;  /* 0x0000000603007c0c */ /* 0x000fe2000bf86270 */
[----:B------:R-:W-:-:S05]  /*c920*/  @!P0 IMAD.MOV.U32 R3, RZ, RZ, R6 ;  /* 0x000000ffff038224 */ /* 0x000fca00078e0006 */
[----:B------:R-:W2:Y:S01]  /*c930*/  @!P0 LDG.E.U16 R25, desc[UR8][R2.64] ;  /* 0x0000000802198981 */ /* 0x000ea2000c1e1500 */
[----:B------:R-:W-:-:S03]  /*c940*/  ISETP.GE.AND P1, PT, R7, UR6, PT ;  /* 0x0000000607007c0c */ /* 0x000fc6000bf26270 */
[----:B------:R-:W4:Y:S04]  /*c950*/  LDL.LU R7, [R1+0xfb4] ;  /* 0x000fb40001077983 */ /* 0x000f280000300800 */
[----:B---3--:R0:W-:Y:S04]  /*c960*/  STL [R1+0x70], R29 ;  /* 0x0000701d01007387 */ /* 0x0081e80000100800 */
[----:B------:R-:W3:Y:S04]  /*c970*/  LDL R10, [R1+0x6b4] ;  /* 0x0006b400010a7983 */ /* 0x000ee80000100800 */
[----:B------:R-:W4:Y:S04]  /*c980*/  LDL R4, [R1+0x6d4] ;  /* 0x0006d40001047983 */ /* 0x000f280000100800 */
[----:B0-----:R-:W4:Y:S04]  /*c990*/  LDL R29, [R1+0x6ac] ;  /* 0x0006ac00011d7983 */ /* 0x001f280000100800 */
[----:B--2---:R0:W-:Y:S04]  /*c9a0*/  STL [R1+0x148], R25 ;  /* 0x0001481901007387 */ /* 0x0041e80000100800 */
[----:B0-----:R-:W2:Y:S04]  /*c9b0*/  LDL.LU R25, [R1+0xfb0] ;  /* 0x000fb00001197983 */ /* 0x001ea80000300800 */
[----:B------:R-:W3:Y:S04]  /*c9c0*/  LDL R2, [R1+0x698] ;  /* 0x0006980001027983 */ /* 0x000ee80000100800 */
[----:B------:R-:W3:Y:S01]  /*c9d0*/  LDL R3, [R1+0x6bc] ;  /* 0x0006bc0001037983 */ /* 0x000ee20000100800 */
[----:B------:R-:W-:-:S02]  /*c9e0*/  PRMT R23, RZ, 0x7610, R23 ;  /* 0x00007610ff177816 */ /* 0x000fc40000000017 */
[----:B---3--:R-:W-:-:S04]  /*c9f0*/  @!P3 LOP3.LUT R3, R3, R2, RZ, 0x3c, !PT ;  /* 0x000000020303b212 */ /* 0x008fc800078e3cff */
        /* <DEDUP_REMOVED lines=10> */
[----:B------:R0:W2:Y:S01]  /*caa0*/  @!P1 LDG.E.U16 R27, desc[UR8][R2.64] ;  /* 0x00000008021b9981 */ /* 0x0000a2000c1e1500 */
[----:B-1----:R-:W-:-:S04]  /*cab0*/  SHF.R.U32.HI R6, RZ, 0x5, R6 ;  /* 0x00000005ff067819 */ /* 0x002fc80000011606 */
[----:B------:R-:W-:Y:S02]  /*cac0*/  SGXT.U32 R6, R6, 0x1 ;  /* 0x000000010606781a */ /* 0x000fe40000000000 */
[----:B------:R-:W-:Y:S02]  /*cad0*/  PRMT R11, RZ, 0x7610, R11 ;  /* 0x00007610ff0b7816 */ /* 0x000fe4000000000b */
[----:B------:R-:W-:Y:S01]  /*cae0*/  LOP3.LUT R6, R6, 0x48, RZ, 0xfc, !PT ;  /* 0x0000004806067812 */ /* 0x000fe200078efcff */
[----:B0-----:R-:W-:Y:S02]  /*caf0*/  @!P2 IMAD.MOV.U32 R2, RZ, RZ, R10 ;  /* 0x000000ffff02a224 */ /* 0x001fe400078e000a */
[----:B----4-:R-:W-:Y:S01]  /*cb00*/  @!P2 IMAD.MOV.U32 R3, RZ, RZ, R29 ;  /* 0x000000ffff03a224 */ /* 0x010fe200078e001d */
[----:B------:R-:W-:Y:S02]  /*cb10*/  ISETP.GE.AND P0, PT, R6, UR6, PT ;  /* 0x0000000606007c0c */ /* 0x000fe4000bf06270 */
[----:B------:R-:W4:Y:S04]  /*cb20*/  LDL.LU R6, [R1+0xfac] ;  /* 0x000fac0001067983 */ /* 0x000f280000300800 */
[----:B------:R0:W3:Y:S04]  /*cb30*/  @!P2 LDG.E.U16 R11, desc[UR8][R2.64] ;  /* 0x00000008020ba981 */ /* 0x0000e8000c1e1500 */
[----:B--2---:R1:W-:Y:S04]  /*cb40*/  STL [R1+0x24], R27 ;  /* 0x0000241b01007387 */ /* 0x0043e80000100800 */
[----:B------:R-:W2:Y:S01]  /*cb50*/  LDL R3, [R1+0x6b0] ;  /* 0x0006b00001037983 */ /* 0x000ea20000100800 */
[----:B------:R-:W-:Y:S01]  /*cb60*/  PRMT R0, RZ, 0x7610, R0 ;  /* 0x00007610ff007816 */ /* 0x000fe20000000000 */
[----:B0-----:R-:W-:-:S02]  /*cb70*/  @!P4 IMAD.MOV.U32 R2, RZ, RZ, R4 ;  /* 0x000000ffff02c224 */ /* 0x001fc400078e0004 */
[----:B------:R-:W4:Y:S04]  /*cb80*/  LDL R29, [R1+0x6dc] ;  /* 0x0006dc00011d7983 */ /* 0x000f280000100800 */
[----:B-1----:R-:W4:Y:S04]  /*cb90*/  LDL R27, [R1+0x6cc] ;  /* 0x0006cc00011b7983 */ /* 0x002f280000100800 */
[----:B---3--:R0:W-:Y:S01]  /*cba0*/  STL [R1+0x6c], R11 ;  /* 0x00006c0b01007387 */ /* 0x0081e20000100800 */
[----:B------:R-:W-:-:S03]  /*cbb0*/  PRMT R24, RZ, 0x7610, R24 ;  /* 0x00007610ff187816 */ /* 0x000fc60000000018 */
[----:B0-----:R-:W3:Y:S04]  /*cbc0*/  LDL R11, [R1+0x6e4] ;  /* 0x0006e400010b7983 */ /* 0x001ee80000100800 */
[----:B--2---:R-:W2:Y:S04]  /*cbd0*/  @!P4 LDG.E.U16 R0, desc[UR8][R2.64] ;  /* 0x000000080200c981 */ /* 0x004ea8000c1e1500 */
[----:B------:R-:W4:Y:S04]  /*cbe0*/  LDL R2, [R1+0x6c0] ;  /* 0x0006c00001027983 */ /* 0x000f280000100800 */
[----:B------:R-:W4:Y:S01]  /*cbf0*/  LDL R3, [R1+0x6d0] ;  /* 0x0006d00001037983 */ /* 0x000f220000100800 */
[----:B------:R-:W0:Y:S02]  /*cc00*/  S2R R10, SR_TID.X ;  /* 0x00000000000a7919 */ /* 0x000e240000002100 */
[----:B0-----:R-:W-:Y:S01]  /*cc10*/  SHF.R.U32.HI R10, RZ, 0x5, R10 ;  /* 0x00000005ff0a7819 */ /* 0x001fe2000001160a */
[----:B--2---:R0:W-:Y:S01]  /*cc20*/  STL [R1+0x13c], R0 ;  /* 0x00013c0001007387 */ /* 0x0041e20000100800 */
[----:B----4-:R-:W-:-:S04]  /*cc30*/  @!P0 LOP3.LUT R3, R3, R2, RZ, 0x3c, !PT ;  /* 0x0000000203038212 */ /* 0x010fc800078e3cff */
[----:B------:R-:W-:-:S04]  /*cc40*/  @!P0 LOP3.LUT R2, R3, R2, RZ, 0x3c, !PT ;  /* 0x0000000203028212 */ /* 0x000fc800078e3cff */
[----:B------:R-:W-:-:S05]  /*cc50*/  @!P0 LOP3.LUT R3, R3, R2, RZ, 0x3c, !PT ;  /* 0x0000000203038212 */ /* 0x000fca00078e3cff */
[----:B------:R1:W2:Y:S04]  /*cc60*/  @!P0 LDG.E.U16 R24, desc[UR8][R2.64] ;  /* 0x0000000802188981 */ /* 0x0002a8000c1e1500 */
[----:B------:R-:W4:Y:S01]  /*cc70*/  LDL R3, [R1+0x6c4] ;  /* 0x0006c40001037983 */ /* 0x000f220000100800 */
[----:B------:R-:W-:Y:S01]  /*cc80*/  SGXT.U32 R10, R10, 0x1 ;  /* 0x000000010a0a781a */ /* 0x000fe20000000000 */
[----:B0-----:R-:W0:Y:S03]  /*cc90*/  S2R R0, SR_TID.X ;  /* 0x0000000000007919 */ /* 0x001e260000002100 */
[----:B------:R-:W-:Y:S02]  /*cca0*/  LOP3.LUT R4, R10, 0x4a, RZ, 0xfc, !PT ;  /* 0x0000004a0a047812 */ /* 0x000fe400078efcff */
[----:B------:R-:W2:Y:S02]  /*ccb0*/  LDL R10, [R1+0x704] ;  /* 0x00070400010a7983 */ /* 0x000ea40000100800 */
[----:B------:R-:W-:-:S02]  /*ccc0*/  ISETP.GE.AND P1, PT, R4, UR6, PT ;  /* 0x0000000604007c0c */ /* 0x000fc4000bf26270 */
[----:B------:R-:W2:Y:S01]  /*ccd0*/  LDL R4, [R1+0x728] ;  /* 0x0007280001047983 */ /* 0x000ea20000100800 */
[----:B------:R-:W-:Y:S02]  /*cce0*/  PRMT R5, RZ, 0x7610, R5 ;  /* 0x00007610ff057816 */ /* 0x000fe40000000005 */
[----:B0-----:R-:W-:-:S04]  /*ccf0*/  SHF.R.U32.HI R0, RZ, 0x5, R0 ;  /* 0x00000005ff007819 */ /* 0x001fc80000011600 */
[----:B------:R-:W-:-:S04]  /*cd00*/  SGXT.U32 R0, R0, 0x1 ;  /* 0x000000010000781a */ /* 0x000fc80000000000 */
[----:B-1----:R-:W-:-:S04]  /*cd10*/  LOP3.LUT R2, R0, 0x50, RZ, 0xfc, !PT ;  /* 0x0000005000027812 */ /* 0x002fc800078efcff */
[----:B------:R-:W-:Y:S01]  /*cd20*/  ISETP.GE.AND P0, PT, R2, UR6, PT ;  /* 0x0000000602007c0c */ /* 0x000fe2000bf06270 */
[----:B------:R-:W-:Y:S01]  /*cd30*/  @!P1 IMAD.MOV.U32 R2, RZ, RZ, R27 ;  /* 0x000000ffff029224 */ /* 0x000fe200078e001b */
[----:B------:R-:W0:Y:S04]  /*cd40*/  S2R R0, SR_TID.X ;  /* 0x0000000000007919 */ /* 0x000e280000002100 */
[----:B----4-:R1:W4:Y:S01]  /*cd50*/  @!P1 LDG.E.U16 R5, desc[UR8][R2.64] ;  /* 0x0000000802059981 */ /* 0x010322000c1e1500 */
[----:B0-----:R-:W-:-:S04]  /*cd60*/  SHF.R.U32.HI R27, RZ, 0x5, R0 ;  /* 0x00000005ff1b7819 */ /* 0x001fc80000011600 */
[----:B------:R-:W-:-:S04]  /*cd70*/  SGXT.U32 R27, R27, 0x1 ;  /* 0x000000011b1b781a */ /* 0x000fc80000000000 */
[----:B-1----:R-:W-:-:S04]  /*cd80*/  LOP3.LUT R3, R27, 0x58, RZ, 0xfc, !PT ;  /* 0x000000581b037812 */ /* 0x002fc800078efcff */
[----:B------:R-:W-:Y:S01]  /*cd90*/  ISETP.GE.AND P1, PT, R3, UR6, PT ;  /* 0x0000000603007c0c */ /* 0x000fe2000bf26270 */
[----:B---3--:R-:W-:Y:S01]  /*cda0*/  @!P0 IMAD.MOV.U32 R2, RZ, RZ, R11 ;  /* 0x000000ffff028224 */ /* 0x008fe200078e000b */
[----:B------:R-:W-:Y:S01]  /*cdb0*/  PRMT R7, RZ, 0x7610, R7 ;  /* 0x00007610ff077816 */ /* 0x000fe20000000007 */
[----:B------:R-:W-:Y:S01]  /*cdc0*/  @!P0 IMAD.MOV.U32 R3, RZ, RZ, R29 ;  /* 0x000000ffff038224 */ /* 0x000fe200078e001d */
[----:B------:R-:W-:-:S04]  /*cdd0*/  PRMT R25, RZ, 0x7610, R25 ;  /* 0x00007610ff197816 */ /* 0x000fc80000000019 */
[----:B------:R2:W3:Y:S05]  /*cde0*/  @!P0 LDG.E.U16 R7, desc[UR8][R2.64] ;  /* 0x0000000802078981 */ /* 0x0004ea000c1e1500 */
[----:B--2---:R-:W-:Y:S02]  /*cdf0*/  @!P1 IMAD.MOV.U32 R2, RZ, RZ, R4 ;  /* 0x000000ffff029224 */ /* 0x004fe400078e0004 */
[----:B------:R-:W-:-:S05]  /*ce00*/  @!P1 IMAD.MOV.U32 R3, RZ, RZ, R10 ;  /* 0x000000ffff039224 */ /* 0x000fca00078e000a */
[----:B------:R0:W2:Y:S02]  /*ce10*/  @!P1 LDG.E.U16 R25, desc[UR8][R2.64] ;  /* 0x0000000802199981 */ /* 0x0000a4000c1e1500 */
[----:B0-----:R-:W0:Y:S01]  /*ce20*/  S2R R3, SR_TID.X ;  /* 0x0000000000037919 */ /* 0x001e220000002100 */
[----:B------:R-:W-:-:S04]  /*ce30*/  SHF.R.U32.HI R0, RZ, 0x5, R0 ;  /* 0x00000005ff007819 */ /* 0x000fc80000011600 */
[----:B------:R-:W-:-:S04]  /*ce40*/  SGXT.U32 R0, R0, 0x1 ;  /* 0x000000010000781a */ /* 0x000fc80000000000 */
[----:B------:R-:W-:-:S04]  /*ce50*/  LOP3.LUT R0, R0, 0x60, RZ, 0xfc, !PT ;  /* 0x0000006000007812 */ /* 0x000fc800078efcff */
[----:B------:R-:W-:Y:S02]  /*ce60*/  ISETP.GE.AND P0, PT, R0, UR6, PT ;  /* 0x0000000600007c0c */ /* 0x000fe4000bf06270 */
[----:B0-----:R-:W-:-:S04]  /*ce70*/  SHF.R.U32.HI R3, RZ, 0x5, R3 ;  /* 0x00000005ff037819 */ /* 0x001fc80000011603 */
[----:B------:R-:W-:-:S04]  /*ce80*/  SGXT.U32 R3, R3, 0x1 ;  /* 0x000000010303781a */ /* 0x000fc80000000000 */
[----:B------:R-:W-:Y:S01]  /*ce90*/  LOP3.LUT R2, R3, 0x68, RZ, 0xfc, !PT ;  /* 0x0000006803027812 */ /* 0x000fe200078efcff */
[----:B----4-:R0:W-:Y:S04]  /*cea0*/  STL [R1+0x18], R5 ;  /* 0x0000180501007387 */ /* 0x0101e80000100800 */
[----:B0-----:R-:W4:Y:S04]  /*ceb0*/  LDL.LU R5, [R1+0xfa8] ;  /* 0x000fa80001057983 */ /* 0x001f280000300800 */
[----:B------:R-:W3:Y:S04]  /*cec0*/  LDL R27, [R1+0x748] ;  /* 0x00074800011b7983 */ /* 0x000ee80000100800 */
[----:B------:R-:W2:Y:S04]  /*ced0*/  LDL R29, [R1+0x754] ;  /* 0x00075400011d7983 */ /* 0x000ea80000100800 */
[----:B------:R-:W2:Y:S04]  /*cee0*/  LDL R11, [R1+0x78c] ;  /* 0x00078c00010b7983 */ /* 0x000ea80000100800 */
[----:B------:R-:W2:Y:S04]  /*cef0*/  LDL.LU R0, [R1+0x774] ;  /* 0x0007740001007983 */ /* 0x000ea80000300800 */
[----:B------:R-:W4:Y:S01]  /*cf00*/  LDL R3, [R1+0x714] ;  /* 0x0007140001037983 */ /* 0x000f220000100800 */
[----:B------:R-:W-:-:S02]  /*cf10*/  ISETP.GE.AND P1, PT, R2, UR6, PT ;  /* 0x0000000602007c0c */ /* 0x000fc4000bf26270 */
[----:B------:R-:W-:Y:S01]  /*cf20*/  PRMT R6, RZ, 0x7610, R6 ;  /* 0x00007610ff067816 */ /* 0x000fe20000000006 */
[----:B------:R-:W0:Y:S01]  /*cf30*/  S2R R4, SR_TID.X ;  /* 0x0000000000047919 */ /* 0x000e220000002100 */
[----:B------:R-:W2:Y:S01]  /*cf40*/  LDL R10, [R1+0x7a0] ;  /* 0x0007a000010a7983 */ /* 0x000ea20000100800 */
[----:B0-----:R-:W-:-:S04]  /*cf50*/  SHF.R.U32.HI R4, RZ, 0x5, R4 ;  /* 0x00000005ff047819 */ /* 0x001fc80000011604 */
[----:B------:R-:W-:-:S04]  /*cf60*/  SGXT.U32 R4, R4, 0x1 ;  /* 0x000000010404781a */ /* 0x000fc80000000000 */
[----:B------:R-:W-:Y:S01]  /*cf70*/  LOP3.LUT R4, R4, 0x70, RZ, 0xfc, !PT ;  /* 0x0000007004047812 */ /* 0x000fe200078efcff */
[----:B---3--:R-:W-:-:S05]  /*cf80*/  @!P0 IMAD.MOV.U32 R2, RZ, RZ, R27 ;  /* 0x000000ffff028224 */ /* 0x008fca00078e001b */
[----:B----4-:R0:W3:Y:S04]  /*cf90*/  @!P0 LDG.E.U16 R6, desc[UR8][R2.64] ;  /* 0x0000000802068981 */ /* 0x0100e8000c1e1500 */
[----:B------:R-:W0:Y:S04]  /*cfa0*/  LDL R2, [R1+0x734] ;  /* 0x0007340001027983 */ /* 0x000e280000100800 */
[----:B------:R-:W0:Y:S01]  /*cfb0*/  LDL R3, [R1+0x768] ;  /* 0x0007680001037983 */ /* 0x000e220000100800 */
[----:B------:R-:W-:-:S03]  /*cfc0*/  ISETP.GE.AND P0, PT, R4, UR6, PT ;  /* 0x0000000604007c0c */ /* 0x000fc6000bf06270 */
[----:B------:R-:W4:Y:S01]  /*cfd0*/  LDL.LU R4, [R1+0xfa4] ;  /* 0x000fa40001047983 */ /* 0x000f220000300800 */
[----:B------:R-:W-:Y:S01]  /*cfe0*/  PRMT R5, RZ, 0x7610, R5 ;  /* 0x00007610ff057816 */ /* 0x000fe20000000005 */
[----:B------:R-:W1:Y:S02]  /*cff0*/  S2R R27, SR_TID.X ;  /* 0x00000000001b7919 */ /* 0x000e640000002100 */
[----:B--2---:R-:W-:Y:S01]  /*d000*/  STL [R1+0x984], R0 ;  /* 0x0009840001007387 */ /* 0x004fe20000100800 */
[----:B-1----:R-:W-:-:S04]  /*d010*/  SHF.R.U32.HI R27, RZ, 0x5, R27 ;  /* 0x00000005ff1b7819 */ /* 0x002fc8000001161b */
[----:B------:R-:W-:-:S04]  /*d020*/  SGXT.U32 R27, R27, 0x1 ;  /* 0x000000011b1b781a */ /* 0x000fc80000000000 */
[----:B------:R-:W-:Y:S02]  /*d030*/  LOP3.LUT R27, R27, 0x4c, RZ, 0xfc, !PT ;  /* 0x0000004c1b1b7812 */ /* 0x000fe400078efcff */
[----:B0-----:R-:W-:-:S04]  /*d040*/  @!P1 LOP3.LUT R3, R3, R2, RZ, 0x3c, !PT ;  /* 0x0000000203039212 */ /* 0x001fc800078e3cff */
[----:B------:R-:W-:-:S04]  /*d050*/  @!P1 LOP3.LUT R2, R3, R2, RZ, 0x3c, !PT ;  /* 0x0000000203029212 */ /* 0x000fc800078e3cff */
[----:B------:R-:W-:-:S05]  /*d060*/  @!P1 LOP3.LUT R3, R3, R2, RZ, 0x3c, !PT ;  /* 0x0000000203039212 */ /* 0x000fca00078e3cff */
[----:B------:R0:W2:Y:S02]  /*d070*/  @!P1 LDG.E.U16 R5, desc[UR8][R2.64] ;  /* 0x0000000802059981 */ /* 0x0000a4000c1e1500 */
[----:B0-----:R-:W0:Y:S01]  /*d080*/  S2R R3, SR_TID.X ;  /* 0x0000000000037919 */ /* 0x001e220000002100 */
[----:B------:R-:W-:Y:S02]  /*d090*/  @!P0 IMAD.MOV.U32 R2, RZ, RZ, R11 ;  /* 0x000000ffff028224 */ /* 0x000fe400078e000b */
[----:B------:R-:W1:Y:S01]  /*d0a0*/  S2R R11, SR_TID.X ;  /* 0x00000000000b7919 */ /* 0x000e620000002100 */
[----:B----4-:R-:W-:Y:S02]  /*d0b0*/  PRMT R4, RZ, 0x7610, R4 ;  /* 0x00007610ff047816 */ /* 0x010fe40000000004 */
[----:B0-----:R-:W-:-:S04]  /*d0c0*/  SHF.R.U32.HI R3, RZ, 0x5, R3 ;  /* 0x00000005ff037819 */ /* 0x001fc80000011603 */
[----:B------:R-:W-:-:S04]  /*d0d0*/  SGXT.U32 R3, R3, 0x1 ;  /* 0x000000010303781a */ /* 0x000fc80000000000 */
[----:B------:R-:W-:-:S04]  /*d0e0*/  LOP3.LUT R3, R3, 0x78, RZ, 0xfc, !PT ;  /* 0x0000007803037812 */ /* 0x000fc800078efcff */
[----:B------:R-:W-:Y:S01]  /*d0f0*/  ISETP.GE.AND P1, PT, R3, UR6, PT ;  /* 0x0000000603007c0c */ /* 0x000fe2000bf26270 */
[----:B------:R-:W-:Y:S01]  /*d100*/  @!P0 IMAD.MOV.U32 R3, RZ, RZ, R29 ;  /* 0x000000ffff038224 */ /* 0x000fe200078e001d */
[----:B-1----:R-:W-:-:S04]  /*d110*/  SHF.R.U32.HI R29, RZ, 0x5, R11 ;  /* 0x00000005ff1d7819 */ /* 0x002fc8000001160b */
[----:B------:R0:W4:Y:S01]  /*d120*/  @!P0 LDG.E.U16 R4, desc[UR8][R2.64] ;  /* 0x0000000802048981 */ /* 0x000122000c1e1500 */
[----:B------:R-:W-:-:S06]  /*d130*/  SGXT.U32 R29, R29, 0x1 ;  /* 0x000000011d1d781a */ /* 0x000fcc0000000000 */
[----:B------:R-:W-:Y:S01]  /*d140*/  @!P1 IMAD.MOV.U32 R11, RZ, RZ, R0 ;  /* 0x000000ffff0b9224 */ /* 0x000fe200078e0000 */
[----:B0-----:R-:W-:Y:S02]  /*d150*/  PRMT R3, RZ, 0x7610, R3 ;  /* 0x00007610ff037816 */ /* 0x001fe40000000003 */
[----:B------:R-:W-:Y:S02]  /*d160*/  ISETP.GE.AND P0, PT, R27, UR6, PT ;  /* 0x000000061b007c0c */ /* 0x000fe4000bf06270 */
[----:B------:R-:W-:Y:S02]  /*d170*/  LOP3.LUT R27, R29, 0x4e, RZ, 0xfc, !PT ;  /* 0x0000004e1d1b7812 */ /* 0x000fe400078efcff */
[----:B------:R0:W4:Y:S02]  /*d180*/  @!P1 LDG.E.U16 R3, desc[UR8][R10.64] ;  /* 0x000000080a039981 */ /* 0x000124000c1e1500 */
[----:B------:R-:W-:Y:S02]  /*d190*/  ISETP.GE.AND P1, PT, R27, UR6, PT ;  /* 0x000000061b007c0c */ /* 0x000fe4000bf26270 */
[----:B------:R-:W0:Y:S04]  /*d1a0*/  LDL R10, [R1+0x6c8] ;  /* 0x0006c800010a7983 */ /* 0x000e280000100800 */
[----:B------:R-:W0:Y:S04]  /*d1b0*/  LDL R11, [R1+0x6ec] ;  /* 0x0006ec00010b7983 */ /* 0x000e280000100800 */
[----:B------:R-:W3:Y:S01]  /*d1c0*/  LDL.LU R27, [R1+0xfa0] ;  /* 0x000fa000011b7983 */ /* 0x000ee20000300800 */
[----:B------:R-:W1:Y:S01]  /*d1d0*/  S2R R29, SR_TID.X ;  /* 0x00000000001d7919 */ /* 0x000e620000002100 */
[----:B0-----:R-:W-:-:S04]  /*d1e0*/  @!P0 LOP3.LUT R11, R11, R10, RZ, 0x3c, !PT ;  /* 0x0000000a0b0b8212 */ /* 0x001fc800078e3cff */
[C---:B------:R-:W-:Y:S02]  /*d1f0*/  @!P0 LOP3.LUT R10, R11.reuse, R10, RZ, 0x3c, !PT ;  /* 0x0000000a0b0a8212 */ /* 0x040fe400078e3cff */
[----:B---3--:R-:W-:Y:S02]  /*d200*/  PRMT R27, RZ, 0x7610, R27 ;  /* 0x00007610ff1b7816 */ /* 0x008fe4000000001b */
[----:B------:R-:W-:-:S05]  /*d210*/  @!P0 LOP3.LUT R11, R11, R10, RZ, 0x3c, !PT ;  /* 0x0000000a0b0b8212 */ /* 0x000fca00078e3cff */
[----:B------:R-:W3:Y:S01]  /*d220*/  @!P0 LDG.E.U16 R27, desc[UR8][R10.64] ;  /* 0x000000080a1b8981 */ /* 0x000ee2000c1e1500 */
[----:B-1----:R-:W-:-:S04]  /*d230*/  SHF.R.U32.HI R29, RZ, 0x5, R29 ;  /* 0x00000005ff1d7819 */ /* 0x002fc8000001161d */
[----:B------:R-:W-:Y:S01]  /*d240*/  SGXT.U32 R29, R29, 0x1 ;  /* 0x000000011d1d781a */ /* 0x000fe20000000000 */
[----:B---3--:R0:W-:Y:S04]  /*d250*/  STL [R1+0x34], R27 ;  /* 0x0000341b01007387 */ /* 0x0081e80000100800 */
[----:B------:R-:W3:Y:S04]  /*d260*/  LDL R10, [R1+0x6d8] ;  /* 0x0006d800010a7983 */ /* 0x000ee80000100800 */
[----:B------:R-:W3:Y:S01]  /*d270*/  LDL R11, [R1+0x6e8] ;  /* 0x0006e800010b7983 */ /* 0x000ee20000100800 */
[----:B0-----:R-:W-:-:S04]  /*d280*/  LOP3.LUT R27, R29, 0x52, RZ, 0xfc, !PT ;  /* 0x000000521d1b7812 */ /* 0x001fc800078efcff */
[----:B------:R-:W-:Y:S02]  /*d290*/  ISETP.GE.AND P0, PT, R27, UR6, PT ;  /* 0x000000061b007c0c */ /* 0x000fe4000bf06270 */
[----:B------:R-:W2:Y:S01]  /*d2a0*/  LDL.LU R27, [R1+0xf9c] ;  /* 0x000f9c00011b7983 */ /* 0x000ea20000300800 */
[----:B------:R-:W0:Y:S01]  /*d2b0*/  S2R R29, SR_TID.X ;  /* 0x00000000001d7919 */ /* 0x000e220000002100 */
[----:B---3--:R-:W-:-:S04]  /*d2c0*/  @!P1 LOP3.LUT R11, R11, R10, RZ, 0x3c, !PT ;  /* 0x0000000a0b0b9212 */ /* 0x008fc800078e3cff */
[C---:B------:R-:W-:Y:S02]  /*d2d0*/  @!P1 LOP3.LUT R10, R11.reuse, R10, RZ, 0x3c, !PT ;  /* 0x0000000a0b0a9212 */ /* 0x040fe400078e3cff */
[----:B--2---:R-:W-:Y:S02]  /*d2e0*/  PRMT R27, RZ, 0x7610, R27 ;  /* 0x00007610ff1b7816 */ /* 0x004fe4000000001b */
[----:B------:R-:W-:-:S05]  /*d2f0*/  @!P1 LOP3.LUT R11, R11, R10, RZ, 0x3c, !PT ;  /* 0x0000000a0b0b9212 */ /* 0x000fca00078e3cff */
[----:B------:R-:W2:Y:S01]  /*d300*/  @!P1 LDG.E.U16 R27, desc[UR8][R10.64] ;  /* 0x000000080a1b9981 */ /* 0x000ea2000c1e1500 */
[----:B0-----:R-:W-:-:S04]  /*d310*/  SHF.R.U32.HI R29, RZ, 0x5, R29 ;  /* 0x00000005ff1d7819 */ /* 0x001fc8000001161d */
[----:B------:R-:W-:Y:S01]  /*d320*/  SGXT.U32 R29, R29, 0x1 ;  /* 0x000000011d1d781a */ /* 0x000fe20000000000 */
[----:B--2---:R0:W-:Y:S04]  /*d330*/  STL [R1+0x8c], R27 ;  /* 0x00008c1b01007387 */ /* 0x0041e80000100800 */
[----:B------:R-:W2:Y:S04]  /*d340*/  LDL R10, [R1+0x6e0] ;  /* 0x0006e000010a7983 */ /* 0x000ea80000100800 */
[----:B------:R-:W2:Y:S01]  /*d350*/  LDL R11, [R1+0x6fc] ;  /* 0x0006fc00010b7983 */ /* 0x000ea20000100800 */
[----:B0-----:R-:W-:-:S04]  /*d360*/  LOP3.LUT R27, R29, 0x54, RZ, 0xfc, !PT ;  /* 0x000000541d1b7812 */ /* 0x001fc800078efcff */
[----:B------:R-:W-:Y:S02]  /*d370*/  ISETP.GE.AND P1, PT, R27, UR6, PT ;  /* 0x000000061b007c0c */ /* 0x000fe4000bf26270 */
[----:B------:R-:W3:Y:S01]  /*d380*/  LDL.LU R27, [R1+0xf98] ;  /* 0x000f9800011b7983 */ /* 0x000ee20000300800 */
[----:B------:R-:W0:Y:S01]  /*d390*/  S2R R29, SR_TID.X ;  /* 0x00000000001d7919 */ /* 0x000e220000002100 */
[----:B--2---:R-:W-:-:S04]  /*d3a0*/  @!P0 LOP3.LUT R11, R11, R10, RZ, 0x3c, !PT ;  /* 0x0000000a0b0b8212 */ /* 0x004fc800078e3cff */
[C---:B------:R-:W-:Y:S02]  /*d3b0*/  @!P0 LOP3.LUT R10, R11.reuse, R10, RZ, 0x3c, !PT ;  /* 0x0000000a0b0a8212 */ /* 0x040fe400078e3cff */
[----:B---3--:R-:W-:Y:S02]  /*d3c0*/  PRMT R27, RZ, 0x7610, R27 ;  /* 0x00007610ff1b7816 */ /* 0x008fe4000000001b */
        /* <DEDUP_REMOVED lines=38> */
[----:B--2---:R-:W-:-:S04]  /*d630*/  @!P1 LOP3.LUT R11, R11, R10, RZ, 0x3c, !PT ;  /* 0x0000000a0b0b9212 */ /* 0x004fc800078e3cff */
[C---:B------:R-:W-:Y:S02]  /*d640*/  @!P1 LOP3.LUT R10, R11.reuse, R10, RZ, 0x3c, !PT ;  /* 0x0000000a0b0a9212 */ /* 0x040fe400078e3cff */
[----:B---3--:R-:W-:Y:S02]  /*d650*/  PRMT R27, RZ, 0x7610, R27 ;  /* 0x00007610ff1b7816 */ /* 0x008fe4000000001b */
[----:B------:R-:W-:-:S05]  /*d660*/  @!P1 LOP3.LUT R11, R11, R10, RZ, 0x3c, !PT ;  /* 0x0000000a0b0b9212 */ /* 0x000fca00078e3cff */
[----:B------:R-:W2:Y:S01]  /*d670*/  @!P1 LDG.E.U16 R27, desc[UR8][R10.64] ;  /* 0x000000080a1b9981 */ /* 0x000ea2000c1e1500 */
[----:B------:R-:W0:Y:S03]  /*d680*/  S2R R29, SR_TID.X ;  /* 0x00000000001d7919 */ /* 0x000e260000002100 */
[----:B--2---:R1:W-:Y:S04]  /*d690*/  STL [R1+0x4], R27 ;  /* 0x0000041b01007387 */ /* 0x0043e80000100800 */
[----:B------:R-:W2:Y:S04]  /*d6a0*/  LDL R10, [R1+0x70c] ;  /* 0x00070c00010a7983 */ /* 0x000ea80000100800 */
[----:B------:R-:W2:Y:S01]  /*d6b0*/  LDL R11, [R1+0x738] ;  /* 0x00073800010b7983 */ /* 0x000ea20000100800 */
[----:B0-----:R-:W-:-:S04]  /*d6c0*/  SHF.R.U32.HI R29, RZ, 0x5, R29 ;  /* 0x00000005ff1d7819 */ /* 0x001fc8000001161d */
[----:B------:R-:W-:Y:S02]  /*d6d0*/  SGXT.U32 R29, R29, 0x1 ;  /* 0x000000011d1d781a */ /* 0x000fe40000000000 */
[----:B------:R-:W-:Y:S02]  /*d6e0*/  PRMT R26, RZ, 0x7610, R26 ;  /* 0x00007610ff1a7816 */ /* 0x000fe4000000001a */
[----:B------:R-:W-:-:S04]  /*d6f0*/  LOP3.LUT R29, R29, 0x5e, RZ, 0xfc, !PT ;  /* 0x0000005e1d1d7812 */ /* 0x000fc800078efcff */
[----:B------:R-:W-:Y:S02]  /*d700*/  ISETP.GE.AND P1, PT, R29, UR6, PT ;  /* 0x000000061d007c0c */ /* 0x000fe4000bf26270 */
[----:B------:R-:W3:Y:S01]  /*d710*/  LDL.LU R29, [R1+0xf88] ;  /* 0x000f8800011d7983 */ /* 0x000ee20000300800 */
[----:B--2---:R-:W-:-:S04]  /*d720*/  @!P0 LOP3.LUT R11, R11, R10, RZ, 0x3c, !PT ;  /* 0x0000000a0b0b8212 */ /* 0x004fc800078e3cff */
[----:B------:R-:W-:-:S04]  /*d730*/  @!P0 LOP3.LUT R10, R11, R10, RZ, 0x3c, !PT ;  /* 0x0000000a0b0a8212 */ /* 0x000fc800078e3cff */
[----:B------:R-:W-:-:S05]  /*d740*/  @!P0 LOP3.LUT R11, R11, R10, RZ, 0x3c, !PT ;  /* 0x0000000a0b0b8212 */ /* 0x000fca00078e3cff */
[----:B------:R0:W2:Y:S04]  /*d750*/  @!P0 LDG.E.U16 R26, desc[UR8][R10.64] ;  /* 0x000000080a1a8981 */ /* 0x0000a8000c1e1500 */
[----:B------:R-:W0:Y:S04]  /*d760*/  LDL R10, [R1+0x710] ;  /* 0x00071000010a7983 */ /* 0x000e280000100800 */
[----:B------:R-:W0:Y:S01]  /*d770*/  LDL R11, [R1+0x740] ;  /* 0x00074000010b7983 */ /* 0x000e220000100800 */
[----:B------:R-:W-:Y:S01]  /*d780*/  PRMT R14, RZ, 0x7610, R14 ;  /* 0x00007610ff0e7816 */ /* 0x000fe2000000000e */
[----:B-1----:R-:W1:Y:S01]  /*d790*/  S2R R27, SR_TID.X ;  /* 0x00000000001b7919 */ /* 0x002e620000002100 */
[----:B0-----:R-:W-:-:S04]  /*d7a0*/  @!P1 LOP3.LUT R11, R11, R10, RZ, 0x3c, !PT ;  /* 0x0000000a0b0b9212 */ /* 0x001fc800078e3cff */
[----:B------:R-:W-:-:S04]  /*d7b0*/  @!P1 LOP3.LUT R10, R11, R10, RZ, 0x3c, !PT ;  /* 0x0000000a0b0a9212 */ /* 0x000fc800078e3cff */
[----:B------:R-:W-:-:S05]  /*d7c0*/  @!P1 LOP3.LUT R11, R11, R10, RZ, 0x3c, !PT ;  /* 0x0000000a0b0b9212 */ /* 0x000fca00078e3cff */
[----:B------:R-:W4:Y:S01]  /*d7d0*/  @!P1 LDG.E.U16 R14, desc[UR8][R10.64] ;  /* 0x000000080a0e9981 */ /* 0x000f22000c1e1500 */
[----:B-1----:R-:W-:-:S04]  /*d7e0*/  SHF.R.U32.HI R27, RZ, 0x5, R27 ;  /* 0x00000005ff1b7819 */ /* 0x002fc8000001161b */
[----:B------:R-:W-:-:S04]  /*d7f0*/  SGXT.U32 R27, R27, 0x1 ;  /* 0x000000011b1b781a */ /* 0x000fc80000000000 */
[----:B------:R-:W-:Y:S01]  /*d800*/  LOP3.LUT R27, R27, 0x62, RZ, 0xfc, !PT ;  /* 0x000000621b1b7812 */ /* 0x000fe200078efcff */
[----:B--2---:R0:W-:Y:S03]  /*d810*/  STL [R1+0x28], R26 ;  /* 0x0000281a01007387 */ /* 0x0041e60000100800 */
[----:B------:R-:W-:Y:S02]  /*d820*/  ISETP.GE.AND P0, PT, R27, UR6, PT ;  /* 0x000000061b007c0c */ /* 0x000fe4000bf06270 */
[----:B------:R-:W2:Y:S01]  /*d830*/  LDL.LU R27, [R1+0xf84] ;  /* 0x000f8400011b7983 */ /* 0x000ea20000300800 */
[----:B0-----:R-:W0:Y:S03]  /*d840*/  S2R R26, SR_TID.X ;  /* 0x00000000001a7919 */ /* 0x001e260000002100 */
[----:B----4-:R-:W-:Y:S04]  /*d850*/  STL [R1+0x80], R14 ;  /* 0x0000800e01007387 */ /* 0x010fe80000100800 */
[----:B------:R-:W4:Y:S04]  /*d860*/  LDL R10, [R1+0x71c] ;  /* 0x00071c00010a7983 */ /* 0x000f280000100800 */
[----:B------:R-:W4:Y:S01]  /*d870*/  LDL R11, [R1+0x750] ;  /* 0x00075000010b7983 */ /* 0x000f220000100800 */
[----:B0-----:R-:W-:-:S04]  /*d880*/  SHF.R.U32.HI R26, RZ, 0x5, R26 ;  /* 0x00000005ff1a7819 */ /* 0x001fc8000001161a */
[----:B------:R-:W-:Y:S02]  /*d890*/  SGXT.U32 R26, R26, 0x1 ;  /* 0x000000011a1a781a */ /* 0x000fe40000000000 */
[----:B------:R-:W-:Y:S02]  /*d8a0*/  PRMT R28, RZ, 0x7610, R28 ;  /* 0x00007610ff1c7816 */ /* 0x000fe4000000001c */
[----:B------:R-:W-:-:S04]  /*d8b0*/  LOP3.LUT R26, R26, 0x64, RZ, 0xfc, !PT ;  /* 0x000000641a1a7812 */ /* 0x000fc800078efcff */
[----:B------:R-:W-:Y:S02]  /*d8c0*/  ISETP.GE.AND P1, PT, R26, UR6, PT ;  /* 0x000000061a007c0c */ /* 0x000fe4000bf26270 */
[----:B------:R-:W2:Y:S01]  /*d8d0*/  LDL.LU R26, [R1+0xf80] ;  /* 0x000f8000011a7983 */ /* 0x000ea20000300800 */
[----:B----4-:R-:W-:-:S04]  /*d8e0*/  @!P0 LOP3.LUT R11, R11, R10, RZ, 0x3c, !PT ;  /* 0x0000000a0b0b8212 */ /* 0x010fc800078e3cff */
[----:B------:R-:W-:-:S04]  /*d8f0*/  @!P0 LOP3.LUT R10, R11, R10, RZ, 0x3c, !PT ;  /* 0x0000000a0b0a8212 */ /* 0x000fc800078e3cff */
[----:B------:R-:W-:-:S05]  /*d900*/  @!P0 LOP3.LUT R11, R11, R10, RZ, 0x3c, !PT ;  /* 0x0000000a0b0b8212 */ /* 0x000fca00078e3cff */
[----:B------:R0:W4:Y:S04]  /*d910*/  @!P0 LDG.E.U16 R28, desc[UR8][R10.64] ;  /* 0x000000080a1c8981 */ /* 0x000128000c1e1500 */
[----:B------:R-:W0:Y:S04]  /*d920*/  LDL R10, [R1+0x724] ;  /* 0x00072400010a7983 */ /* 0x000e280000100800 */
[----:B------:R-:W0:Y:S01]  /*d930*/  LDL R11, [R1+0x758] ;  /* 0x00075800010b7983 */ /* 0x000e220000100800 */
[----:B------:R-:W-:Y:S02]  /*d940*/  PRMT R0, RZ, 0x7610, R0 ;  /* 0x00007610ff007816 */ /* 0x000fe40000000000 */
[----:B0-----:R-:W-:-:S04]  /*d950*/  @!P1 LOP3.LUT R11, R11, R10, RZ, 0x3c, !PT ;  /* 0x0000000a0b0b9212 */ /* 0x001fc800078e3cff */
[----:B------:R-:W-:-:S04]  /*d960*/  @!P1 LOP3.LUT R10, R11, R10, RZ, 0x3c, !PT ;  /* 0x0000000a0b0a9212 */ /* 0x000fc800078e3cff */
[----:B------:R-:W-:-:S05]  /*d970*/  @!P1 LOP3.LUT R11, R11, R10, RZ, 0x3c, !PT ;  /* 0x0000000a0b0b9212 */ /* 0x000fca00078e3cff */
[----:B------:R-:W3:Y:S04]  /*d980*/  @!P1 LDG.E.U16 R0, desc[UR8][R10.64] ;  /* 0x000000080a009981 */ /* 0x000ee8000c1e1500 */
[----:B----4-:R0:W-:Y:S04]  /*d990*/  STL [R1], R28 ;  /* 0x0000001c01007387 */ /* 0x0101e80000100800 */
[----:B0-----:R-:W4:Y:S01]  /*d9a0*/  LDL R28, [R1+0x778] ;  /* 0x00077800011c7983 */ /* 0x001f220000100800 */
[----:B------:R-:W0:Y:S03]  /*d9b0*/  S2R R14, SR_TID.X ;  /* 0x00000000000e7919 */ /* 0x000e260000002100 */
[----:B---3--:R1:W-:Y:S04]  /*d9c0*/  STL [R1+0x20], R0 ;  /* 0x0000200001007387 */ /* 0x0083e80000100800 */
[----:B------:R-:W3:Y:S04]  /*d9d0*/  LDL R10, [R1+0x72c] ;  /* 0x00072c00010a7983 */ /* 0x000ee80000100800 */
[----:B------:R-:W3:Y:S01]  /*d9e0*/  LDL R11, [R1+0x760] ;  /* 0x00076000010b7983 */ /* 0x000ee20000100800 */
[----:B0-----:R-:W-:-:S04]  /*d9f0*/  SHF.R.U32.HI R14, RZ, 0x5, R14 ;  /* 0x00000005ff0e7819 */ /* 0x001fc8000001160e */
[----:B------:R-:W-:-:S04]  /*da00*/  SGXT.U32 R14, R14, 0x1 ;  /* 0x000000010e0e781a */ /* 0x000fc80000000000 */
[----:B------:R-:W-:-:S04]  /*da10*/  LOP3.LUT R14, R14, 0x66, RZ, 0xfc, !PT ;  /* 0x000000660e0e7812 */ /* 0x000fc800078efcff */
[----:B------:R-:W-:Y:S02]  /*da20*/  ISETP.GE.AND P0, PT, R14, UR6, PT ;  /* 0x000000060e007c0c */ /* 0x000fe4000bf06270 */
[----:B------:R-:W0:Y:S01]  /*da30*/  S2R R14, SR_TID.X ;  /* 0x00000000000e7919 */ /* 0x000e220000002100 */
[----:B------:R-:W-:Y:S02]  /*da40*/  PRMT R17, RZ, 0x7610, R17 ;  /* 0x00007610ff117816 */ /* 0x000fe40000000011 */
[----:B0-----:R-:W-:-:S04]  /*da50*/  SHF.R.U32.HI R14, RZ, 0x5, R14 ;  /* 0x00000005ff0e7819 */ /* 0x001fc8000001160e */
[----:B------:R-:W-:-:S04]  /*da60*/  SGXT.U32 R14, R14, 0x1 ;  /* 0x000000010e0e781a */ /* 0x000fc80000000000 */
[----:B------:R-:W-:-:S04]  /*da70*/  LOP3.LUT R14, R14, 0x6a, RZ, 0xfc, !PT ;  /* 0x0000006a0e0e7812 */ /* 0x000fc800078efcff */
[----:B------:R-:W-:Y:S02]  /*da80*/  ISETP.GE.AND P1, PT, R14, UR6, PT ;  /* 0x000000060e007c0c */ /* 0x000fe4000bf26270 */
[----:B------:R-:W2:Y:S01]  /*da90*/  LDL.LU R14, [R1+0xf7c] ;  /* 0x000f7c00010e7983 */ /* 0x000ea20000300800 */
[----:B---3--:R-:W-:-:S04]  /*daa0*/  @!P0 LOP3.LUT R11, R11, R10, RZ, 0x3c, !PT ;  /* 0x0000000a0b0b8212 */ /* 0x008fc800078e3cff */
[----:B------:R-:W-:-:S04]  /*dab0*/  @!P0 LOP3.LUT R10, R11, R10, RZ, 0x3c, !PT ;  /* 0x0000000a0b0a8212 */ /* 0x000fc800078e3cff */
[----:B------:R-:W-:-:S05]  /*dac0*/  @!P0 LOP3.LUT R11, R11, R10, RZ, 0x3c, !PT ;  /* 0x0000000a0b0b8212 */ /* 0x000fca00078e3cff */
[----:B------:R0:W3:Y:S04]  /*dad0*/  @!P0 LDG.E.U16 R17, desc[UR8][R10.64] ;  /* 0x000000080a118981 */ /* 0x0000e8000c1e1500 */
[----:B------:R-:W0:Y:S04]  /*dae0*/  LDL R10, [R1+0x73c] ;  /* 0x00073c00010a7983 */ /* 0x000e280000100800 */
[----:B------:R-:W0:Y:S01]  /*daf0*/  LDL R11, [R1+0x770] ;  /* 0x00077000010b7983 */ /* 0x000e220000100800 */
[----:B------:R-:W-:Y:S01]  /*db00*/  PRMT R29, RZ, 0x7610, R29 ;  /* 0x00007610ff1d7816 */ /* 0x000fe2000000001d */
[----:B-1----:R-:W1:Y:S01]  /*db10*/  S2R R0, SR_TID.X ;  /* 0x0000000000007919 */ /* 0x002e620000002100 */
[----:B0-----:R-:W-:-:S04]  /*db20*/  @!P1 LOP3.LUT R11, R11, R10, RZ, 0x3c, !PT ;  /* 0x0000000a0b0b9212 */ /* 0x001fc800078e3cff */
[----:B------:R-:W-:-:S04]  /*db30*/  @!P1 LOP3.LUT R10, R11, R10, RZ, 0x3c, !PT ;  /* 0x0000000a0b0a9212 */ /* 0x000fc800078e3cff */
[----:B------:R-:W-:-:S05]  /*db40*/  @!P1 LOP3.LUT R11, R11, R10, RZ, 0x3c, !PT ;  /* 0x0000000a0b0b9212 */ /* 0x000fca00078e3cff */
[----:B------:R0:W2:Y:S02]  /*db50*/  @!P1 LDG.E.U16 R29, desc[UR8][R10.64] ;  /* 0x000000080a1d9981 */ /* 0x0000a4000c1e1500 */
[----:B0-----:R-:W0:Y:S02]  /*db60*/  S2R R11, SR_TID.X ;  /* 0x00000000000b7919 */ /* 0x001e240000002100 */
[----:B---3--:R3:W-:Y:S01]  /*db70*/  STL [R1+0x78], R17 ;  /* 0x0000781101007387 */ /* 0x0087e20000100800 */
[----:B-1----:R-:W-:Y:S02]  /*db80*/  SHF.R.U32.HI R0, RZ, 0x5, R0 ;  /* 0x00000005ff007819 */ /* 0x002fe40000011600 */
[----:B0-----:R-:W-:Y:S01]  /*db90*/  SHF.R.U32.HI R11, RZ, 0x5, R11 ;  /* 0x00000005ff0b7819 */ /* 0x001fe2000001160b */
[----:B---3--:R-:W3:Y:S03]  /*dba0*/  LDL R17, [R1+0x784] ;  /* 0x0007840001117983 */ /* 0x008ee60000100800 */
[----:B------:R-:W-:-:S04]  /*dbb0*/  SGXT.U32 R11, R11, 0x1 ;  /* 0x000000010b0b781a */ /* 0x000fc80000000000 */
[----:B------:R-:W-:Y:S02]  /*dbc0*/  LOP3.LUT R10, R11, 0x72, RZ, 0xfc, !PT ;  /* 0x000000720b0a7812 */ /* 0x000fe400078efcff */
[----:B------:R-:W2:Y:S01]  /*dbd0*/  LDL R11, [R1+0x744] ;  /* 0x00074400010b7983 */ /* 0x000ea20000100800 */
[----:B------:R-:W-:-:S04]  /*dbe0*/  SGXT.U32 R0, R0, 0x1 ;  /* 0x000000010000781a */ /* 0x000fc80000000000 */
[----:B------:R-:W-:-:S04]  /*dbf0*/  LOP3.LUT R0, R0, 0x6c, RZ, 0xfc, !PT ;  /* 0x0000006c00007812 */ /* 0x000fc800078efcff */
[----:B------:R-:W-:Y:S02]  /*dc00*/  ISETP.GE.AND P0, PT, R0, UR6, PT ;  /* 0x0000000600007c0c */ /* 0x000fe4000bf06270 */
[----:B------:R-:W-:Y:S01]  /*dc10*/  ISETP.GE.AND P1, PT, R10, UR6, PT ;  /* 0x000000060a007c0c */ /* 0x000fe2000bf26270 */
[----:B------:R-:W3:Y:S01]  /*dc20*/  LDL R0, [R1+0x79c] ;  /* 0x00079c0001007983 */ /* 0x000ee20000100800 */
[----:B------:R-:W-:-:S09]  /*dc30*/  PRMT R15, RZ, 0x7610, R15 ;  /* 0x00007610ff0f7816 */ /* 0x000fd2000000000f */
[----:B----4-:R-:W-:-:S05]  /*dc40*/  @!P0 IMAD.MOV.U32 R10, RZ, RZ, R28 ;  /* 0x000000ffff0a8224 */ /* 0x010fca00078e001c */
[----:B--2---:R0:W2:Y:S02]  /*dc50*/  @!P0 LDG.E.U16 R15, desc[UR8][R10.64] ;  /* 0x000000080a0f8981 */ /* 0x0040a4000c1e1500 */
[----:B0-----:R-:W0:Y:S02]  /*dc60*/  S2R R11, SR_TID.X ;  /* 0x00000000000b7919 */ /* 0x001e240000002100 */
[----:B------:R1:W-:Y:S04]  /*dc70*/  STL [R1+0xf48], R29 ;  /* 0x000f481d01007387 */ /* 0x0003e80000100800 */
[----:B-1----:R-:W4:Y:S01]  /*dc80*/  LDL R29, [R1+0x788] ;  /* 0x00078800011d7983 */ /* 0x002f220000100800 */
[----:B0-----:R-:W-:-:S04]  /*dc90*/  SHF.R.U32.HI R11, RZ, 0x5, R11 ;  /* 0x00000005ff0b7819 */ /* 0x001fc8000001160b */
[----:B------:R-:W-:-:S04]  /*dca0*/  SGXT.U32 R11, R11, 0x1 ;  /* 0x000000010b0b781a */ /* 0x000fc80000000000 */
[----:B------:R-:W-:Y:S01]  /*dcb0*/  LOP3.LUT R10, R11, 0x7a, RZ, 0xfc, !PT ;  /* 0x0000007a0b0a7812 */ /* 0x000fe200078efcff */
[----:B--2---:R0:W-:Y:S04]  /*dcc0*/  STL [R1+0x1c], R15 ;  /* 0x00001c0f01007387 */ /* 0x0041e80000100800 */
[----:B0-----:R-:W2:Y:S04]  /*dcd0*/  LDL.LU R15, [R1+0xf78] ;  /* 0x000f7800010f7983 */ /* 0x001ea80000300800 */
[----:B------:R-:W3:Y:S01]  /*dce0*/  LDL R11, [R1+0x75c] ;  /* 0x00075c00010b7983 */ /* 0x000ee20000100800 */
[----:B------:R-:W-:-:S02]  /*dcf0*/  ISETP.GE.AND P2, PT, R10, UR6, PT ;  /* 0x000000060a007c0c */ /* 0x000fc4000bf46270 */
[----:B------:R-:W-:Y:S01]  /*dd00*/  PRMT R27, RZ, 0x7610, R27 ;  /* 0x00007610ff1b7816 */ /* 0x000fe2000000001b */
[----:B----4-:R-:W-:-:S05]  /*dd10*/  @!P1 IMAD.MOV.U32 R10, RZ, RZ, R29 ;  /* 0x000000ffff0a9224 */ /* 0x010fca00078e001d */
[----:B---3--:R0:W3:Y:S01]  /*dd20*/  @!P1 LDG.E.U16 R27, desc[UR8][R10.64] ;  /* 0x000000080a1b9981 */ /* 0x0080e2000c1e1500 */
[----:B------:R-:W-:-:S04]  /*dd30*/  PRMT R26, RZ, 0x7610, R26 ;  /* 0x00007610ff1a7816 */ /* 0x000fc8000000001a */
[----:B0-----:R-:W-:Y:S02]  /*dd40*/  @!P2 IMAD.MOV.U32 R10, RZ, RZ, R0 ;  /* 0x000000ffff0aa224 */ /* 0x001fe400078e0000 */
[----:B------:R-:W-:-:S05]  /*dd50*/  @!P2 IMAD.MOV.U32 R11, RZ, RZ, R17 ;  /* 0x000000ffff0ba224 */ /* 0x000fca00078e0011 */
[----:B------:R0:W4:Y:S01]  /*dd60*/  @!P2 LDG.E.U16 R26, desc[UR8][R10.64] ;  /* 0x000000080a1aa981 */ /* 0x000122000c1e1500 */
[----:B------:R-:W1:Y:S03]  /*dd70*/  S2R R28, SR_TID.X ;  /* 0x00000000001c7919 */ /* 0x000e660000002100 */
[----:B---3--:R-:W-:Y:S04]  /*dd80*/  STL [R1+0xf4c], R27 ;  /* 0x000f4c1b01007387 */ /* 0x008fe80000100800 */
[----:B------:R-:W-:Y:S04]  /*dd90*/  STL [R1+0xf50], R27 ;  /* 0x000f501b01007387 */ /* 0x000fe80000100800 */
[----:B------:R-:W3:Y:S04]  /*dda0*/  LDL R29, [R1+0x780] ;  /* 0x00078000011d7983 */ /* 0x000ee80000100800 */
[----:B------:R-:W3:Y:S04]  /*ddb0*/  LDL.LU R0, [R1+0x798] ;  /* 0x0007980001007983 */ /* 0x000ee80000300800 */
[----:B------:R-:W0:Y:S04]  /*ddc0*/  LDL R10, [R1+0x74c] ;  /* 0x00074c00010a7983 */ /* 0x000e280000100800 */
[----:B------:R-:W0:Y:S01]  /*ddd0*/  LDL R11, [R1+0x790] ;  /* 0x00079000010b7983 */ /* 0x000e220000100800 */
[----:B-1----:R-:W-:-:S04]  /*dde0*/  SHF.R.U32.HI R28, RZ, 0x5, R28 ;  /* 0x00000005ff1c7819 */ /* 0x002fc8000001161c */
[----:B------:R-:W-:-:S04]  /*ddf0*/  SGXT.U32 R28, R28, 0x1 ;  /* 0x000000011c1c781a */ /* 0x000fc80000000000 */
[----:B------:R-:W-:-:S04]  /*de00*/  LOP3.LUT R28, R28, 0x6e, RZ, 0xfc, !PT ;  /* 0x0000006e1c1c7812 */ /* 0x000fc800078efcff */
[----:B------:R-:W-:Y:S02]  /*de10*/  ISETP.GE.AND P0, PT, R28, UR6, PT ;  /* 0x000000061c007c0c */ /* 0x000fe4000bf06270 */
[----:B------:R-:W-:Y:S01]  /*de20*/  PRMT R14, RZ, 0x7610, R14 ;  /* 0x00007610ff0e7816 */ /* 0x000fe2000000000e */
[----:B------:R-:W1:Y:S10]  /*de30*/  S2R R28, SR_TID.X ;  /* 0x00000000001c7919 */ /* 0x000e740000002100 */
[----:B0-----:R-:W-:-:S04]  /*de40*/  @!P0 LOP3.LUT R11, R11, R10, RZ, 0x3c, !PT ;  /* 0x0000000a0b0b8212 */ /* 0x001fc800078e3cff */
[----:B------:R-:W-:-:S04]  /*de50*/  @!P0 LOP3.LUT R10, R11, R10, RZ, 0x3c, !PT ;  /* 0x0000000a0b0a8212 */ /* 0x000fc800078e3cff */
[----:B------:R-:W-:-:S05]  /*de60*/  @!P0 LOP3.LUT R11, R11, R10, RZ, 0x3c, !PT ;  /* 0x0000000a0b0b8212 */ /* 0x000fca00078e3cff */
[----:B------:R-:W2:Y:S01]  /*de70*/  @!P0 LDG.E.U16 R14, desc[UR8][R10.64] ;  /* 0x000000080a0e8981 */ /* 0x000ea2000c1e1500 */
[----:B-1----:R-:W-:-:S04]  /*de80*/  SHF.R.U32.HI R28, RZ, 0x5, R28 ;  /* 0x00000005ff1c7819 */ /* 0x002fc8000001161c */
[----:B------:R-:W-:-:S04]  /*de90*/  SGXT.U32 R28, R28, 0x1 ;  /* 0x000000011c1c781a */ /* 0x000fc80000000000 */
[----:B------:R-:W-:Y:S01]  /*dea0*/  LOP3.LUT R28, R28, 0x74, RZ, 0xfc, !PT ;  /* 0x000000741c1c7812 */ /* 0x000fe200078efcff */
[----:B----4-:R-:W-:Y:S03]  /*deb0*/  STL [R1+0xf54], R26 ;  /* 0x000f541a01007387 */ /* 0x010fe60000100800 */
[----:B------:R-:W-:Y:S01]  /*dec0*/  ISETP.GE.AND P1, PT, R28, UR6, PT ;  /* 0x000000061c007c0c */ /* 0x000fe2000bf26270 */
[----:B------:R-:W-:Y:S04]  /*ded0*/  STL [R1+0xf58], R26 ;  /* 0x000f581a01007387 */ /* 0x000fe80000100800 */
[----:B------:R-:W4:Y:S01]  /*dee0*/  LDL.LU R28, [R1+0xf74] ;  /* 0x000f7400011c7983 */ /* 0x000f220000300800 */
        /* <DEDUP_REMOVED lines=9> */
[----:B------:R-:W4:Y:S01]  /*df80*/  LDL.LU R17, [R1+0xf70] ;  /* 0x000f700001117983 */ /* 0x000f220000300800 */
[----:B--2---:R-:W-:-:S04]  /*df90*/  @!P1 LOP3.LUT R11, R11, R10, RZ, 0x3c, !PT ;  /* 0x0000000a0b0b9212 */ /* 0x004fc800078e3cff */
[----:B------:R-:W-:-:S04]  /*dfa0*/  @!P1 LOP3.LUT R10, R11, R10, RZ, 0x3c, !PT ;  /* 0x0000000a0b0a9212 */ /* 0x000fc800078e3cff */
[----:B------:R-:W-:-:S05]  /*dfb0*/  @!P1 LOP3.LUT R11, R11, R10, RZ, 0x3c, !PT ;  /* 0x0000000a0b0b9212 */ /* 0x000fca00078e3cff */
[----:B------:R0:W2:Y:S04]  /*dfc0*/  @!P1 LDG.E.U16 R15, desc[UR8][R10.64] ;  /* 0x000000080a0f9981 */ /* 0x0000a8000c1e1500 */
[----:B------:R-:W0:Y:S04]  /*dfd0*/  LDL R10, [R1+0x76c] ;  /* 0x00076c00010a7983 */ /* 0x000e280000100800 */
[----:B------:R-:W0:Y:S01]  /*dfe0*/  LDL R11, [R1+0x7a4] ;  /* 0x0007a400010b7983 */ /* 0x000e220000100800 */
[----:B-1----:R-:W1:Y:S01]  /*dff0*/  S2R R14, SR_TID.X ;  /* 0x00000000000e7919 */ /* 0x002e620000002100 */
[----:B------:R-:W-:-:S02]  /*e000*/  PRMT R18, RZ, 0x7610, R18 ;  /* 0x00007610ff127816 */ /* 0x000fc40000000012 */
[----:B------:R-:W-:Y:S02]  /*e010*/  PRMT R2, RZ, 0x7610, R2 ;  /* 0x00007610ff027816 */ /* 0x000fe40000000002 */
[----:B-1----:R-:W-:-:S04]  /*e020*/  SHF.R.U32.HI R14, RZ, 0x5, R14 ;  /* 0x00000005ff0e7819 */ /* 0x002fc8000001160e */
[----:B------:R-:W-:-:S04]  /*e030*/  SGXT.U32 R14, R14, 0x1 ;  /* 0x000000010e0e781a */ /* 0x000fc80000000000 */
[----:B------:R-:W-:-:S04]  /*e040*/  LOP3.LUT R14, R14, 0x7c, RZ, 0xfc, !PT ;  /* 0x0000007c0e0e7812 */ /* 0x000fc800078efcff */
[----:B------:R-:W-:Y:S02]  /*e050*/  ISETP.GE.AND P1, PT, R14, UR6, PT ;  /* 0x000000060e007c0c */ /* 0x000fe4000bf26270 */
[----:B0-----:R-:W-:-:S04]  /*e060*/  @!P0 LOP3.LUT R11, R11, R10, RZ, 0x3c, !PT ;  /* 0x0000000a0b0b8212 */ /* 0x001fc800078e3cff */
[----:B------:R-:W-:-:S04]  /*e070*/  @!P0 LOP3.LUT R10, R11, R10, RZ, 0x3c, !PT ;  /* 0x0000000a0b0a8212 */ /* 0x000fc800078e3cff */
[----:B------:R-:W-:-:S05]  /*e080*/  @!P0 LOP3.LUT R11, R11, R10, RZ, 0x3c, !PT ;  /* 0x0000000a0b0b8212 */ /* 0x000fca00078e3cff */
[----:B------:R0:W4:Y:S02]  /*e090*/  @!P0 LDG.E.U16 R18, desc[UR8][R10.64] ;  /* 0x000000080a128981 */ /* 0x000124000c1e1500 */
[----:B0-----:R-:W0:Y:S01]  /*e0a0*/  S2R R11, SR_TID.X ;  /* 0x00000000000b7919 */ /* 0x001e220000002100 */
[----:B---3--:R-:W-:Y:S01]  /*e0b0*/  @!P1 IMAD.MOV.U32 R10, RZ, RZ, R0 ;  /* 0x000000ffff0a9224 */ /* 0x008fe200078e0000 */
[----:B--2---:R1:W-:Y:S04]  /*e0c0*/  STL [R1+0x10], R15 ;  /* 0x0000100f01007387 */ /* 0x0043e80000100800 */
[----:B------:R-:W2:Y:S04]  /*e0d0*/  LDL R14, [R1+0x794] ;  /* 0x00079400010e7983 */ /* 0x000ea80000100800 */
[----:B-1----:R-:W2:Y:S01]  /*e0e0*/  LDL R15, [R1+0x77c] ;  /* 0x00077c00010f7983 */ /* 0x002ea20000100800 */
[----:B0-----:R-:W-:-:S04]  /*e0f0*/  SHF.R.U32.HI R11, RZ, 0x5, R11 ;  /* 0x00000005ff0b7819 */ /* 0x001fc8000001160b */
[----:B------:R-:W-:-:S04]  /*e100*/  SGXT.U32 R11, R11, 0x1 ;  /* 0x000000010b0b781a */ /* 0x000fc80000000000 */
[----:B------:R-:W-:-:S04]  /*e110*/  LOP3.LUT R11, R11, 0x7e, RZ, 0xfc, !PT ;  /* 0x0000007e0b0b7812 */ /* 0x000fc800078efcff */
[----:B------:R-:W-:Y:S01]  /*e120*/  ISETP.GE.AND P0, PT, R11, UR6, PT ;  /* 0x000000060b007c0c */ /* 0x000fe2000bf06270 */
[----:B------:R-:W-:-:S05]  /*e130*/  @!P1 IMAD.MOV.U32 R11, RZ, RZ, R29 ;  /* 0x000000ffff0b9224 */ /* 0x000fca00078e001d */
[----:B------:R0:W3:Y:S01]  /*e140*/  @!P1 LDG.E.U16 R2, desc[UR8][R10.64] ;  /* 0x000000080a029981 */ /* 0x0000e2000c1e1500 */
[----:B------:R-:W-:-:S04]  /*e150*/  LOP3.LUT R19, R19, 0x3f, RZ, 0xc0, !PT ;  /* 0x0000003f13137812 */ /* 0x000fc800078ec0ff */
[----:B------:R-:W-:Y:S02]  /*e160*/  ISETP.GE.AND P1, PT, R19, UR6, PT ;  /* 0x0000000613007c0c */ /* 0x000fe4000bf26270 */
[----:B0-----:R-:W-:Y:S01]  /*e170*/  PRMT R11, RZ, 0x7610, R11 ;  /* 0x00007610ff0b7816 */ /* 0x001fe2000000000b */
[----:B----4-:R0:W-:Y:S04]  /*e180*/  STL [R1+0x50], R18 ;  /* 0x0000501201007387 */ /* 0x0101e80000100800 */
[----:B0-----:R-:W4:Y:S04]  /*e190*/  LDL.LU R18, [R1+0xf6c] ;  /* 0x000f6c0001127983 */ /* 0x001f280000300800 */
[----:B------:R-:W4:Y:S04]  /*e1a0*/  LDL R29, [R1+0x5a8] ;  /* 0x0005a800011d7983 */ /* 0x000f280000100800 */
[----:B------:R0:W-:Y:S04]  /*e1b0*/  STL [R1+0x9e0], R0 ;  /* 0x0009e00001007387 */ /* 0x0001e80000100800 */
[----:B--2---:R1:W2:Y:S04]  /*e1c0*/  @!P0 LDG.E.U16 R11, desc[UR8][R14.64] ;  /* 0x000000080e0b8981 */ /* 0x0042a8000c1e1500 */
[----:B---3--:R-:W-:Y:S04]  /*e1d0*/  STL [R1+0xf0c], R2 ;  /* 0x000f0c0201007387 */ /* 0x008fe80000100800 */
[----:B------:R-:W-:Y:S04]  /*e1e0*/  STL [R1+0xf10], R2 ;  /* 0x000f100201007387 */ /* 0x000fe80000100800 */
[----:B------:R-:W-:Y:S04]  /*e1f0*/  STL [R1+0xf44], R2 ;  /* 0x000f440201007387 */ /* 0x000fe80000100800 */
[----:B------:R-:W-:Y:S04]  /*e200*/  STL [R1+0xf5c], R2 ;  /* 0x000f5c0201007387 */ /* 0x000fe80000100800 */
[----:B------:R-:W-:Y:S04]  /*e210*/  STL [R1+0xf60], R2 ;  /* 0x000f600201007387 */ /* 0x000fe80000100800 */
[----:B------:R-:W3:Y:S04]  /*e220*/  LDL.LU R19, [R1+0xf68] ;  /* 0x000f680001137983 */ /* 0x000ee80000300800 */
[----:B------:R-:W1:Y:S04]  /*e230*/  LDL R14, [R1+0x1b4] ;  /* 0x0001b400010e7983 */ /* 0x000e680000100800 */
[----:B------:R-:W1:Y:S01]  /*e240*/  LDL R15, [R1+0x1b8] ;  /* 0x0001b800010f7983 */ /* 0x000e620000100800 */
[----:B------:R-:W-:Y:S01]  /*e250*/  PRMT R28, RZ, 0x7610, R28 ;  /* 0x00007610ff1c7816 */ /* 0x000fe2000000001c */
[----:B------:R-:W-:Y:S01]  /*e260*/  BAR.SYNC.DEFER_BLOCKING 0x0 ;  /* 0x0000000000007b1d */ /* 0x000fe20000010000 */
[----:B-1----:R-:W-:-:S04]  /*e270*/  @!P1 LOP3.LUT R15, R15, R14, RZ, 0x3c, !PT ;  /* 0x0000000e0f0f9212 */ /* 0x002fc800078e3cff */
[----:B------:R-:W-:-:S04]  /*e280*/  @!P1 LOP3.LUT R14, R15, R14, RZ, 0x3c, !PT ;  /* 0x0000000e0f0e9212 */ /* 0x000fc800078e3cff */
[----:B------:R-:W-:-:S05]  /*e290*/  @!P1 LOP3.LUT R15, R15, R14, RZ, 0x3c, !PT ;  /* 0x0000000e0f0f9212 */ /* 0x000fca00078e3cff */
[----:B------:R1:W4:Y:S02]  /*e2a0*/  @!P1 LDG.E.U16 R28, desc[UR8][R14.64] ;  /* 0x000000080e1c9981 */ /* 0x000324000c1e1500 */
[----:B-1----:R-:W1:Y:S02]  /*e2b0*/  S2R R15, SR_TID.X ;  /* 0x00000000000f7919 */ /* 0x002e640000002100 */
[----:B--2---:R-:W-:Y:S04]  /*e2c0*/  STL [R1+0xec4], R11 ;  /* 0x000ec40b01007387 */ /* 0x004fe80000100800 */
[----:B------:R-:W-:Y:S01]  /*e2d0*/  STL [R1+0xec8], R11 ;  /* 0x000ec80b01007387 */ /* 0x000fe20000100800 */
[----:B-1----:R-:W-:-:S04]  /*e2e0*/  LOP3.LUT R15, R15, 0x3f, RZ, 0xc0, !PT ;  /* 0x0000003f0f0f7812 */ /* 0x002fc800078ec0ff */
[----:B------:R-:W-:Y:S01]  /*e2f0*/  LOP3.LUT R14, R15, 0x40, RZ, 0xfc, !PT ;  /* 0x000000400f0e7812 */ /* 0x000fe200078efcff */
[----:B----4-:R-:W-:Y:S04]  /*e300*/  STL [R1+0x1a8], R28 ;  /* 0x0001a81c01007387 */ /* 0x010fe80000100800 */
[----:B------:R-:W2:Y:S01]  /*e310*/  LDL R15, [R1+0x5a4] ;  /* 0x0005a400010f7983 */ /* 0x000ea20000100800 */
[----:B------:R-:W-:Y:S01]  /*e320*/  ISETP.GE.AND P0, PT, R14, UR6, PT ;  /* 0x000000060e007c0c */ /* 0x000fe2000bf06270 */
[----:B------:R-:W-:Y:S01]  /*e330*/  @!P1 IMAD.MOV.U32 R14, RZ, RZ, R29 ;  /* 0x000000ffff0e9224 */ /* 0x000fe200078e001d */
[----:B------:R-:W-:Y:S01]  /*e340*/  PRMT R10, RZ, 0x7610, R10 ;  /* 0x00007610ff0a7816 */ /* 0x000fe2000000000a */
[----:B------:R-:W4:Y:S05]  /*e350*/  LDL R29, [R1+0x528] ;  /* 0x00052800011d7983 */ /* 0x000f2a0000100800 */
[----:B--2---:R-:W2:Y:S04]  /*e360*/  @!P1 LDG.E.U16 R10, desc[UR8][R14.64] ;  /* 0x000000080e0a9981 */ /* 0x004ea8000c1e1500 */
[----:B------:R-:W3:Y:S04]  /*e370*/  LDL R14, [R1+0x1ac] ;  /* 0x0001ac00010e7983 */ /* 0x000ee80000100800 */
[----:B------:R-:W3:Y:S01]  /*e380*/  LDL R15, [R1+0x1b0] ;  /* 0x0001b000010f7983 */ /* 0x000ee20000100800 */
[----:B0-----:R-:W-:-:S03]  /*e390*/  PRMT R0, RZ, 0x7610, R0 ;  /* 0x00007610ff007816 */ /* 0x001fc60000000000 */
[----:B--2---:R-:W-:Y:S01]  /*e3a0*/  STL [R1+0xecc], R10 ;  /* 0x000ecc0a01007387 */ /* 0x004fe20000100800 */
[----:B---3--:R-:W-:-:S04]  /*e3b0*/  @!P0 LOP3.LUT R15, R15, R14, RZ, 0x3c, !PT ;  /* 0x0000000e0f0f8212 */ /* 0x008fc800078e3cff */
[C---:B------:R-:W-:Y:S01]  /*e3c0*/  @!P0 LOP3.LUT R14, R15.reuse, R14, RZ, 0x3c, !PT ;  /* 0x0000000e0f0e8212 */ /* 0x040fe200078e3cff */
[----:B------:R-:W-:Y:S03]  /*e3d0*/  STL [R1+0xed0], R10 ;  /* 0x000ed00a01007387 */ /* 0x000fe60000100800 */
[----:B------:R-:W-:Y:S01]  /*e3e0*/  @!P0 LOP3.LUT R15, R15, R14, RZ, 0x3c, !PT ;  /* 0x0000000e0f0f8212 */ /* 0x000fe200078e3cff */
[----:B------:R-:W-:Y:S04]  /*e3f0*/  STL [R1+0xf34], R10 ;  /* 0x000f340a01007387 */ /* 0x000fe80000100800 */
[----:B------:R-:W-:Y:S04]  /*e400*/  STL [R1+0xf64], R10 ;  /* 0x000f640a01007387 */ /* 0x000fe80000100800 */
[----:B------:R-:W2:Y:S04]  /*e410*/  @!P0 LDG.E.U16 R0, desc[UR8][R14.64] ;  /* 0x000000080e008981 */ /* 0x000ea8000c1e1500 */
[----:B------:R-:W3:Y:S04]  /*e420*/  LDL R14, [R1+0x59c] ;  /* 0x00059c00010e7983 */ /* 0x000ee80000100800 */
[----:B------:R-:W3:Y:S01]  /*e430*/  LDL R15, [R1+0x5a0] ;  /* 0x0005a000010f7983 */ /* 0x000ee20000100800 */
[----:B------:R-:W-:-:S03]  /*e440*/  PRMT R17, RZ, 0x7610, R17 ;  /* 0x00007610ff117816 */ /* 0x000fc60000000011 */
[----:B--2---:R-:W-:Y:S01]  /*e450*/  STL [R1+0xe18], R0 ;  /* 0x000e180001007387 */ /* 0x004fe20000100800 */
[----:B---3--:R-:W-:-:S04]  /*e460*/  @!P0 LOP3.LUT R15, R15, R14, RZ, 0x3c, !PT ;  /* 0x0000000e0f0f8212 */ /* 0x008fc800078e3cff */
[----:B------:R-:W-:-:S04]  /*e470*/  @!P0 LOP3.LUT R14, R15, R14, RZ, 0x3c, !PT ;  /* 0x0000000e0f0e8212 */ /* 0x000fc800078e3cff */
[----:B------:R-:W-:Y:S01]  /*e480*/  @!P0 LOP3.LUT R15, R15, R14, RZ, 0x3c, !PT ;  /* 0x0000000e0f0f8212 */ /* 0x000fe200078e3cff */
[----:B------:R-:W-:Y:S04]  /*e490*/  STL [R1+0xe74], R0 ;  /* 0x000e740001007387 */ /* 0x000fe80000100800 */
[----:B------:R-:W-:Y:S04]  /*e4a0*/  STL [R1+0xe78], R0 ;  /* 0x000e780001007387 */ /* 0x000fe80000100800 */
[----:B------:R4:W2:Y:S04]  /*e4b0*/  @!P0 LDG.E.U16 R17, desc[UR8][R14.64] ;  /* 0x000000080e118981 */ /* 0x0008a8000c1e1500 */
[----:B------:R-:W3:Y:S01]  /*e4c0*/  LDL R15, [R1+0x524] ;  /* 0x00052400010f7983 */ /* 0x000ee20000100800 */
[----:B------:R-:W-:Y:S01]  /*e4d0*/  PRMT R18, RZ, 0x7610, R18 ;  /* 0x00007610ff127816 */ /* 0x000fe20000000012 */
[----:B----4-:R-:W-:-:S02]  /*e4e0*/  @!P1 IMAD.MOV.U32 R14, RZ, RZ, R29 ;  /* 0x000000ffff0e9224 */ /* 0x010fc400078e001d */
[----:B--2---:R-:W-:Y:S04]  /*e4f0*/  STL [R1+0xed4], R17 ;  /* 0x000ed41101007387 */ /* 0x004fe80000100800 */
[----:B------:R0:W-:Y:S01]  /*e500*/  STL [R1+0xf38], R17 ;  /* 0x000f381101007387 */ /* 0x0001e20000100800 */
[----:B------:R-:W-:-:S03]  /*e510*/  PRMT R19, RZ, 0x7610, R19 ;  /* 0x00007610ff137816 */ /* 0x000fc60000000013 */
[----:B------:R-:W2:Y:S04]  /*e520*/  LDL R29, [R1+0x4a8] ;  /* 0x0004a800011d7983 */ /* 0x000ea80000100800 */
[----:B---3--:R-:W3:Y:S04]  /*e530*/  @!P1 LDG.E.U16 R18, desc[UR8][R14.64] ;  /* 0x000000080e129981 */ /* 0x008ee8000c1e1500 */
[----:B0-----:R-:W4:Y:S04]  /*e540*/  LDL R17, [R1+0x4a0] ;  /* 0x0004a00001117983 */ /* 0x001f280000100800 */
[----:B------:R-:W2:Y:S04]  /*e550*/  LDL R14, [R1+0x51c] ;  /* 0x00051c00010e7983 */ /* 0x000ea80000100800 */
[----:B------:R-:W2:Y:S04]  /*e560*/  LDL R15, [R1+0x520] ;  /* 0x00052000010f7983 */ /* 0x000ea80000100800 */
[----:B---3--:R-:W-:Y:S01]  /*e570*/  STL [R1+0xed8], R18 ;  /* 0x000ed81201007387 */ /* 0x008fe20000100800 */
[----:B--2---:R-:W-:-:S04]  /*e580*/  @!P0 LOP3.LUT R15, R15, R14, RZ, 0x3c, !PT ;  /* 0x0000000e0f0f8212 */ /* 0x004fc800078e3cff */
[----:B------:R-:W-:-:S04]  /*e590*/  @!P0 LOP3.LUT R14, R15, R14, RZ, 0x3c, !PT ;  /* 0x0000000e0f0e8212 */ /* 0x000fc800078e3cff */
[----:B------:R-:W-:Y:S01]  /*e5a0*/  @!P0 LOP3.LUT R15, R15, R14, RZ, 0x3c, !PT ;  /* 0x0000000e0f0f8212 */ /* 0x000fe200078e3cff */
[----:B------:R-:W-:Y:S04]  /*e5b0*/  STL [R1+0xedc], R18 ;  /* 0x000edc1201007387 */ /* 0x000fe80000100800 */
[----:B------:R-:W-:Y:S04]  /*e5c0*/  STL [R1+0xf00], R18 ;  /* 0x000f001201007387 */ /* 0x000fe80000100800 */
[----:B------:R0:W2:Y:S04]  /*e5d0*/  @!P0 LDG.E.U16 R19, desc[UR8][R14.64] ;  /* 0x000000080e138981 */ /* 0x0000a8000c1e1500 */
[----:B------:R-:W-:Y:S04]  /*e5e0*/  STL [R1+0xf04], R18 ;  /* 0x000f041201007387 */ /* 0x000fe80000100800 */
[----:B------:R-:W-:Y:S04]  /*e5f0*/  STL [R1+0xf08], R18 ;  /* 0x000f081201007387 */ /* 0x000fe80000100800 */
[----:B------:R-:W3:Y:S01]  /*e600*/  LDL R15, [R1+0x4a4] ;  /* 0x0004a400010f7983 */ /* 0x000ee20000100800 */
[----:B------:R-:W-:Y:S01]  /*e610*/  PRMT R27, RZ, 0x7610, R27 ;  /* 0x00007610ff1b7816 */ /* 0x000fe2000000001b */
[----:B0-----:R-:W-:-:S02]  /*e620*/  @!P1 IMAD.MOV.U32 R14, RZ, RZ, R29 ;  /* 0x000000ffff0e9224 */ /* 0x001fc400078e001d */
[----:B--2---:R-:W-:Y:S04]  /*e630*/  STL [R1+0xee0], R19 ;  /* 0x000ee01301007387 */ /* 0x004fe80000100800 */
[----:B------:R-:W-:Y:S04]  /*e640*/  STL [R1+0xee4], R19 ;  /* 0x000ee41301007387 */ /* 0x000fe80000100800 */
[----:B------:R-:W-:Y:S04]  /*e650*/  STL [R1+0xf1c], R19 ;  /* 0x000f1c1301007387 */ /* 0x000fe80000100800 */
[----:B------:R0:W-:Y:S04]  /*e660*/  STL [R1+0xf40], R19 ;  /* 0x000f401301007387 */ /* 0x0001e80000100800 */
[----:B---3--:R4:W2:Y:S01]  /*e670*/  @!P1 LDG.E.U16 R27, desc[UR8][R14.64] ;  /* 0x000000080e1b9981 */ /* 0x0088a2000c1e1500 */
[----:B------:R-:W-:-:S03]  /*e680*/  PRMT R2, RZ, 0x7610, R2 ;  /* 0x00007610ff027816 */ /* 0x000fc60000000002 */
[----:B------:R-:W3:Y:S04]  /*e690*/  LDL R29, [R1+0x3a4] ;  /* 0x0003a400011d7983 */ /* 0x000ee80000100800 */
[----:B0-----:R-:W3:Y:S04]  /*e6a0*/  LDL R19, [R1+0x428] ;  /* 0x0004280001137983 */ /* 0x001ee80000100800 */
[----:B------:R-:W3:Y:S01]  /*e6b0*/  LDL R15, [R1+0x49c] ;  /* 0x00049c00010f7983 */ /* 0x000ee20000100800 */
[----:B----4-:R-:W-:-:S03]  /*e6c0*/  @!P0 IMAD.MOV.U32 R14, RZ, RZ, R17 ;  /* 0x000000ffff0e8224 */ /* 0x010fc600078e0011 */
[----:B--2---:R0:W-:Y:S01]  /*e6d0*/  STL [R1+0x4c], R27 ;  /* 0x00004c1b01007387 */ /* 0x0041e20000100800 */
[----:B------:R-:W-:Y:S01]  /*e6e0*/  PRMT R18, RZ, 0x7610, R18 ;  /* 0x00007610ff127816 */ /* 0x000fe20000000012 */
[----:B------:R-:W1:Y:S02]  /*e6f0*/  S2R R28, SR_TID.X ;  /* 0x00000000001c7919 */ /* 0x000e640000002100 */
[----:B------:R-:W2:Y:S04]  /*e700*/  LDL R17, [R1+0x39c] ;  /* 0x00039c0001117983 */ /* 0x000ea80000100800 */
[----:B---3--:R3:W4:Y:S04]  /*e710*/  @!P0 LDG.E.U16 R2, desc[UR8][R14.64] ;  /* 0x000000080e028981 */ /* 0x008728000c1e1500 */
[----:B0-----:R-:W2:Y:S04]  /*e720*/  LDL R27, [R1+0x3a8] ;  /* 0x0003a800011b7983 */ /* 0x001ea80000100800 */
[----:B------:R-:W4:Y:S01]  /*e730*/  LDL R15, [R1+0x424] ;  /* 0x00042400010f7983 */ /* 0x000f220000100800 */
[----:B---3--:R-:W-:-:S05]  /*e740*/  @!P1 IMAD.MOV.U32 R14, RZ, RZ, R19 ;  /* 0x000000ffff0e9224 */ /* 0x008fca00078e0013 */
[----:B----4-:R-:W3:Y:S01]  /*e750*/  @!P1 LDG.E.U16 R18, desc[UR8][R14.64] ;  /* 0x000000080e129981 */ /* 0x010ee2000c1e1500 */
[----:B-1----:R-:W-:-:S05]  /*e760*/  LOP3.LUT R28, R28, 0x3f, RZ, 0xc0, !PT ;  /* 0x0000003f1c1c7812 */ /* 0x002fca00078ec0ff */
[----:B------:R-:W-:Y:S01]  /*e770*/  IMAD.SHL.U32 R28, R28, 0x2, RZ ;  /* 0x000000021c1c7824 */ /* 0x000fe200078e00ff */
[----:B------:R0:W-:Y:S04]  /*e780*/  STL [R1+0x48], R2 ;  /* 0x0000480201007387 */ /* 0x0001e80000100800 */
[----:B------:R1:W-:Y:S04]  /*e790*/  STS.U16 [R28+UR5+0x4200], R13 ;  /* 0x0042000d1c007988 */ /* 0x0003e80008000405 */
[----:B------:R-:W4:Y:S04]  /*e7a0*/  LDL R19, [R1+0x324] ;  /* 0x0003240001137983 */ /* 0x000f280000100800 */
[----:B0-----:R-:W4:Y:S04]  /*e7b0*/  LDL R2, [R1+0x3a0] ;  /* 0x0003a00001027983 */ /* 0x001f280000100800 */
[----:B-1----:R-:W2:Y:S04]  /*e7c0*/  LDL R13, [R1+0x420] ;  /* 0x00042000010d7983 */ /* 0x002ea80000100800 */
[----:B------:R0:W-:Y:S04]  /*e7d0*/  STS.U16 [R28+UR5+0x4400], R12 ;  /* 0x0044000c1c007988 */ /* 0x0001e80008000405 */
[----:B---3--:R1:W-:Y:S04]  /*e7e0*/  STL [R1+0x44], R18 ;  /* 0x0000441201007387 */ /* 0x0083e80000100800 */
[----:B0-----:R-:W2:Y:S04]  /*e7f0*/  LDL R12, [R1+0x41c] ;  /* 0x00041c00010c7983 */ /* 0x001ea80000100800 */
[----:B------:R0:W-:Y:S04]  /*e800*/  STS.U16 [R28+UR5+0x4000], R16 ;  /* 0x004000101c007988 */ /* 0x0001e80008000405 */
[----:B-1----:R-:W3:Y:S01]  /*e810*/  LDL R18, [R1+0x328] ;  /* 0x0003280001127983 */ /* 0x002ee20000100800 */
[----:B0-----:R-:W-:-:S02]  /*e820*/  PRMT R28, RZ, 0x7610, R28 ;  /* 0x00007610ff1c7816 */ /* 0x001fc4000000001c */
[----:B--2---:R-:W-:-:S04]  /*e830*/  @!P0 LOP3.LUT R13, R13, R12, RZ, 0x3c, !PT ;  /* 0x0000000c0d0d8212 */ /* 0x004fc800078e3cff */
[----:B------:R-:W-:-:S04]  /*e840*/  @!P0 LOP3.LUT R12, R13, R12, RZ, 0x3c, !PT ;  /* 0x0000000c0d0c8212 */ /* 0x000fc800078e3cff */
[----:B------:R-:W-:-:S05]  /*e850*/  @!P0 LOP3.LUT R13, R13, R12, RZ, 0x3c, !PT ;  /* 0x0000000c0d0d8212 */ /* 0x000fca00078e3cff */
[----:B------:R0:W2:Y:S01]  /*e860*/  @!P0 LDG.E.U16 R28, desc[UR8][R12.64] ;  /* 0x000000080c1c8981 */ /* 0x0000a2000c1e1500 */
[----:B------:R-:W-:Y:S01]  /*e870*/  PRMT R26, RZ, 0x7610, R26 ;  /* 0x00007610ff1a7816 */ /* 0x000fe2000000001a */
[----:B0-----:R-:W-:Y:S02]  /*e880*/  @!P1 IMAD.MOV.U32 R12, RZ, RZ, R27 ;  /* 0x000000ffff0c9224 */ /* 0x001fe400078e001b */
[----:B------:R-:W-:-:S05]  /*e890*/  @!P1 IMAD.MOV.U32 R13, RZ, RZ, R29 ;  /* 0x000000ffff0d9224 */ /* 0x000fca00078e001d */
[----:B------:R4:W3:Y:S02]  /*e8a0*/  @!P1 LDG.E.U16 R26, desc[UR8][R12.64] ;  /* 0x000000080c1a9981 */ /* 0x0008e4000c1e1500 */
[----:B----4-:R-:W-:Y:S02]  /*e8b0*/  @!P0 IMAD.MOV.U32 R12, RZ, RZ, R2 ;  /* 0x000000ffff0c8224 */ /* 0x010fe400078e0002 */
[----:B------:R-:W-:Y:S01]  /*e8c0*/  @!P0 IMAD.MOV.U32 R13, RZ, RZ, R17 ;  /* 0x000000ffff0d8224 */ /* 0x000fe200078e0011 */
[----:B--2---:R0:W-:Y:S04]  /*e8d0*/  STL [R1+0x40], R28 ;  /* 0x0000401c01007387 */ /* 0x0041e80000100800 */
[----:B------:R-:W2:Y:S04]  /*e8e0*/  LDL R17, [R1+0x31c] ;  /* 0x00031c0001117983 */ /* 0x000ea80000100800 */
[----:B------:R-:W4:Y:S01]  /*e8f0*/  LDL R2, [R1+0x320] ;  /* 0x0003200001027983 */ /* 0x000f220000100800 */
[----:B0-----:R-:W0:Y:S02]  /*e900*/  S2R R28, SR_TID.X ;  /* 0x00000000001c7919 */ /* 0x001e240000002100 */
[----:B0-----:R-:W-:-:S05]  /*e910*/  LOP3.LUT R28, R28, 0x3f, RZ, 0xc0, !PT ;  /* 0x0000003f1c1c7812 */ /* 0x001fca00078ec0ff */
[----:B------:R-:W-:-:S05]  /*e920*/  IMAD.SHL.U32 R28, R28, 0x2, RZ ;  /* 0x000000021c1c7824 */ /* 0x000fca00078e00ff */
[----:B------:R0:W-:Y:S02]  /*e930*/  STS.U16 [R28+UR5+0x4600], R9 ;  /* 0x004600091c007988 */ /* 0x0001e40008000405 */
[----:B0-----:R-:W-:-:S06]  /*e940*/  PRMT R9, RZ, 0x7610, R9 ;  /* 0x00007610ff097816 */ /* 0x001fcc0000000009 */
[----:B------:R-:W2:Y:S04]  /*e950*/  @!P0 LDG.E.U16 R9, desc[UR8][R12.64] ;  /* 0x000000080c098981 */ /* 0x000ea8000c1e1500 */
[----:B------:R0:W-:Y:S04]  /*e960*/  STS.U16 [R28+UR5+0x4800], R20 ;  /* 0x004800141c007988 */ /* 0x0001e80008000405 */
[----:B------:R3:W-:Y:S01]  /*e970*/  STS.U16 [R28+UR5+0x4a00], R8 ;  /* 0x004a00081c007988 */ /* 0x0007e20008000405 */
[----:B0-----:R-:W-:Y:S01]  /*e980*/  PRMT R20, RZ, 0x7610, R20 ;  /* 0x00007610ff147816 */ /* 0x001fe20000000014 */
[----:B---3--:R-:W-:-:S02]  /*e990*/  @!P1 IMAD.MOV.U32 R8, RZ, RZ, R18 ;  /* 0x000000ffff089224 */ /* 0x008fc400078e0012 */
[----:B--2---:R0:W-:Y:S01]  /*e9a0*/  STL [R1+0x38], R9 ;  /* 0x0000380901007387 */ /* 0x0041e20000100800 */
[----:B------:R-:W-:-:S03]  /*e9b0*/  PRMT R12, RZ, 0x7610, R12 ;  /* 0x00007610ff0c7816 */ /* 0x000fc6000000000c */
[----:B------:R-:W2:Y:S01]  /*e9c0*/  LDL R27, [R1+0x2a4] ;  /* 0x0002a400011b7983 */ /* 0x000ea20000100800 */
[----:B0-----:R-:W-:-:S03]  /*e9d0*/  @!P1 IMAD.MOV.U32 R9, RZ, RZ, R19 ;  /* 0x000000ffff099224 */ /* 0x001fc600078e0013 */
[----:B------:R-:W3:Y:S04]  /*e9e0*/  LDL R19, [R1+0x2a8] ;  /* 0x0002a80001137983 */ /* 0x000ee80000100800 */
[----:B------:R4:W2:Y:S02]  /*e9f0*/  @!P1 LDG.E.U16 R20, desc[UR8][R8.64] ;  /* 0x0000000808149981 */ /* 0x0008a4000c1e1500 */
[----:B----4-:R-:W-:Y:S02]  /*ea00*/  @!P0 IMAD.MOV.U32 R8, RZ, RZ, R2 ;  /* 0x000000ffff088224 */ /* 0x010fe400078e0002 */
[----:B------:R-:W-:-:S05]  /*ea10*/  @!P0 IMAD.MOV.U32 R9, RZ, RZ, R17 ;  /* 0x000000ffff098224 */ /* 0x000fca00078e0011 */
[----:B------:R3:W4:Y:S04]  /*ea20*/  @!P0 LDG.E.U16 R12, desc[UR8][R8.64] ;  /* 0x00000008080c8981 */ /* 0x000728000c1e1500 */
[----:B--2---:R-:W-:Y:S04]  /*ea30*/  STL [R1+0xeac], R20 ;  /* 0x000eac1401007387 */ /* 0x004fe80000100800 */
[----:B------:R-:W-:Y:S04]  /*ea40*/  STL [R1+0xee8], R20 ;  /* 0x000ee81401007387 */ /* 0x000fe80000100800 */
[----:B------:R-:W-:Y:S04]  /*ea50*/  STL [R1+0xeec], R20 ;  /* 0x000eec1401007387 */ /* 0x000fe80000100800 */
[----:B------:R-:W-:Y:S04]  /*ea60*/  STL [R1+0xf14], R20 ;  /* 0x000f141401007387 */ /* 0x000fe80000100800 */
[----:B------:R-:W-:Y:S04]  /*ea70*/  STL [R1+0xf18], R20 ;  /* 0x000f181401007387 */ /* 0x000fe80000100800 */
[----:B------:R-:W-:Y:S04]  /*ea80*/  STL [R1+0xf20], R20 ;  /* 0x000f201401007387 */ /* 0x000fe80000100800 */
[----:B------:R-:W-:Y:S04]  /*ea90*/  STL [R1+0xf24], R20 ;  /* 0x000f241401007387 */ /* 0x000fe80000100800 */
[----:B------:R-:W-:Y:S04]  /*eaa0*/  STL [R1+0xf28], R20 ;  /* 0x000f281401007387 */ /* 0x000fe80000100800 */
[----:B------:R-:W2:Y:S04]  /*eab0*/  LDL R18, [R1+0x29c] ;  /* 0x00029c0001127983 */ /* 0x000ea80000100800 */
[----:B------:R-:W2:Y:S04]  /*eac0*/  LDL R17, [R1+0x2a0] ;  /* 0x0002a00001117983 */ /* 0x000ea80000100800 */
[----:B------:R0:W-:Y:S04]  /*ead0*/  STL [R1+0x3c], R26 ;  /* 0x00003c1a01007387 */ /* 0x0001e80000100800 */
[----:B------:R-:W2:Y:S04]  /*eae0*/  LDL R2, [R1+0x228] ;  /* 0x0002280001027983 */ /* 0x000ea80000100800 */
[----:B0-----:R-:W2:Y:S01]  /*eaf0*/  LDL R26, [R1+0x224] ;  /* 0x00022400011a7983 */ /* 0x001ea20000100800 */
[----:B------:R-:W-:Y:S01]  /*eb00*/  PRMT R13, RZ, 0x7610, R13 ;  /* 0x00007610ff0d7816 */ /* 0x000fe2000000000d */
[----:B---3--:R-:W-:-:S02]  /*eb10*/  @!P1 IMAD.MOV.U32 R8, RZ, RZ, R19 ;  /* 0x000000ffff089224 */ /* 0x008fc400078e0013 */
[----:B------:R-:W-:Y:S01]  /*eb20*/  @!P1 IMAD.MOV.U32 R9, RZ, RZ, R27 ;  /* 0x000000ffff099224 */ /* 0x000fe200078e001b */
[----:B----4-:R-:W-:Y:S01]  /*eb30*/  STL [R1+0xeb0], R12 ;  /* 0x000eb00c01007387 */ /* 0x010fe20000100800 */
[----:B------:R-:W-:-:S03]  /*eb40*/  PRMT R14, RZ, 0x7610, R14 ;  /* 0x00007610ff0e7816 */ /* 0x000fc6000000000e */
[----:B------:R2:W3:Y:S04]  /*eb50*/  @!P1 LDG.E.U16 R13, desc[UR8][R8.64] ;  /* 0x00000008080d9981 */ /* 0x0004e8000c1e1500 */
[----:B------:R-:W-:Y:S04]  /*eb60*/  STL [R1+0xef0], R12 ;  /* 0x000ef00c01007387 */ /* 0x000fe80000100800 */
[----:B------:R-:W-:Y:S01]  /*eb70*/  STL [R1+0xef4], R12 ;  /* 0x000ef40c01007387 */ /* 0x000fe20000100800 */
[----:B------:R-:W-:-:S03]  /*eb80*/  PRMT R15, RZ, 0x7610, R15 ;  /* 0x00007610ff0f7816 */ /* 0x000fc6000000000f */
[----:B------:R-:W-:Y:S04]  /*eb90*/  STL [R1+0xef8], R12 ;  /* 0x000ef80c01007387 */ /* 0x000fe80000100800 */
[----:B------:R-:W-:Y:S04]  /*eba0*/  STL [R1+0xefc], R12 ;  /* 0x000efc0c01007387 */ /* 0x000fe80000100800 */
[----:B------:R-:W-:Y:S04]  /*ebb0*/  STL [R1+0xf2c], R12 ;  /* 0x000f2c0c01007387 */ /* 0x000fe80000100800 */
[----:B------:R-:W-:Y:S04]  /*ebc0*/  STL [R1+0xf30], R12 ;  /* 0x000f300c01007387 */ /* 0x000fe80000100800 */
[----:B------:R-:W4:Y:S04]  /*ebd0*/  LDL R20, [R1+0x21c] ;  /* 0x00021c0001147983 */ /* 0x000f280000100800 */
[----:B------:R-:W4:Y:S01]  /*ebe0*/  LDL R19, [R1+0x220] ;  /* 0x0002200001137983 */ /* 0x000f220000100800 */
[----:B--2---:R-:W-:-:S02]  /*ebf0*/  @!P0 IMAD.MOV.U32 R9, RZ, RZ, R18 ;  /* 0x000000ffff098224 */ /* 0x004fc400078e0012 */
[----:B------:R-:W-:-:S05]  /*ec00*/  @!P0 IMAD.MOV.U32 R8, RZ, RZ, R17 ;  /* 0x000000ffff088224 */ /* 0x000fca00078e0011 */
[----:B------:R0:W2:Y:S02]  /*ec10*/  @!P0 LDG.E.U16 R14, desc[UR8][R8.64] ;  /* 0x00000008080e8981 */ /* 0x0000a4000c1e1500 */
[----:B0-----:R-:W-:Y:S02]  /*ec20*/  @!P1 IMAD.MOV.U32 R8, RZ, RZ, R2 ;  /* 0x000000ffff089224 */ /* 0x001fe400078e0002 */
[----:B------:R-:W-:-:S05]  /*ec30*/  @!P1 IMAD.MOV.U32 R9, RZ, RZ, R26 ;  /* 0x000000ffff099224 */ /* 0x000fca00078e001a */
[----:B------:R4:W2:Y:S04]  /*ec40*/  @!P1 LDG.E.U16 R15, desc[UR8][R8.64] ;  /* 0x00000008080f9981 */ /* 0x0008a8000c1e1500 */
[----:B---3--:R-:W-:Y:S04]  /*ec50*/  STL [R1+0xeb4], R13 ;  /* 0x000eb40d01007387 */ /* 0x008fe80000100800 */
[----:B------:R-:W-:Y:S04]  /*ec60*/  STL [R1+0xf3c], R13 ;  /* 0x000f3c0d01007387 */ /* 0x000fe80000100800 */
[----:B------:R-:W3:Y:S04]  /*ec70*/  LDL R18, [R1+0x594] ;  /* 0x0005940001127983 */ /* 0x000ee80000100800 */
[----:B------:R-:W3:Y:S01]  /*ec80*/  LDL R17, [R1+0x598] ;  /* 0x0005980001117983 */ /* 0x000ee20000100800 */
[----:B------:R-:W-:Y:S01]  /*ec90*/  PRMT R16, RZ, 0x7610, R16 ;  /* 0x00007610ff107816 */ /* 0x000fe20000000010 */
[----:B----4-:R-:W-:-:S02]  /*eca0*/  @!P0 IMAD.MOV.U32 R9, RZ, RZ, R20 ;  /* 0x000000ffff098224 */ /* 0x010fc400078e0014 */
[----:B------:R-:W-:-:S05]  /*ecb0*/  @!P0 IMAD.MOV.U32 R8, RZ, RZ, R19 ;  /* 0x000000ffff088224 */ /* 0x000fca00078e0013 */
[----:B------:R3:W4:Y:S04]  /*ecc0*/  @!P0 LDG.E.U16 R16, desc[UR8][R8.64] ;  /* 0x0000000808108981 */ /* 0x000728000c1e1500 */
[----:B--2---:R-:W-:Y:S04]  /*ecd0*/  STL [R1+0xeb8], R14 ;  /* 0x000eb80e01007387 */ /* 0x004fe80000100800 */
[----:B------:R-:W2:Y:S04]  /*ece0*/  LDL R27, [R1+0x58c] ;  /* 0x00058c00011b7983 */ /* 0x000ea80000100800 */
[----:B------:R-:W2:Y:S04]  /*ecf0*/  LDL R2, [R1+0x590] ;  /* 0x0005900001027983 */ /* 0x000ea80000100800 */
[----:B------:R-:W-:Y:S04]  /*ed00*/  STL [R1+0xebc], R15 ;  /* 0x000ebc0f01007387 */ /* 0x000fe80000100800 */
[----:B------:R-:W2:Y:S04]  /*ed10*/  LDL R20, [R1+0x514] ;  /* 0x0005140001147983 */ /* 0x000ea80000100800 */
[----:B------:R-:W2:Y:S04]  /*ed20*/  LDL R19, [R1+0x518] ;  /* 0x0005180001137983 */ /* 0x000ea80000100800 */
[----:B------:R0:W-:Y:S01]  /*ed30*/  STS.U16 [R28+UR5+0x4c00], R21 ;  /* 0x004c00151c007988 */ /* 0x0001e20008000405 */
[----:B---3--:R-:W-:-:S02]  /*ed40*/  @!P1 IMAD.MOV.U32 R9, RZ, RZ, R18 ;  /* 0x000000ffff099224 */ /* 0x008fc400078e0012 */
[----:B------:R-:W-:Y:S01]  /*ed50*/  @!P1 IMAD.MOV.U32 R8, RZ, RZ, R17 ;  /* 0x000000ffff089224 */ /* 0x000fe200078e0011 */
[----:B------:R2:W-:Y:S04]  /*ed60*/  STS.U16 [R28+UR5+0x5400], R7 ;  /* 0x005400071c007988 */ /* 0x0005e80008000405 */
[----:B------:R1:W-:Y:S01]  /*ed70*/  STS.U16 [R28+UR5+0x5800], R6 ;  /* 0x005800061c007988 */ /* 0x0003e20008000405 */
[----:B0-----:R-:W-:-:S03]  /*ed80*/  PRMT R21, RZ, 0x7610, R21 ;  /* 0x00007610ff157816 */ /* 0x001fc60000000015 */
[----:B------:R-:W3:Y:S04]  /*ed90*/  LDL.LU R26, [R1+0x68] ;  /* 0x00006800011a7983 */ /* 0x000ee80000300800 */
[----:B------:R0:W3:Y:S02]  /*eda0*/  @!P1 LDG.E.U16 R21, desc[UR8][R8.64] ;  /* 0x0000000808159981 */ /* 0x0000e4000c1e1500 */
[----:B0-----:R-:W-:Y:S02]  /*edb0*/  PRMT R9, RZ, 0x7610, R9 ;  /* 0x00007610ff097816 */ /* 0x001fe40000000009 */
[----:B----4-:R-:W-:Y:S01]  /*edc0*/  STL [R1+0xec0], R16 ;  /* 0x000ec01001007387 */ /* 0x010fe20000100800 */
[----:B------:R-:W-:-:S03]  /*edd0*/  PRMT R8, RZ, 0x7610, R8 ;  /* 0x00007610ff087816 */ /* 0x000fc60000000008 */
[----:B------:R-:W4:Y:S04]  /*ede0*/  LDL R18, [R1+0x50c] ;  /* 0x00050c0001127983 */ /* 0x000f280000100800 */
[----:B------:R-:W3:Y:S01]  /*edf0*/  LDL R17, [R1+0x510] ;  /* 0x0005100001117983 */ /* 0x000ee20000100800 */
[----:B--2---:R-:W-:Y:S02]  /*ee00*/  @!P0 IMAD.MOV.U32 R7, RZ, RZ, R27 ;  /* 0x000000ffff078224 */ /* 0x004fe400078e001b */
[----:B-1----:R-:W-:Y:S01]  /*ee10*/  @!P0 IMAD.MOV.U32 R6, RZ, RZ, R2 ;  /* 0x000000ffff068224 */ /* 0x002fe200078e0002 */
[----:B------:R4:W-:Y:S04]  /*ee20*/  STS.U16 [R28+UR5+0x5a00], R5 ;  /* 0x005a00051c007988 */ /* 0x0009e80008000405 */
[----:B------:R0:W2:Y:S04]  /*ee30*/  @!P0 LDG.E.U16 R9, desc[UR8][R6.64] ;  /* 0x0000000806098981 */ /* 0x0000a8000c1e1500 */
[----:B------:R3:W-:Y:S04]  /*ee40*/  STS.U16 [R28+UR5+0x5c00], R4 ;  /* 0x005c00041c007988 */ /* 0x0007e80008000405 */
[----:B------:R-:W2:Y:S01]  /*ee50*/  LDL R2, [R1+0x498] ;  /* 0x0004980001027983 */ /* 0x000ea20000100800 */
[----:B0-----:R-:W-:-:S02]  /*ee60*/  @!P1 IMAD.MOV.U32 R7, RZ, RZ, R20 ;  /* 0x000000ffff079224 */ /* 0x001fc400078e0014 */
[----:B------:R-:W-:Y:S01]  /*ee70*/  @!P1 IMAD.MOV.U32 R6, RZ, RZ, R19 ;  /* 0x000000ffff069224 */ /* 0x000fe200078e0013 */
[----:B------:R-:W2:Y:S04]  /*ee80*/  LDL.LU R27, [R1+0x60] ;  /* 0x00006000011b7983 */ /* 0x000ea80000300800 */
[----:B------:R0:W2:Y:S02]  /*ee90*/  @!P1 LDG.E.U16 R8, desc[UR8][R6.64] ;  /* 0x0000000806089981 */ /* 0x0000a4000c1e1500 */
[----:B0-----:R-:W-:Y:S01]  /*eea0*/  PRMT R7, RZ, 0x7610, R7 ;  /* 0x00007610ff077816 */ /* 0x001fe20000000007 */
[----:B----4-:R-:W-:Y:S02]  /*eeb0*/  @!P0 IMAD.MOV.U32 R5, RZ, RZ, R18 ;  /* 0x000000ffff058224 */ /* 0x010fe400078e0012 */
[----:B---3--:R-:W-:-:S05]  /*eec0*/  @!P0 IMAD.MOV.U32 R4, RZ, RZ, R17 ;  /* 0x000000ffff048224 */ /* 0x008fca00078e0011 */
[----:B------:R0:W3:Y:S04]  /*eed0*/  @!P0 LDG.E.U16 R7, desc[UR8][R4.64] ;  /* 0x0000000804078981 */ /* 0x0000e8000c1e1500 */
[----:B--2---:R-:W-:Y:S04]  /*eee0*/  STL [R1+0xea8], R9 ;  /* 0x000ea80901007387 */ /* 0x004fe80000100800 */
[----:B------:R-:W2:Y:S04]  /*eef0*/  LDL R20, [R1+0x48c] ;  /* 0x00048c0001147983 */ /* 0x000ea80000100800 */
[----:B------:R-:W4:Y:S04]  /*ef00*/  LDL R19, [R1+0x490] ;  /* 0x0004900001137983 */ /* 0x000f280000100800 */
[----:B------:R-:W3:Y:S04]  /*ef10*/  LDL.LU R29, [R1+0x5c] ;  /* 0x00005c00011d7983 */ /* 0x000ee80000300800 */
[----:B------:R-:W-:Y:S04]  /*ef20*/  STL [R1+0xea4], R8 ;  /* 0x000ea40801007387 */ /* 0x000fe80000100800 */
[----:B------:R-:W2:Y:S01]  /*ef30*/  LDL R5, [R1+0x494] ;  /* 0x0004940001057983 */ /* 0x000ea20000100800 */
[----:B------:R-:W-:Y:S01]  /*ef40*/  PRMT R6, RZ, 0x7610, R6 ;  /* 0x00007610ff067816 */ /* 0x000fe20000000006 */
[----:B0-----:R-:W-:Y:S01]  /*ef50*/  @!P1 IMAD.MOV.U32 R4, RZ, RZ, R2 ;  /* 0x000000ffff049224 */ /* 0x001fe200078e0002 */
[----:B------:R-:W-:Y:S01]  /*ef60*/  LOP3.LUT R18, R28, 0x10, RZ, 0x3c, !PT ;  /* 0x000000101c127812 */ /* 0x000fe200078e3cff */
[----:B------:R0:W-:Y:S04]  /*ef70*/  STS.U16 [R28+UR5+0x4e00], R22 ;  /* 0x004e00161c007988 */ /* 0x0001e80008000405 */
[----:B------:R-:W3:Y:S04]  /*ef80*/  LDL R17, [R1+0x418] ;  /* 0x0004180001117983 */ /* 0x000ee80000100800 */
[----:B------:R-:W-:Y:S01]  /*ef90*/  STS.U16 [R28+UR5+0x5000], R23 ;  /* 0x005000171c007988 */ /* 0x000fe20008000405 */
[----:B0-----:R-:W-:-:S03]  /*efa0*/  PRMT R22, RZ, 0x7610, R22 ;  /* 0x00007610ff167816 */ /* 0x001fc60000000016 */
[----:B------:R-:W-:Y:S04]  /*efb0*/  STS.U16 [R28+UR5+0x5200], R24 ;  /* 0x005200181c007988 */ /* 0x000fe80008000405 */
[----:B------:R-:W-:Y:S04]  /*efc0*/  STS.U16 [R28+UR5+0x5600], R25 ;  /* 0x005600191c007988 */ /* 0x000fe80008000405 */
[----:B------:R-:W-:Y:S04]  /*efd0*/  STS.U16 [R28+UR5+0x5e00], R3 ;  /* 0x005e00031c007988 */ /* 0x000fe80008000405 */
[----:B------:R-:W3:Y:S04]  /*efe0*/  LDL.LU R2, [R1+0xc] ;  /* 0x00000c0001027983 */ /* 0x000ee80000300800 */
[----:B------:R0:W-:Y:S04]  /*eff0*/  STS.U16 [R18+UR5+0x4080], R26 ;  /* 0x0040801a12007988 */ /* 0x0001e80008000405 */
[----:B--2---:R4:W2:Y:S02]  /*f000*/  @!P1 LDG.E.U16 R6, desc[UR8][R4.64] ;  /* 0x0000000804069981 */ /* 0x0048a4000c1e1500 */
[----:B----4-:R-:W-:-:S02]  /*f010*/  @!P0 IMAD.MOV.U32 R4, RZ, RZ, R19 ;  /* 0x000000ffff048224 */ /* 0x010fc400078e0013 */
[----:B------:R-:W-:Y:S02]  /*f020*/  @!P0 IMAD.MOV.U32 R5, RZ, RZ, R20 ;  /* 0x000000ffff058224 */ /* 0x000fe400078e0014 */
[----:B------:R-:W4:Y:S04]  /*f030*/  LDL R20, [R1+0x398] ;  /* 0x0003980001147983 */ /* 0x000f280000100800 */
[----:B0-----:R-:W2:Y:S04]  /*f040*/  LDL.LU R26, [R1+0x14] ;  /* 0x00001400011a7983 */ /* 0x001ea80000300800 */
[----:B------:R-:W2:Y:S04]  /*f050*/  LDL.LU R19, [R1+0x30] ;  /* 0x0000300001137983 */ /* 0x000ea80000300800 */
[----:B------:R-:W3:Y:S04]  /*f060*/  @!P0 LDG.E.U16 R22, desc[UR8][R4.64] ;  /* 0x0000000804168981 */ /* 0x000ee8000c1e1500 */
[----:B------:R-:W4:Y:S04]  /*f070*/  LDL.LU R4, [R1+0x64] ;  /* 0x0000640001047983 */ /* 0x000f280000300800 */
[----:B------:R-:W2:Y:S01]  /*f080*/  LDL R5, [R1+0x414] ;  /* 0x0004140001057983 */ /* 0x000ea20000100800 */
[----:B------:R-:W-:-:S03]  /*f090*/  PRMT R23, RZ, 0x7610, R23 ;  /* 0x00007610ff177816 */ /* 0x000fc60000000017 */
[----:B---3--:R-:W-:Y:S04]  /*f0a0*/  STL [R1+0xea0], R22 ;  /* 0x000ea01601007387 */ /* 0x008fe80000100800 */
[----:B----4-:R0:W-:Y:S02]  /*f0b0*/  STS.U16 [R18+UR5+0x4280], R4 ;  /* 0x0042800412007988 */ /* 0x0101e40008000405 */
[----:B0-----:R-:W-:Y:S01]  /*f0c0*/  @!P1 IMAD.MOV.U32 R4, RZ, RZ, R17 ;  /* 0x000000ffff049224 */ /* 0x001fe200078e0011 */
[----:B------:R-:W-:Y:S01]  /*f0d0*/  PRMT R24, RZ, 0x7610, R24 ;  /* 0x00007610ff187816 */ /* 0x000fe20000000018 */
[----:B------:R-:W3:Y:S04]  /*f0e0*/  LDL R17, [R1+0x390] ;  /* 0x0003900001117983 */ /* 0x000ee80000100800 */
[----:B--2---:R-:W2:Y:S04]  /*f0f0*/  @!P1 LDG.E.U16 R23, desc[UR8][R4.64] ;  /* 0x0000000804179981 */ /* 0x004ea8000c1e1500 */
[----:B------:R-:W4:Y:S04]  /*f100*/  LDL R4, [R1+0x40c] ;  /* 0x00040c0001047983 */ /* 0x000f280000100800 */
[----:B------:R-:W4:Y:S04]  /*f110*/  LDL R5, [R1+0x410] ;  /* 0x0004100001057983 */ /* 0x000f280000100800 */
[----:B------:R0:W-:Y:S04]  /*f120*/  STS.U16 [R18+UR5+0x4480], R27 ;  /* 0x0044801b12007988 */ /* 0x0001e80008000405 */
[----:B--2---:R-:W-:Y:S04]  /*f130*/  STL [R1+0xe9c], R23 ;  /* 0x000e9c1701007387 */ /* 0x004fe80000100800 */
[----:B0-----:R-:W2:Y:S01]  /*f140*/  LDL.LU R27, [R1+0x24] ;  /* 0x00002400011b7983 */ /* 0x001ea20000300800 */
[----:B----4-:R-:W-:-:S04]  /*f150*/  @!P0 LOP3.LUT R5, R5, R4, RZ, 0x3c, !PT ;  /* 0x0000000405058212 */ /* 0x010fc800078e3cff */
[----:B------:R-:W-:-:S04]  /*f160*/  @!P0 LOP3.LUT R4, R5, R4, RZ, 0x3c, !PT ;  /* 0x0000000405048212 */ /* 0x000fc800078e3cff */
[----:B------:R-:W-:-:S05]  /*f170*/  @!P0 LOP3.LUT R5, R5, R4, RZ, 0x3c, !PT ;  /* 0x0000000405058212 */ /* 0x000fca00078e3cff */
[----:B------:R0:W4:Y:S04]  /*f180*/  @!P0 LDG.E.U16 R24, desc[UR8][R4.64] ;  /* 0x0000000804188981 */ /* 0x000128000c1e1500 */
[----:B------:R-:W3:Y:S01]  /*f190*/  LDL R5, [R1+0x394] ;  /* 0x0003940001057983 */ /* 0x000ee20000100800 */
[----:B------:R-:W-:Y:S01]  /*f1a0*/  PRMT R11, RZ, 0x7610, R11 ;  /* 0x00007610ff0b7816 */ /* 0x000fe2000000000b */
[----:B0-----:R-:W-:Y:S02]  /*f1b0*/  @!P1 IMAD.MOV.U32 R4, RZ, RZ, R20 ;  /* 0x000000ffff049224 */ /* 0x001fe400078e0014 */
[----:B------:R0:W-:Y:S04]  /*f1c0*/  STS.U16 [R18+UR5+0x4680], R29 ;  /* 0x0046801d12007988 */ /* 0x0001e80008000405 */
[----:B0-----:R-:W4:Y:S04]  /*f1d0*/  LDL.LU R29, [R1+0x18] ;  /* 0x00001800011d7983 */ /* 0x001f280000300800 */
[----:B---3--:R0:W3:Y:S04]  /*f1e0*/  @!P1 LDG.E.U16 R11, desc[UR8][R4.64] ;  /* 0x00000008040b9981 */ /* 0x0080e8000c1e1500 */
[----:B------:R-:W2:Y:S04]  /*f1f0*/  LDL.LU R4, [R1+0x58] ;  /* 0x0000580001047983 */ /* 0x000ea80000300800 */
[----:B------:R-:W4:Y:S01]  /*f200*/  LDL R5, [R1+0x38c] ;  /* 0x00038c0001057983 */ /* 0x000f220000100800 */
[----:B------:R-:W-:-:S03]  /*f210*/  PRMT R10, RZ, 0x7610, R10 ;  /* 0x00007610ff0a7816 */ /* 0x000fc6000000000a */
[----:B------:R-:W3:Y:S04]  /*f220*/  LDL R20, [R1+0x294] ;  /* 0x0002940001147983 */ /* 0x000ee80000100800 */
[----:B--2---:R0:W-:Y:S02]  /*f230*/  STS.U16 [R18+UR5+0x4880], R4 ;  /* 0x0048800412007988 */ /* 0x0041e40008000405 */
[----:B0-----:R-:W-:-:S05]  /*f240*/  @!P0 IMAD.MOV.U32 R4, RZ, RZ, R17 ;  /* 0x000000ffff048224 */ /* 0x001fca00078e0011 */
[----:B----4-:R-:W2:Y:S04]  /*f250*/  @!P0 LDG.E.U16 R10, desc[UR8][R4.64] ;  /* 0x00000008040a8981 */ /* 0x010ea8000c1e1500 */
[----:B---3--:R0:W-:Y:S04]  /*f260*/  STL [R1+0x11c], R11 ;  /* 0x00011c0b01007387 */ /* 0x0081e80000100800 */
[----:B0-----:R-:W3:Y:S04]  /*f270*/  LDL R11, [R1+0x298] ;  /* 0x00029800010b7983 */ /* 0x001ee80000100800 */
[----:B------:R-:W4:Y:S04]  /*f280*/  LDL.LU R17, [R1+0x4] ;  /* 0x0000040001117983 */ /* 0x000f280000300800 */
[----:B------:R-:W-:Y:S04]  /*f290*/  STS.U16 [R18+UR5+0x4a80], R2 ;  /* 0x004a800212007988 */ /* 0x000fe80008000405 */
[----:B--2---:R0:W-:Y:S04]  /*f2a0*/  STL [R1+0x118], R10 ;  /* 0x0001180a01007387 */ /* 0x0041e80000100800 */
[----:B0-----:R-:W2:Y:S04]  /*f2b0*/  LDL.LU R10, [R1+0xf64] ;  /* 0x000f6400010a7983 */ /* 0x001ea80000300800 */
[----:B------:R-:W3:Y:S04]  /*f2c0*/  LDL R4, [R1+0x314] ;  /* 0x0003140001047983 */ /* 0x000ee80000100800 */
[----:B------:R-:W3:Y:S04]  /*f2d0*/  LDL R5, [R1+0x318] ;  /* 0x0003180001057983 */ /* 0x000ee80000100800 */
[----:B------:R-:W4:Y:S01]  /*f2e0*/  LDL.LU R2, [R1+0xf60] ;  /* 0x000f600001027983 */ /* 0x000f220000300800 */
[----:B---3--:R-:W-:-:S04]  /*f2f0*/  @!P1 LOP3.LUT R5, R5, R4, RZ, 0x3c, !PT ;  /* 0x0000000405059212 */ /* 0x008fc800078e3cff */
[C---:B------:R-:W-:Y:S02]  /*f300*/  @!P1 LOP3.LUT R4, R5.reuse, R4, RZ, 0x3c, !PT ;  /* 0x0000000405049212 */ /* 0x040fe400078e3cff */
[----:B----4-:R-:W-:Y:S02]  /*f310*/  PRMT R2, RZ, 0x7610, R2 ;  /* 0x00007610ff027816 */ /* 0x010fe40000000002 */
[----:B------:R-:W-:-:S05]  /*f320*/  @!P1 LOP3.LUT R5, R5, R4, RZ, 0x3c, !PT ;  /* 0x0000000405059212 */ /* 0x000fca00078e3cff */
[----:B------:R-:W3:Y:S04]  /*f330*/  @!P1 LDG.E.U16 R2, desc[UR8][R4.64] ;  /* 0x0000000804029981 */ /* 0x000ee8000c1e1500 */
[----:B------:R-:W-:Y:S04]  /*f340*/  STS.U16 [R18+UR5+0x4c80], R26 ;  /* 0x004c801a12007988 */ /* 0x000fe80008000405 */
[----:B---3--:R0:W-:Y:S04]  /*f350*/  STL [R1+0x114], R2 ;  /* 0x0001140201007387 */ /* 0x0081e80000100800 */
[----:B0-----:R-:W3:Y:S04]  /*f360*/  LDL.LU R2, [R1+0xf5c] ;  /* 0x000f5c0001027983 */ /* 0x001ee80000300800 */
[----:B------:R-:W4:Y:S04]  /*f370*/  LDL R4, [R1+0x30c] ;  /* 0x00030c0001047983 */ /* 0x000f280000100800 */
[----:B------:R-:W4:Y:S04]  /*f380*/  LDL R5, [R1+0x310] ;  /* 0x0003100001057983 */ /* 0x000f280000100800 */
[----:B------:R-:W3:Y:S01]  /*f390*/  LDL.LU R26, [R1+0xf58] ;  /* 0x000f5800011a7983 */ /* 0x000ee20000300800 */
[----:B--2---:R-:W-:-:S02]  /*f3a0*/  PRMT R10, RZ, 0x7610, R10 ;  /* 0x00007610ff0a7816 */ /* 0x004fc4000000000a */
[----:B----4-:R-:W-:-:S04]  /*f3b0*/  @!P0 LOP3.LUT R5, R5, R4, RZ, 0x3c, !PT ;  /* 0x0000000405058212 */ /* 0x010fc800078e3cff */
[C---:B------:R-:W-:Y:S02]  /*f3c0*/  @!P0 LOP3.LUT R4, R5.reuse, R4, RZ, 0x3c, !PT ;  /* 0x0000000405048212 */ /* 0x040fe400078e3cff */
[----:B---3--:R-:W-:Y:S02]  /*f3d0*/  PRMT R26, RZ, 0x7610, R26 ;  /* 0x00007610ff1a7816 */ /* 0x008fe4000000001a */
[----:B------:R-:W-:-:S05]  /*f3e0*/  @!P0 LOP3.LUT R5, R5, R4, RZ, 0x3c, !PT ;  /* 0x0000000405058212 */ /* 0x000fca00078e3cff */
[----:B------:R0:W2:Y:S02]  /*f3f0*/  @!P0 LDG.E.U16 R26, desc[UR8][R4.64] ;  /* 0x00000008041a8981 */ /* 0x0000a4000c1e1500 */
[----:B0-----:R-:W-:Y:S02]  /*f400*/  @!P1 IMAD.MOV.U32 R4, RZ, RZ, R11 ;  /* 0x000000ffff049224 */ /* 0x001fe400078e000b */
[----:B------:R-:W-:-:S05]  /*f410*/  @!P1 IMAD.MOV.U32 R5, RZ, RZ, R20 ;  /* 0x000000ffff059224 */ /* 0x000fca00078e0014 */
[----:B------:R-:W3:Y:S04]  /*f420*/  @!P1 LDG.E.U16 R10, desc[UR8][R4.64] ;  /* 0x00000008040a9981 */ /* 0x000ee8000c1e1500 */
[----:B------:R-:W-:Y:S04]  /*f430*/  STS.U16 [R18+UR5+0x4e80], R19 ;  /* 0x004e801312007988 */ /* 0x000fe80008000405 */
[----:B------:R-:W-:Y:S04]  /*f440*/  STS.U16 [R18+UR5+0x5080], R27 ;  /* 0x0050801b12007988 */ /* 0x000fe80008000405 */
[----:B--2---:R0:W-:Y:S04]  /*f450*/  STL [R1+0x110], R26 ;  /* 0x0001101a01007387 */ /* 0x0041e80000100800 */
[----:B0-----:R-:W2:Y:S04]  /*f460*/  LDL.LU R26, [R1+0xf54] ;  /* 0x000f5400011a7983 */ /* 0x001ea80000300800 */
[----:B------:R-:W4:Y:S04]  /*f470*/  LDL R19, [R1+0x210] ;  /* 0x0002100001137983 */ /* 0x000f280000100800 */
[----:B------:R-:W2:Y:S04]  /*f480*/  LDL.LU R20, [R1] ;  /* 0x0000000001147983 */ /* 0x000ea80000300800 */
[----:B------:R-:W4:Y:S04]  /*f490*/  LDL R4, [R1+0x28c] ;  /* 0x00028c0001047983 */ /* 0x000f280000100800 */
[----:B------:R-:W4:Y:S04]  /*f4a0*/  LDL R5, [R1+0x290] ;  /* 0x0002900001057983 */ /* 0x000f280000100800 */
[----:B------:R-:W2:Y:S04]  /*f4b0*/  LDL R11, [R1+0x584] ;  /* 0x00058400010b7983 */ /* 0x000ea80000100800 */
[----:B---3--:R0:W-:Y:S04]  /*f4c0*/  STL [R1+0x30], R10 ;  /* 0x0000300a01007387 */ /* 0x0081e80000100800 */
[----:B0-----:R-:W3:Y:S04]  /*f4d0*/  LDL R10, [R1+0x588] ;  /* 0x00058800010a7983 */ /* 0x001ee80000100800 */
[----:B------:R-:W2:Y:S01]  /*f4e0*/  LDL.LU R27, [R1+0xf50] ;  /* 0x000f5000011b7983 */ /* 0x000ea20000300800 */
[----:B----4-:R-:W-:-:S04]  /*f4f0*/  @!P0 LOP3.LUT R5, R5, R4, RZ, 0x3c, !PT ;  /* 0x0000000405058212 */ /* 0x010fc800078e3cff */
[----:B------:R-:W-:-:S04]  /*f500*/  @!P0 LOP3.LUT R4, R5, R4, RZ, 0x3c, !PT ;  /* 0x0000000405048212 */ /* 0x000fc800078e3cff */
[----:B------:R-:W-:Y:S02]  /*f510*/  @!P0 LOP3.LUT R5, R5, R4, RZ, 0x3c, !PT ;  /* 0x0000000405058212 */ /* 0x000fe400078e3cff */
[----:B--2---:R-:W-:-:S06]  /*f520*/  PRMT R27, RZ, 0x7610, R27 ;  /* 0x00007610ff1b7816 */ /* 0x004fcc000000001b */
[----:B------:R-:W2:Y:S04]  /*f530*/  @!P0 LDG.E.U16 R27, desc[UR8][R4.64] ;  /* 0x00000008041b8981 */ /* 0x000ea8000c1e1500 */
[----:B--2---:R0:W-:Y:S04]  /*f540*/  STL [R1+0x24], R27 ;  /* 0x0000241b01007387 */ /* 0x0041e80000100800 */
[----:B0-----:R-:W2:Y:S04]  /*f550*/  LDL.LU R27, [R1+0xf4c] ;  /* 0x000f4c00011b7983 */ /* 0x001ea80000300800 */
[----:B------:R-:W4:Y:S04]  /*f560*/  LDL R4, [R1+0x214] ;  /* 0x0002140001047983 */ /* 0x000f280000100800 */
[----:B------:R-:W4:Y:S01]  /*f570*/  LDL R5, [R1+0x218] ;  /* 0x0002180001057983 */ /* 0x000f220000100800 */
[----:B------:R-:W-:-:S02]  /*f580*/  PRMT R28, RZ, 0x7610, R28 ;  /* 0x00007610ff1c7816 */ /* 0x000fc4000000001c */
[----:B----4-:R-:W-:-:S04]  /*f590*/  @!P1 LOP3.LUT R5, R5, R4, RZ, 0x3c, !PT ;  /* 0x0000000405059212 */ /* 0x010fc800078e3cff */
[----:B------:R-:W-:-:S04]  /*f5a0*/  @!P1 LOP3.LUT R4, R5, R4, RZ, 0x3c, !PT ;  /* 0x0000000405049212 */ /* 0x000fc800078e3cff */
[----:B------:R-:W-:-:S05]  /*f5b0*/  @!P1 LOP3.LUT R5, R5, R4, RZ, 0x3c, !PT ;  /* 0x0000000405059212 */ /* 0x000fca00078e3cff */
[----:B------:R-:W4:Y:S04]  /*f5c0*/  @!P1 LDG.E.U16 R28, desc[UR8][R4.64] ;  /* 0x00000008041c9981 */ /* 0x000f28000c1e1500 */
[----:B------:R0:W-:Y:S04]  /*f5d0*/  STS.U16 [R18+UR5+0x5280], R29 ;  /* 0x0052801d12007988 */ /* 0x0001e80008000405 */
[----:B0-----:R-:W2:Y:S04]  /*f5e0*/  LDL.LU R29, [R1+0xf48] ;  /* 0x000f4800011d7983 */ /* 0x001ea80000300800 */
[----:B----4-:R-:W-:Y:S04]  /*f5f0*/  STL [R1+0x14], R28 ;  /* 0x0000141c01007387 */ /* 0x010fe80000100800 */
[----:B------:R-:W4:Y:S04]  /*f600*/  LDL.LU R4, [R1+0x8] ;  /* 0x0000080001047983 */ /* 0x000f280000300800 */
[----:B------:R-:W3:Y:S01]  /*f610*/  LDL R5, [R1+0x20c] ;  /* 0x00020c0001057983 */ /* 0x000ee20000100800 */
[----:B------:R-:W-:-:S03]  /*f620*/  PRMT R25, RZ, 0x7610, R25 ;  /* 0x00007610ff197816 */ /* 0x000fc60000000019 */
[----:B----4-:R0:W-:Y:S02]  /*f630*/  STS.U16 [R18+UR5+0x5480], R4 ;  /* 0x0054800412007988 */ /* 0x0101e40008000405 */
[----:B0-----:R-:W-:-:S05]  /*f640*/  @!P0 IMAD.MOV.U32 R4, RZ, RZ, R19 ;  /* 0x000000ffff048224 */ /* 0x001fca00078e0013 */
[----:B---3--:R0:W3:Y:S01]  /*f650*/  @!P0 LDG.E.U16 R25, desc[UR8][R4.64] ;  /* 0x0000000804198981 */ /* 0x0080e2000c1e1500 */
[----:B------:R-:W-:-:S03]  /*f660*/  PRMT R0, RZ, 0x7610, R0 ;  /* 0x00007610ff007816 */ /* 0x000fc60000000000 */
[----:B------:R1:W-:Y:S01]  /*f670*/  STS.U16 [R18+UR5+0x5680], R17 ;  /* 0x0056801112007988 */ /* 0x0003e20008000405 */
[----:B0-----:R-:W-:Y:S02]  /*f680*/  @!P1 IMAD.MOV.U32 R4, RZ, RZ, R10 ;  /* 0x000000ffff049224 */ /* 0x001fe400078e000a */
[----:B------:R-:W-:-:S05]  /*f690*/  @!P1 IMAD.MOV.U32 R5, RZ, RZ, R11 ;  /* 0x000000ffff059224 */ /* 0x000fca00078e000b */
[----:B------:R-:W4:Y:S01]  /*f6a0*/  @!P1 LDG.E.U16 R0, desc[UR8][R4.64] ;  /* 0x0000000804009981 */ /* 0x000f22000c1e1500 */
[----:B------:R-:W0:Y:S03]  /*f6b0*/  S2R R28, SR_TID.X ;  /* 0x00000000001c7919 */ /* 0x000e260000002100 */
[----:B---3--:R-:W-:Y:S04]  /*f6c0*/  STL [R1+0xe80], R25 ;  /* 0x000e801901007387 */ /* 0x008fe80000100800 */
[----:B------:R-:W-:Y:S04]  /*f6d0*/  STL [R1+0xe84], R25 ;  /* 0x000e841901007387 */ /* 0x000fe80000100800 */
[----:B------:R-:W3:Y:S04]  /*f6e0*/  LDL R19, [R1+0x504] ;  /* 0x0005040001137983 */ /* 0x000ee80000100800 */
[----:B------:R-:W3:Y:S04]  /*f6f0*/  LDL R10, [R1+0x508] ;  /* 0x00050800010a7983 */ /* 0x000ee80000100800 */
[----:B-1----:R-:W3:Y:S04]  /*f700*/  LDL R18, [R1+0x4fc] ;  /* 0x0004fc0001127983 */ /* 0x002ee80000100800 */
[----:B------:R-:W3:Y:S04]  /*f710*/  LDL R17, [R1+0x500] ;  /* 0x0005000001117983 */ /* 0x000ee80000100800 */
[----:B------:R-:W3:Y:S04]  /*f720*/  LDL.LU R11, [R1+0x124] ;  /* 0x00012400010b7983 */ /* 0x000ee80000300800 */
[----:B------:R-:W3:Y:S04]  /*f730*/  LDL R4, [R1+0x57c] ;  /* 0x00057c0001047983 */ /* 0x000ee80000100800 */
[----:B------:R-:W3:Y:S01]  /*f740*/  LDL R5, [R1+0x580] ;  /* 0x0005800001057983 */ /* 0x000ee20000100800 */
[----:B0-----:R-:W-:-:S03]  /*f750*/  LOP3.LUT R28, R28, 0x3f, RZ, 0xc0, !PT ;  /* 0x0000003f1c1c7812 */ /* 0x001fc600078ec0ff */
[----:B----4-:R-:W-:Y:S02]  /*f760*/  STL [R1+0xe7c], R0 ;  /* 0x000e7c0001007387 */ /* 0x010fe40000100800 */
[----:B------:R-:W-:Y:S02]  /*f770*/  IMAD.SHL.U32 R28, R28, 0x2, RZ ;  /* 0x000000021c1c7824 */ /* 0x000fe400078e00ff */
[----:B------:R-:W-:Y:S01]  /*f780*/  STL [R1+0xe88], R0 ;  /* 0x000e880001007387 */ /* 0x000fe20000100800 */
[----:B------:R-:W-:-:S03]  /*f790*/  PRMT R12, RZ, 0x7610, R12 ;  /* 0x00007610ff0c7816 */ /* 0x000fc6000000000c */
[----:B------:R0:W-:Y:S02]  /*f7a0*/  STL [R1+0xe8c], R0 ;  /* 0x000e8c0001007387 */ /* 0x0001e40000100800 */
[----:B0-----:R-:W-:-:S05]  /*f7b0*/  LOP3.LUT R0, R28, 0x10, RZ, 0x3c, !PT ;  /* 0x000000101c007812 */ /* 0x001fca00078e3cff */
[----:B------:R0:W-:Y:S04]  /*f7c0*/  STS.U16 [R0+UR5+0x5880], R20 ;  /* 0x0058801400007988 */ /* 0x0001e80008000405 */
[----:B--2---:R1:W-:Y:S04]  /*f7d0*/  STS.U16 [R0+UR5+0x5a80], R29 ;  /* 0x005a801d00007988 */ /* 0x0043e80008000405 */
[----:B0-----:R-:W2:Y:S01]  /*f7e0*/  LDL.LU R20, [R1+0x12c] ;  /* 0x00012c0001147983 */ /* 0x001ea20000300800 */
[----:B-1----:R-:W-:Y:S02]  /*f7f0*/  PRMT R29, RZ, 0x7610, R29 ;  /* 0x00007610ff1d7816 */ /* 0x002fe4000000001d */
[----:B---3--:R-:W-:-:S04]  /*f800*/  @!P0 LOP3.LUT R5, R5, R4, RZ, 0x3c, !PT ;  /* 0x0000000405058212 */ /* 0x008fc800078e3cff */
[----:B------:R-:W-:-:S04]  /*f810*/  @!P0 LOP3.LUT R4, R5, R4, RZ, 0x3c, !PT ;  /* 0x0000000405048212 */ /* 0x000fc800078e3cff */
[----:B------:R-:W-:-:S05]  /*f820*/  @!P0 LOP3.LUT R5, R5, R4, RZ, 0x3c, !PT ;  /* 0x0000000405058212 */ /* 0x000fca00078e3cff */
[----:B------:R0:W3:Y:S02]  /*f830*/  @!P0 LDG.E.U16 R12, desc[UR8][R4.64] ;  /* 0x00000008040c8981 */ /* 0x0000e4000c1e1500 */
[----:B0-----:R-:W-:Y:S02]  /*f840*/  @!P1 IMAD.MOV.U32 R4, RZ, RZ, R10 ;  /* 0x000000ffff049224 */ /* 0x001fe400078e000a */
[----:B------:R-:W-:-:S05]  /*f850*/  @!P1 IMAD.MOV.U32 R5, RZ, RZ, R19 ;  /* 0x000000ffff059224 */ /* 0x000fca00078e0013 */
[----:B------:R0:W4:Y:S04]  /*f860*/  @!P1 LDG.E.U16 R29, desc[UR8][R4.64] ;  /* 0x00000008041d9981 */ /* 0x000128000c1e1500 */
[----:B------:R1:W-:Y:S01]  /*f870*/  STS.U16 [R0+UR5+0x5c80], R27 ;  /* 0x005c801b00007988 */ /* 0x0003e20008000405 */
[----:B0-----:R-:W-:Y:S02]  /*f880*/  @!P0 IMAD.MOV.U32 R4, RZ, RZ, R17 ;  /* 0x000000ffff048224 */ /* 0x001fe400078e0011 */
[----:B------:R-:W-:Y:S01]  /*f890*/  @!P0 IMAD.MOV.U32 R5, RZ, RZ, R18 ;  /* 0x000000ffff058224 */ /* 0x000fe200078e0012 */
[----:B-1----:R-:W-:-:S06]  /*f8a0*/  PRMT R27, RZ, 0x7610, R27 ;  /* 0x00007610ff1b7816 */ /* 0x002fcc000000001b */
[----:B------:R-:W2:Y:S04]  /*f8b0*/  @!P0 LDG.E.U16 R27, desc[UR8][R4.64] ;  /* 0x00000008041b8981 */ /* 0x000ea8000c1e1500 */
[----:B---3--:R0:W-:Y:S04]  /*f8c0*/  STL [R1+0x4], R12 ;  /* 0x0000040c01007387 */ /* 0x0081e80000100800 */
[----:B0-----:R-:W3:Y:S04]  /*f8d0*/  LDL R12, [R1+0x488] ;  /* 0x00048800010c7983 */ /* 0x001ee80000100800 */
[----:B------:R-:W3:Y:S04]  /*f8e0*/  LDL.LU R19, [R1+0x128] ;  /* 0x0001280001137983 */ /* 0x000ee80000300800 */
[----:B----4-:R-:W-:Y:S04]  /*f8f0*/  STL [R1+0xe90], R29 ;  /* 0x000e901d01007387 */ /* 0x010fe80000100800 */
[----:B------:R-:W-:Y:S04]  /*f900*/  STL [R1+0xe94], R29 ;  /* 0x000e941d01007387 */ /* 0x000fe80000100800 */
[----:B------:R-:W4:Y:S04]  /*f910*/  LDL.LU R17, [R1+0x84] ;  /* 0x0000840001117983 */ /* 0x000f280000300800 */
[----:B------:R-:W4:Y:S01]  /*f920*/  LDL R5, [R1+0x484] ;  /* 0x0004840001057983 */ /* 0x000f220000100800 */
[----:B------:R-:W0:Y:S03]  /*f930*/  S2R R10, SR_TID.X ;  /* 0x00000000000a7919 */ /* 0x000e260000002100 */
[----:B------:R1:W-:Y:S04]  /*f940*/  STS.U16 [R0+UR5+0x5e80], R26 ;  /* 0x005e801a00007988 */ /* 0x0003e80008000405 */
[----:B--2---:R-:W-:Y:S01]  /*f950*/  STL [R1+0xe98], R27 ;  /* 0x000e981b01007387 */ /* 0x004fe20000100800 */
[----:B-1----:R-:W-:-:S02]  /*f960*/  PRMT R26, RZ, 0x7610, R26 ;  /* 0x00007610ff1a7816 */ /* 0x002fc4000000001a */
[----:B0-----:R-:W-:-:S05]  /*f970*/  LOP3.LUT R10, R10, 0x3f, RZ, 0xc0, !PT ;  /* 0x0000003f0a0a7812 */ /* 0x001fca00078ec0ff */
[----:B------:R-:W-:Y:S02]  /*f980*/  IMAD.SHL.U32 R18, R10, 0x2, RZ ;  /* 0x000000020a127824 */ /* 0x000fe400078e00ff */
[----:B------:R-:W2:Y:S01]  /*f990*/  LDL.LU R10, [R1+0x7c] ;  /* 0x00007c00010a7983 */ /* 0x000ea20000300800 */
[----:B---3--:R-:W-:-:S05]  /*f9a0*/  @!P1 IMAD.MOV.U32 R4, RZ, RZ, R12 ;  /* 0x000000ffff049224 */ /* 0x008fca00078e000c */
[----:B----4-:R0:W3:Y:S04]  /*f9b0*/  @!P1 LDG.E.U16 R26, desc[UR8][R4.64] ;  /* 0x00000008041a9981 */ /* 0x0100e8000c1e1500 */
[----:B------:R-:W0:Y:S04]  /*f9c0*/  LDL R4, [R1+0x47c] ;  /* 0x00047c0001047983 */ /* 0x000e280000100800 */
[----:B------:R-:W0:Y:S01]  /*f9d0*/  LDL R5, [R1+0x480] ;  /* 0x0004800001057983 */ /* 0x000e220000100800 */
[----:B------:R-:W-:Y:S02]  /*f9e0*/  PRMT R2, RZ, 0x7610, R2 ;  /* 0x00007610ff027816 */ /* 0x000fe40000000002 */
[----:B0-----:R-:W-:-:S04]  /*f9f0*/  @!P0 LOP3.LUT R5, R5, R4, RZ, 0x3c, !PT ;  /* 0x0000000405058212 */ /* 0x001fc800078e3cff */
[----:B------:R-:W-:-:S04]  /*fa00*/  @!P0 LOP3.LUT R4, R5, R4, RZ, 0x3c, !PT ;  /* 0x0000000405048212 */ /* 0x000fc800078e3cff */
[----:B------:R-:W-:-:S05]  /*fa10*/  @!P0 LOP3.LUT R5, R5, R4, RZ, 0x3c, !PT ;  /* 0x0000000405058212 */ /* 0x000fca00078e3cff */
[----:B------:R-:W4:Y:S01]  /*fa20*/  @!P0 LDG.E.U16 R2, desc[UR8][R4.64] ;  /* 0x0000000804028981 */ /* 0x000f22000c1e1500 */
[----:B------:R-:W-:-:S05]  /*fa30*/  LOP3.LUT R18, R18, 0x20, RZ, 0x3c, !PT ;  /* 0x0000002012127812 */ /* 0x000fca00078e3cff */
[----:B------:R0:W-:Y:S04]  /*fa40*/  STS.U16 [R18+UR5+0x4100], R11 ;  /* 0x0041000b12007988 */ /* 0x0001e80008000405 */
[----:B0-----:R-:W2:Y:S04]  /*fa50*/  LDL R11, [R1+0x388] ;  /* 0x00038800010b7983 */ /* 0x001ea80000100800 */
[----:B------:R-:W3:Y:S04]  /*fa60*/  LDL.LU R12, [R1+0x74] ;  /* 0x00007400010c7983 */ /* 0x000ee80000300800 */
[----:B----4-:R0:W-:Y:S04]  /*fa70*/  STL [R1+0x124], R2 ;  /* 0x0001240201007387 */ /* 0x0101e80000100800 */
[----:B0-----:R-:W4:Y:S04]  /*fa80*/  LDL.LU R2, [R1+0xf44] ;  /* 0x000f440001027983 */ /* 0x001f280000300800 */
[----:B------:R-:W2:Y:S04]  /*fa90*/  LDL R4, [R1+0x404] ;  /* 0x0004040001047983 */ /* 0x000ea80000100800 */
[----:B------:R-:W2:Y:S01]  /*faa0*/  LDL R5, [R1+0x408] ;  /* 0x0004080001057983 */ /* 0x000ea20000100800 */
[----:B----4-:R-:W-:-:S02]  /*fab0*/  PRMT R2, RZ, 0x7610, R2 ;  /* 0x00007610ff027816 */ /* 0x010fc40000000002 */
[----:B--2---:R-:W-:-:S04]  /*fac0*/  @!P1 LOP3.LUT R5, R5, R4, RZ, 0x3c, !PT ;  /* 0x0000000405059212 */ /* 0x004fc800078e3cff */
[----:B------:R-:W-:-:S04]  /*fad0*/  @!P1 LOP3.LUT R4, R5, R4, RZ, 0x3c, !PT ;  /* 0x0000000405049212 */ /* 0x000fc800078e3cff */
[----:B------:R-:W-:-:S05]  /*fae0*/  @!P1 LOP3.LUT R5, R5, R4, RZ, 0x3c, !PT ;  /* 0x0000000405059212 */ /* 0x000fca00078e3cff */
[----:B------:R-:W2:Y:S04]  /*faf0*/  @!P1 LDG.E.U16 R2, desc[UR8][R4.64] ;  /* 0x0000000804029981 */ /* 0x000ea8000c1e1500 */
[----:B------:R0:W-:Y:S04]  /*fb00*/  STS.U16 [R18+UR5+0x4300], R20 ;  /* 0x0043001412007988 */ /* 0x0001e80008000405 */
[----:B0-----:R-:W4:Y:S04]  /*fb10*/  LDL.LU R20, [R1+0x70] ;  /* 0x0000700001147983 */ /* 0x001f280000300800 */
[----:B------:R-:W3:Y:S04]  /*fb20*/  LDL R4, [R1+0x3fc] ;  /* 0x0003fc0001047983 */ /* 0x000ee80000100800 */
[----:B------:R-:W3:Y:S04]  /*fb30*/  LDL R5, [R1+0x400] ;  /* 0x0004000001057983 */ /* 0x000ee80000100800 */
[----:B------:R-:W-:Y:S04]  /*fb40*/  STS.U16 [R18+UR5+0x4500], R19 ;  /* 0x0045001312007988 */ /* 0x000fe80008000405 */
[----:B--2---:R0:W-:Y:S04]  /*fb50*/  STL [R1+0x12c], R2 ;  /* 0x00012c0201007387 */ /* 0x0041e80000100800 */
[----:B0-----:R-:W2:Y:S04]  /*fb60*/  LDL.LU R2, [R1+0x6c] ;  /* 0x00006c0001027983 */ /* 0x001ea80000300800 */
[----:B------:R-:W4:Y:S01]  /*fb70*/  LDL.LU R19, [R1+0xf40] ;  /* 0x000f400001137983 */ /* 0x000f220000300800 */
[----:B---3--:R-:W-:-:S04]  /*fb80*/  @!P0 LOP3.LUT R5, R5, R4, RZ, 0x3c, !PT ;  /* 0x0000000405058212 */ /* 0x008fc800078e3cff */
[----:B------:R-:W-:-:S04]  /*fb90*/  @!P0 LOP3.LUT R4, R5, R4, RZ, 0x3c, !PT ;  /* 0x0000000405048212 */ /* 0x000fc800078e3cff */
[----:B------:R-:W-:Y:S02]  /*fba0*/  @!P0 LOP3.LUT R5, R5, R4, RZ, 0x3c, !PT ;  /* 0x0000000405058212 */ /* 0x000fe400078e3cff */
[----:B----4-:R-:W-:-:S06]  /*fbb0*/  PRMT R19, RZ, 0x7610, R19 ;  /* 0x00007610ff137816 */ /* 0x010fcc0000000013 */
[----:B------:R0:W3:Y:S04]  /*fbc0*/  @!P0 LDG.E.U16 R19, desc[UR8][R4.64] ;  /* 0x0000000804138981 */ /* 0x0000e8000c1e1500 */
[----:B------:R-:W4:Y:S04]  /*fbd0*/  LDL.LU R4, [R1+0x120] ;  /* 0x0001200001047983 */ /* 0x000f280000300800 */
[----:B------:R-:W2:Y:S01]  /*fbe0*/  LDL R5, [R1+0x384] ;  /* 0x0003840001057983 */ /* 0x000ea20000100800 */
[----:B------:R-:W-:-:S03]  /*fbf0*/  PRMT R13, RZ, 0x7610, R13 ;  /* 0x00007610ff0d7816 */ /* 0x000fc6000000000d */
[----:B----4-:R0:W-:Y:S02]  /*fc00*/  STS.U16 [R18+UR5+0x4700], R4 ;  /* 0x0047000412007988 */ /* 0x0101e40008000405 */
[----:B0-----:R-:W-:-:S05]  /*fc10*/  @!P1 IMAD.MOV.U32 R4, RZ, RZ, R11 ;  /* 0x000000ffff049224 */ /* 0x001fca00078e000b */
[----:B--2---:R-:W2:Y:S04]  /*fc20*/  @!P1 LDG.E.U16 R13, desc[UR8][R4.64] ;  /* 0x00000008040d9981 */ /* 0x004ea8000c1e1500 */
[----:B---3--:R0:W-:Y:S04]  /*fc30*/  STL [R1+0x138], R19 ;  /* 0x0001381301007387 */ /* 0x0081e80000100800 */
[----:B0-----:R-:W3:Y:S04]  /*fc40*/  LDL.LU R19, [R1+0x34] ;  /* 0x0000340001137983 */ /* 0x001ee80000300800 */
        /* <DEDUP_REMOVED lines=13> */
[----:B------:R-:W4:Y:S04]  /*fd20*/  LDL R4, [R1+0x304] ;  /* 0x0003040001047983 */ /* 0x000f280000100800 */
[----:B------:R-:W4:Y:S04]  /*fd30*/  LDL R5, [R1+0x308] ;  /* 0x0003080001057983 */ /* 0x000f280000100800 */
[----:B---3--:R0:W-:Y:S04]  /*fd40*/  STL [R1+0x144], R17 ;  /* 0x0001441101007387 */ /* 0x0081e80000100800 */
[----:B0-----:R-:W3:Y:S04]  /*fd50*/  LDL.LU R17, [R1+0x28] ;  /* 0x0000280001117983 */ /* 0x001ee80000300800 */
[----:B------:R-:W2:Y:S01]  /*fd60*/  LDL.LU R10, [R1+0xf34] ;  /* 0x000f3400010a7983 */ /* 0x000ea20000300800 */
[----:B----4-:R-:W-:-:S04]  /*fd70*/  @!P1 LOP3.LUT R5, R5, R4, RZ, 0x3c, !PT ;  /* 0x0000000405059212 */ /* 0x010fc800078e3cff */
[----:B------:R-:W-:-:S04]  /*fd80*/  @!P1 LOP3.LUT R4, R5, R4, RZ, 0x3c, !PT ;  /* 0x0000000405049212 */ /* 0x000fc800078e3cff */
[----:B------:R-:W-:Y:S02]  /*fd90*/  @!P1 LOP3.LUT R5, R5, R4, RZ, 0x3c, !PT ;  /* 0x0000000405059212 */ /* 0x000fe400078e3cff */
[----:B--2---:R-:W-:-:S06]  /*fda0*/  PRMT R10, RZ, 0x7610, R10 ;  /* 0x00007610ff0a7816 */ /* 0x004fcc000000000a */
[----:B------:R-:W2:Y:S04]  /*fdb0*/  @!P1 LDG.E.U16 R10, desc[UR8][R4.64] ;  /* 0x00000008040a9981 */ /* 0x000ea8000c1e1500 */
[----:B------:R-:W-:Y:S04]  /*fdc0*/  STS.U16 [R18+UR5+0x4d00], R12 ;  /* 0x004d000c12007988 */ /* 0x000fe80008000405 */
[----:B------:R-:W4:Y:S04]  /*fdd0*/  LDL R4, [R1+0x2fc] ;  /* 0x0002fc0001047983 */ /* 0x000f280000100800 */
[----:B------:R-:W4:Y:S04]  /*fde0*/  LDL R5, [R1+0x300] ;  /* 0x0003000001057983 */ /* 0x000f280000100800 */
[----:B--2---:R0:W-:Y:S04]  /*fdf0*/  STL [R1+0x14c], R10 ;  /* 0x00014c0a01007387 */ /* 0x0041e80000100800 */
[----:B0-----:R-:W2:Y:S04]  /*fe00*/  LDL.LU R10, [R1+0x20] ;  /* 0x00002000010a7983 */ /* 0x001ea80000300800 */
[----:B------:R-:W3:Y:S01]  /*fe10*/  LDL.LU R12, [R1+0xf30] ;  /* 0x000f3000010c7983 */ /* 0x000ee20000300800 */
[----:B----4-:R-:W-:-:S04]  /*fe20*/  @!P0 LOP3.LUT R5, R5, R4, RZ, 0x3c, !PT ;  /* 0x0000000405058212 */ /* 0x010fc800078e3cff */
[----:B------:R-:W-:-:S04]  /*fe30*/  @!P0 LOP3.LUT R4, R5, R4, RZ, 0x3c, !PT ;  /* 0x0000000405048212 */ /* 0x000fc800078e3cff */
[----:B------:R-:W-:Y:S02]  /*fe40*/  @!P0 LOP3.LUT R5, R5, R4, RZ, 0x3c, !PT ;  /* 0x0000000405058212 */ /* 0x000fe400078e3cff */
[----:B---3--:R-:W-:-:S06]  /*fe50*/  PRMT R12, RZ, 0x7610, R12 ;  /* 0x00007610ff0c7816 */ /* 0x008fcc000000000c */
[----:B------:R-:W3:Y:S04]  /*fe60*/  @!P0 LDG.E.U16 R12, desc[UR8][R4.64] ;  /* 0x00000008040c8981 */ /* 0x000ee8000c1e1500 */
[----:B------:R-:W-:Y:S04]  /*fe70*/  STS.U16 [R18+UR5+0x4f00], R20 ;  /* 0x004f001412007988 */ /* 0x000fe80008000405 */
[----:B---3--:R0:W-:Y:S04]  /*fe80*/  STL [R1+0x154], R12 ;  /* 0x0001540c01007387 */ /* 0x0081e80000100800 */
[----:B0-----:R-:W3:Y:S04]  /*fe90*/  LDL.LU R12, [R1+0xf2c] ;  /* 0x000f2c00010c7983 */ /* 0x001ee80000300800 */
[----:B------:R-:W4:Y:S04]  /*fea0*/  LDL R4, [R1+0x284] ;  /* 0x0002840001047983 */ /* 0x000f280000100800 */
[----:B------:R-:W4:Y:S04]  /*feb0*/  LDL R5, [R1+0x288] ;  /* 0x0002880001057983 */ /* 0x000f280000100800 */
[----:B------:R-:W2:Y:S01]  /*fec0*/  LDL.LU R20, [R1+0xf28] ;  /* 0x000f280001147983 */ /* 0x000ea20000300800 */
[----:B----4-:R-:W-:-:S04]  /*fed0*/  @!P1 LOP3.LUT R5, R5, R4, RZ, 0x3c, !PT ;  /* 0x0000000405059212 */ /* 0x010fc800078e3cff */
[C---:B------:R-:W-:Y:S02]  /*fee0*/  @!P1 LOP3.LUT R4, R5.reuse, R4, RZ, 0x3c, !PT ;  /* 0x0000000405049212 */ /* 0x040fe400078e3cff */
[----:B--2---:R-:W-:Y:S02]  /*fef0*/  PRMT R20, RZ, 0x7610, R20 ;  /* 0x00007610ff147816 */ /* 0x004fe40000000014 */
[----:B------:R-:W-:-:S05]  /*ff00*/  @!P1 LOP3.LUT R5, R5, R4, RZ, 0x3c, !PT ;  /* 0x0000000405059212 */ /* 0x000fca00078e3cff */
[----:B------:R-:W2:Y:S04]  /*ff10*/  @!P1 LDG.E.U16 R20, desc[UR8][R4.64] ;  /* 0x0000000804149981 */ /* 0x000ea8000c1e1500 */
[----:B--2---:R0:W-:Y:S04]  /*ff20*/  STL [R1+0x164], R20 ;  /* 0x0001641401007387 */ /* 0x0041e80000100800 */
[----:B0-----:R-:W2:Y:S04]  /*ff30*/  LDL.LU R20, [R1+0xf24] ;  /* 0x000f240001147983 */ /* 0x001ea80000300800 */
[----:B------:R-:W4:Y:S04]  /*ff40*/  LDL R4, [R1+0x27c] ;  /* 0x00027c0001047983 */ /* 0x000f280000100800 */
[----:B------:R-:W4:Y:S01]  /*ff50*/  LDL R5, [R1+0x280] ;  /* 0x0002800001057983 */ /* 0x000f220000100800 */
[----:B--2---:R-:W-:-:S02]  /*ff60*/  PRMT R20, RZ, 0x7610, R20 ;  /* 0x00007610ff147816 */ /* 0x004fc40000000014 */
[----:B----4-:R-:W-:-:S04]  /*ff70*/  @!P0 LOP3.LUT R5, R5, R4, RZ, 0x3c, !PT ;  /* 0x0000000405058212 */ /* 0x010fc800078e3cff */
[----:B------:R-:W-:-:S04]  /*ff80*/  @!P0 LOP3.LUT R4, R5, R4, RZ, 0x3c, !PT ;  /* 0x0000000405048212 */ /* 0x000fc800078e3cff */
[----:B------:R-:W-:-:S05]  /*ff90*/  @!P0 LOP3.LUT R5, R5, R4, RZ, 0x3c, !PT ;  /* 0x0000000405058212 */ /* 0x000fca00078e3cff */
[----:B------:R-:W2:Y:S04]  /*ffa0*/  @!P0 LDG.E.U16 R20, desc[UR8][R4.64] ;  /* 0x0000000804148981 */ /* 0x000ea8000c1e1500 */
[----:B------:R0:W-:Y:S04]  /*ffb0*/  STS.U16 [R18+UR5+0x5100], R2 ;  /* 0x0051000212007988 */ /* 0x0001e80008000405 */
[----:B0-----:R-:W4:Y:S04]  /*ffc0*/  LDL.LU R2, [R1+0x10] ;  /* 0x0000100001027983 */ /* 0x001f280000300800 */
        /* <DEDUP_REMOVED lines=10> */
[----:B------:R0:W3:Y:S04]  /*10070*/  @!P1 LDG.E.U16 R19, desc[UR8][R4.64] ;  /* 0x0000000804139981 */ /* 0x0000e8000c1e1500 */
[----:B------:R-:W0:Y:S04]  /*10080*/  LDL R4, [R1+0x1fc] ;  /* 0x0001fc0001047983 */ /* 0x000e280000100800 */
[----:B------:R-:W0:Y:S01]  /*10090*/  LDL R5, [R1+0x200] ;  /* 0x0002000001057983 */ /* 0x000e220000100800 */
[----:B--2---:R-:W-:Y:S02]  /*100a0*/  PRMT R20, RZ, 0x7610, R20 ;  /* 0x00007610ff147816 */ /* 0x004fe40000000014 */
[----:B0-----:R-:W-:-:S04]  /*100b0*/  @!P0 LOP3.LUT R5, R5, R4, RZ, 0x3c, !PT ;  /* 0x0000000405058212 */ /* 0x001fc800078e3cff */
[----:B------:R-:W-:-:S04]  /*100c0*/  @!P0 LOP3.LUT R4, R5, R4, RZ, 0x3c, !PT ;  /* 0x0000000405048212 */ /* 0x000fc800078e3cff */
[----:B------:R-:W-:-:S05]  /*100d0*/  @!P0 LOP3.LUT R5, R5, R4, RZ, 0x3c, !PT ;  /* 0x0000000405058212 */ /* 0x000fca00078e3cff */
[----:B------:R-:W2:Y:S04]  /*100e0*/  @!P0 LDG.E.U16 R20, desc[UR8][R4.64] ;  /* 0x0000000804148981 */ /* 0x000ea8000c1e1500 */
[----:B---3--:R0:W-:Y:S04]  /*100f0*/  STL [R1+0x15c], R19 ;  /* 0x00015c1301007387 */ /* 0x0081e80000100800 */
[----:B------:R1:W-:Y:S04]  /*10100*/  STS.U16 [R18+UR5+0x5500], R11 ;  /* 0x0055000b12007988 */ /* 0x0003e80008000405 */
[----:B0-----:R-:W3:Y:S04]  /*10110*/  LDL R19, [R1+0x4f8] ;  /* 0x0004f80001137983 */ /* 0x001ee80000100800 */
[----:B-1----:R-:W4:Y:S04]  /*10120*/  LDL.LU R11, [R1+0x180] ;  /* 0x00018000010b7983 */ /* 0x002f280000300800 */
[----:B--2---:R0:W-:Y:S04]  /*10130*/  STL [R1+0x158], R20 ;  /* 0x0001581401007387 */ /* 0x0041e80000100800 */
[----:B0-----:R-:W2:Y:S04]  /*10140*/  LDL.LU R20, [R1+0xf18] ;  /* 0x000f180001147983 */ /* 0x001ea80000300800 */
[----:B------:R-:W3:Y:S04]  /*10150*/  LDL R4, [R1+0x574] ;  /* 0x0005740001047983 */ /* 0x000ee80000100800 */
[----:B------:R-:W3:Y:S01]  /*10160*/  LDL R5, [R1+0x578] ;  /* 0x0005780001057983 */ /* 0x000ee20000100800 */
[----:B------:R-:W-:-:S03]  /*10170*/  PRMT R3, RZ, 0x7610, R3 ;  /* 0x00007610ff037816 */ /* 0x000fc60000000003 */
[----:B------:R0:W-:Y:S04]  /*10180*/  STS.U16 [R18+UR5+0x5700], R17 ;  /* 0x0057001112007988 */ /* 0x0001e80008000405 */
[----:B0-----:R-:W4:Y:S01]  /*10190*/  LDL.LU R17, [R1+0x184] ;  /* 0x0001840001117983 */ /* 0x001f220000300800 */
[----:B---3--:R-:W-:-:S04]  /*101a0*/  @!P1 LOP3.LUT R5, R5, R4, RZ, 0x3c, !PT ;  /* 0x0000000405059212 */ /* 0x008fc800078e3cff */
[----:B------:R-:W-:-:S04]  /*101b0*/  @!P1 LOP3.LUT R4, R5, R4, RZ, 0x3c, !PT ;  /* 0x0000000405049212 */ /* 0x000fc800078e3cff */
        /* <DEDUP_REMOVED lines=15> */
[----:B------:R-:W3:Y:S04]  /*102b0*/  LDL.LU R4, [R1+0x1c] ;  /* 0x00001c0001047983 */ /* 0x000ee80000300800 */
[----:B------:R-:W4:Y:S01]  /*102c0*/  LDL R5, [R1+0x4f4] ;  /* 0x0004f40001057983 */ /* 0x000f220000100800 */
[----:B------:R-:W-:-:S03]  /*102d0*/  PRMT R28, RZ, 0x7610, R28 ;  /* 0x00007610ff1c7816 */ /* 0x000fc6000000001c */
[----:B---3--:R0:W-:Y:S02]  /*102e0*/  STS.U16 [R18+UR5+0x5b00], R4 ;  /* 0x005b000412007988 */ /* 0x0081e40008000405 */
[----:B0-----:R-:W-:Y:S02]  /*102f0*/  @!P1 IMAD.MOV.U32 R4, RZ, RZ, R19 ;  /* 0x000000ffff049224 */ /* 0x001fe400078e0013 */
[----:B------:R-:W3:Y:S04]  /*10300*/  LDL.LU R19, [R1+0x190] ;  /* 0x0001900001137983 */ /* 0x000ee80000300800 */
[----:B----4-:R-:W4:Y:S04]  /*10310*/  @!P1 LDG.E.U16 R28, desc[UR8][R4.64] ;  /* 0x00000008041c9981 */ /* 0x010f28000c1e1500 */
[----:B------:R0:W-:Y:S04]  /*10320*/  STS.U16 [R18+UR5+0x5d00], R2 ;  /* 0x005d000212007988 */ /* 0x0001e80008000405 */
[----:B------:R-:W2:Y:S04]  /*10330*/  LDL R4, [R1+0x4ec] ;  /* 0x0004ec0001047983 */ /* 0x000ea80000100800 */
[----:B------:R-:W2:Y:S04]  /*10340*/  LDL R5, [R1+0x4f0] ;  /* 0x0004f00001057983 */ /* 0x000ea80000100800 */
[----:B----4-:R-:W-:Y:S04]  /*10350*/  STL [R1+0x170], R28 ;  /* 0x0001701c01007387 */ /* 0x010fe80000100800 */
[----:B0-----:R-:W4:Y:S01]  /*10360*/  LDL.LU R2, [R1+0xf10] ;  /* 0x000f100001027983 */ /* 0x001f220000300800 */
[----:B--2---:R-:W-:-:S04]  /*10370*/  @!P0 LOP3.LUT R5, R5, R4, RZ, 0x3c, !PT ;  /* 0x0000000405058212 */ /* 0x004fc800078e3cff */
[----:B------:R-:W-:-:S04]  /*10380*/  @!P0 LOP3.LUT R4, R5, R4, RZ, 0x3c, !PT ;  /* 0x0000000405048212 */ /* 0x000fc800078e3cff */
[----:B------:R-:W-:Y:S02]  /*10390*/  @!P0 LOP3.LUT R5, R5, R4, RZ, 0x3c, !PT ;  /* 0x0000000405058212 */ /* 0x000fe400078e3cff */
[----:B----4-:R-:W-:-:S06]  /*103a0*/  PRMT R2, RZ, 0x7610, R2 ;  /* 0x00007610ff027816 */ /* 0x010fcc0000000002 */
[----:B------:R-:W2:Y:S04]  /*103b0*/  @!P0 LDG.E.U16 R2, desc[UR8][R4.64] ;  /* 0x0000000804028981 */ /* 0x000ea8000c1e1500 */
[----:B--2---:R0:W-:Y:S04]  /*103c0*/  STL [R1+0x16c], R2 ;  /* 0x00016c0201007387 */ /* 0x0041e80000100800 */
[----:B0-----:R-:W2:Y:S04]  /*103d0*/  LDL.LU R2, [R1+0xf0c] ;  /* 0x000f0c0001027983 */ /* 0x001ea80000300800 */
[----:B--2---:R0:W-:Y:S04]  /*103e0*/  STS.U16 [R18+UR5+0x5f00], R2 ;  /* 0x005f000212007988 */ /* 0x0041e80008000405 */
[----:B0-----:R-:W2:Y:S04]  /*103f0*/  LDL.LU R18, [R1+0xf08] ;  /* 0x000f080001127983 */ /* 0x001ea80000300800 */
[----:B------:R-:W4:Y:S02]  /*10400*/  LDL R2, [R1+0x474] ;  /* 0x0004740001027983 */ /* 0x000f240000100800 */
[----:B----4-:R-:W-:-:S04]  /*10410*/  @!P1 LOP3.LUT R3, R3, R2, RZ, 0x3c, !PT ;  /* 0x0000000203039212 */ /* 0x010fc800078e3cff */
[C---:B------:R-:W-:Y:S02]  /*10420*/  @!P1 LOP3.LUT R2, R3.reuse, R2, RZ, 0x3c, !PT ;  /* 0x0000000203029212 */ /* 0x040fe400078e3cff */
[----:B--2---:R-:W-:Y:S02]  /*10430*/  PRMT R18, RZ, 0x7610, R18 ;  /* 0x00007610ff127816 */ /* 0x004fe40000000012 */
[----:B------:R-:W-:-:S05]  /*10440*/  @!P1 LOP3.LUT R3, R3, R2, RZ, 0x3c, !PT ;  /* 0x0000000203039212 */ /* 0x000fca00078e3cff */
[----:B------:R-:W2:Y:S01]  /*10450*/  @!P1 LDG.E.U16 R18, desc[UR8][R2.64] ;  /* 0x0000000802129981 */ /* 0x000ea2000c1e1500 */
[----:B------:R-:W0:Y:S03]  /*10460*/  S2R R28, SR_TID.X ;  /* 0x00000000001c7919 */ /* 0x000e260000002100 */
[----:B--2---:R1:W-:Y:S04]  /*10470*/  STL [R1+0x168], R18 ;  /* 0x0001681201007387 */ /* 0x0043e80000100800 */
[----:B-1----:R-:W2:Y:S04]  /*10480*/  LDL.LU R18, [R1+0xf04] ;  /* 0x000f040001127983 */ /* 0x002ea80000300800 */
[----:B------:R-:W4:Y:S04]  /*10490*/  LDL R2, [R1+0x46c] ;  /* 0x00046c0001027983 */ /* 0x000f280000100800 */
[----:B------:R-:W4:Y:S01]  /*104a0*/  LDL R3, [R1+0x470] ;  /* 0x0004700001037983 */ /* 0x000f220000100800 */
[----:B0-----:R-:W-:-:S05]  /*104b0*/  LOP3.LUT R28, R28, 0x3f, RZ, 0xc0, !PT ;  /* 0x0000003f1c1c7812 */ /* 0x001fca00078ec0ff */
[----:B------:R-:W-:Y:S01]  /*104c0*/  IMAD.SHL.U32 R28, R28, 0x2, RZ ;  /* 0x000000021c1c7824 */ /* 0x000fe200078e00ff */
[----:B------:R-:W-:-:S04]  /*104d0*/  PRMT R16, RZ, 0x7610, R16 ;  /* 0x00007610ff107816 */ /* 0x000fc80000000010 */
[----:B------:R-:W-:-:S05]  /*104e0*/  LOP3.LUT R28, R28, 0x30, RZ, 0x3c, !PT ;  /* 0x000000301c1c7812 */ /* 0x000fca00078e3cff */
[----:B------:R0:W-:Y:S04]  /*104f0*/  STS.U16 [R28+UR5+0x4180], R11 ;  /* 0x0041800b1c007988 */ /* 0x0001e80008000405 */
[----:B0-----:R-:W3:Y:S01]  /*10500*/  LDL.LU R11, [R1+0x150] ;  /* 0x00015000010b7983 */ /* 0x001ee20000300800 */
[----:B----4-:R-:W-:-:S04]  /*10510*/  @!P0 LOP3.LUT R3, R3, R2, RZ, 0x3c, !PT ;  /* 0x0000000203038212 */ /* 0x010fc800078e3cff */
[----:B------:R-:W-:-:S04]  /*10520*/  @!P0 LOP3.LUT R2, R3, R2, RZ, 0x3c, !PT ;  /* 0x0000000203028212 */ /* 0x000fc800078e3cff */
[----:B------:R-:W-:-:S05]  /*10530*/  @!P0 LOP3.LUT R3, R3, R2, RZ, 0x3c, !PT ;  /* 0x0000000203038212 */ /* 0x000fca00078e3cff */
[----:B------:R-:W4:Y:S04]  /*10540*/  @!P0 LDG.E.U16 R16, desc[UR8][R2.64] ;  /* 0x0000000802108981 */ /* 0x000f28000c1e1500 */
[----:B------:R-:W2:Y:S04]  /*10550*/  LDL R2, [R1+0x3f4] ;  /* 0x0003f40001027983 */ /* 0x000ea80000100800 */
[----:B------:R-:W2:Y:S01]  /*10560*/  LDL R3, [R1+0x3f8] ;  /* 0x0003f80001037983 */ /* 0x000ea20000100800 */
[----:B------:R-:W-:-:S03]  /*10570*/  PRMT R20, RZ, 0x7610, R20 ;  /* 0x00007610ff147816 */ /* 0x000fc60000000014 */
[----:B------:R0:W-:Y:S04]  /*10580*/  STS.U16 [R28+UR5+0x4380], R17 ;  /* 0x004380111c007988 */ /* 0x0001e80008000405 */
[----:B0-----:R-:W3:Y:S04]  /*10590*/  LDL R17, [R1+0x370] ;  /* 0x0003700001117983 */ /* 0x001ee80000100800 */
[----:B----4-:R0:W-:Y:S04]  /*105a0*/  STL [R1+0x180], R16 ;  /* 0x0001801001007387 */ /* 0x0101e80000100800 */
[----:B0-----:R-:W4:Y:S01]  /*105b0*/  LDL.LU R16, [R1+0x148] ;  /* 0x0001480001107983 */ /* 0x001f220000300800 */
[----:B--2---:R-:W-:-:S04]  /*105c0*/  @!P1 LOP3.LUT R3, R3, R2, RZ, 0x3c, !PT ;  /* 0x0000000203039212 */ /* 0x004fc800078e3cff */
[----:B------:R-:W-:-:S04]  /*105d0*/  @!P1 LOP3.LUT R2, R3, R2, RZ, 0x3c, !PT ;  /* 0x0000000203029212 */ /* 0x000fc800078e3cff */
[----:B------:R-:W-:-:S05]  /*105e0*/  @!P1 LOP3.LUT R3, R3, R2, RZ, 0x3c, !PT ;  /* 0x0000000203039212 */ /* 0x000fca00078e3cff */
[----:B------:R0:W2:Y:S04]  /*105f0*/  @!P1 LDG.E.U16 R20, desc[UR8][R2.64] ;  /* 0x0000000802149981 */ /* 0x0000a8000c1e1500 */
[----:B------:R-:W0:Y:S04]  /*10600*/  LDL R2, [R1+0x3ec] ;  /* 0x0003ec0001027983 */ /* 0x000e280000100800 */
[----:B------:R-:W0:Y:S01]  /*10610*/  LDL R3, [R1+0x3f0] ;  /* 0x0003f00001037983 */ /* 0x000e220000100800 */
[----:B------:R-:W-:Y:S02]  /*10620*/  PRMT R18, RZ, 0x7610, R18 ;  /* 0x00007610ff127816 */ /* 0x000fe40000000012 */
[----:B0-----:R-:W-:-:S04]  /*10630*/  @!P0 LOP3.LUT R3, R3, R2, RZ, 0x3c, !PT ;  /* 0x0000000203038212 */ /* 0x001fc800078e3cff */
[----:B------:R-:W-:-:S04]  /*10640*/  @!P0 LOP3.LUT R2, R3, R2, RZ, 0x3c, !PT ;  /* 0x0000000203028212 */ /* 0x000fc800078e3cff */
[----:B------:R-:W-:-:S05]  /*10650*/  @!P0 LOP3.LUT R3, R3, R2, RZ, 0x3c, !PT ;  /* 0x0000000203038212 */ /* 0x000fca00078e3cff */
[----:B------:R-:W3:Y:S04]  /*10660*/  @!P0 LDG.E.U16 R18, desc[UR8][R2.64] ;  /* 0x0000000802128981 */ /* 0x000ee8000c1e1500 */
[----:B------:R0:W-:Y:S04]  /*10670*/  STS.U16 [R28+UR5+0x4580], R10 ;  /* 0x0045800a1c007988 */ /* 0x0001e80008000405 */
[----:B0-----:R-:W4:Y:S04]  /*10680*/  LDL R10, [R1+0x2f8] ;  /* 0x0002f800010a7983 */ /* 0x001f280000100800 */
[----:B--2---:R0:W-:Y:S04]  /*10690*/  STL [R1+0x184], R20 ;  /* 0x0001841401007387 */ /* 0x0041e80000100800 */
[----:B0-----:R-:W2:Y:S04]  /*106a0*/  LDL.LU R20, [R1+0x13c] ;  /* 0x00013c0001147983 */ /* 0x001ea80000300800 */
[----:B---3--:R0:W-:Y:S04]  /*106b0*/  STL [R1+0x18c], R18 ;  /* 0x00018c1201007387 */ /* 0x0081e80000100800 */
[----:B0-----:R-:W3:Y:S04]  /*106c0*/  LDL.LU R18, [R1+0xf00] ;  /* 0x000f000001127983 */ /* 0x001ee80000300800 */
[----:B------:R-:W4:Y:S04]  /*106d0*/  LDL R2, [R1+0x374] ;  /* 0x0003740001027983 */ /* 0x000f280000100800 */
[----:B------:R-:W4:Y:S04]  /*106e0*/  LDL R3, [R1+0x378] ;  /* 0x0003780001037983 */ /* 0x000f280000100800 */
[----:B------:R0:W-:Y:S04]  /*106f0*/  STS.U16 [R28+UR5+0x4780], R19 ;  /* 0x004780131c007988 */ /* 0x0001e80008000405 */
[----:B0-----:R-:W2:Y:S01]  /*10700*/  LDL.LU R19, [R1+0x8c] ;  /* 0x00008c0001137983 */ /* 0x001ea20000300800 */
[----:B---3--:R-:W-:-:S02]  /*10710*/  PRMT R18, RZ, 0x7610, R18 ;  /* 0x00007610ff127816 */ /* 0x008fc40000000012 */
[----:B----4-:R-:W-:-:S04]  /*10720*/  @!P1 LOP3.LUT R3, R3, R2, RZ, 0x3c, !PT ;  /* 0x0000000203039212 */ /* 0x010fc800078e3cff */
[----:B------:R-:W-:-:S04]  /*10730*/  @!P1 LOP3.LUT R2, R3, R2, RZ, 0x3c, !PT ;  /* 0x0000000203029212 */ /* 0x000fc800078e3cff */
[----:B------:R-:W-:-:S05]  /*10740*/  @!P1 LOP3.LUT R3, R3, R2, RZ, 0x3c, !PT ;  /* 0x0000000203039212 */ /* 0x000fca00078e3cff */
        /* <DEDUP_REMOVED lines=10> */
[----:B--2---:R0:W-:Y:S04]  /*107f0*/  STL [R1+0x194], R12 ;  /* 0x0001940c01007387 */ /* 0x0041e80000100800 */
[----:B0-----:R-:W2:Y:S04]  /*10800*/  LDL.LU R12, [R1+0xefc] ;  /* 0x000efc00010c7983 */ /* 0x001ea80000300800 */
[----:B------:R-:W3:Y:S04]  /*10810*/  LDL.LU R2, [R1+0x17c] ;  /* 0x00017c0001027983 */ /* 0x000ee80000300800 */
[----:B------:R-:W4:Y:S01]  /*10820*/  LDL R3, [R1+0x2f4] ;  /* 0x0002f40001037983 */ /* 0x000f220000100800 */
[----:B--2---:R-:W-:-:S03]  /*10830*/  PRMT R12, RZ, 0x7610, R12 ;  /* 0x00007610ff0c7816 */ /* 0x004fc6000000000c */
[----:B---3--:R0:W-:Y:S02]  /*10840*/  STS.U16 [R28+UR5+0x4b80], R2 ;  /* 0x004b80021c007988 */ /* 0x0081e40008000405 */
[----:B0-----:R-:W-:Y:S02]  /*10850*/  @!P1 IMAD.MOV.U32 R2, RZ, RZ, R10 ;  /* 0x000000ffff029224 */ /* 0x001fe400078e000a */
[----:B------:R-:W2:Y:S04]  /*10860*/  LDL.LU R10, [R1+0x78] ;  /* 0x00007800010a7983 */ /* 0x000ea80000300800 */
[----:B----4-:R-:W3:Y:S04]  /*10870*/  @!P1 LDG.E.U16 R12, desc[UR8][R2.64] ;  /* 0x00000008020c9981 */ /* 0x010ee8000c1e1500 */
[----:B---3--:R0:W-:Y:S04]  /*10880*/  STL [R1+0x188], R12 ;  /* 0x0001880c01007387 */ /* 0x0081e80000100800 */
[----:B0-----:R-:W3:Y:S04]  /*10890*/  LDL.LU R12, [R1+0xef8] ;  /* 0x000ef800010c7983 */ /* 0x001ee80000300800 */
[----:B------:R-:W4:Y:S04]  /*108a0*/  LDL R2, [R1+0x2ec] ;  /* 0x0002ec0001027983 */ /* 0x000f280000100800 */
[----:B------:R-:W4:Y:S01]  /*108b0*/  LDL R3, [R1+0x2f0] ;  /* 0x0002f00001037983 */ /* 0x000f220000100800 */
[----:B---3--:R-:W-:-:S02]  /*108c0*/  PRMT R12, RZ, 0x7610, R12 ;  /* 0x00007610ff0c7816 */ /* 0x008fc4000000000c */
[----:B----4-:R-:W-:-:S04]  /*108d0*/  @!P0 LOP3.LUT R3, R3, R2, RZ, 0x3c, !PT ;  /* 0x0000000203038212 */ /* 0x010fc800078e3cff */
[----:B------:R-:W-:-:S04]  /*108e0*/  @!P0 LOP3.LUT R2, R3, R2, RZ, 0x3c, !PT ;  /* 0x0000000203028212 */ /* 0x000fc800078e3cff */
[----:B------:R-:W-:-:S05]  /*108f0*/  @!P0 LOP3.LUT R3, R3, R2, RZ, 0x3c, !PT ;  /* 0x0000000203038212 */ /* 0x000fca00078e3cff */
[----:B------:R-:W3:Y:S04]  /*10900*/  @!P0 LDG.E.U16 R12, desc[UR8][R2.64] ;  /* 0x00000008020c8981 */ /* 0x000ee8000c1e1500 */
[----:B------:R0:W-:Y:S04]  /*10910*/  STS.U16 [R28+UR5+0x4d80], R11 ;  /* 0x004d800b1c007988 */ /* 0x0001e80008000405 */
[----:B0-----:R-:W4:Y:S04]  /*10920*/  LDL.LU R11, [R1+0x54] ;  /* 0x00005400010b7983 */ /* 0x001f280000300800 */
[----:B---3--:R0:W-:Y:S04]  /*10930*/  STL [R1+0x17c], R12 ;  /* 0x00017c0c01007387 */ /* 0x0081e80000100800 */
[----:B0-----:R-:W3:Y:S04]  /*10940*/  LDL.LU R12, [R1+0xef4] ;  /* 0x000ef400010c7983 */ /* 0x001ee80000300800 */
[----:B------:R-:W2:Y:S04]  /*10950*/  LDL R2, [R1+0x274] ;  /* 0x0002740001027983 */ /* 0x000ea80000100800 */
[----:B------:R-:W2:Y:S01]  /*10960*/  LDL R3, [R1+0x278] ;  /* 0x0002780001037983 */ /* 0x000ea20000100800 */
[----:B---3--:R-:W-:-:S02]  /*10970*/  PRMT R12, RZ, 0x7610, R12 ;  /* 0x00007610ff0c7816 */ /* 0x008fc4000000000c */
[----:B--2---:R-:W-:-:S04]  /*10980*/  @!P1 LOP3.LUT R3, R3, R2, RZ, 0x3c, !PT ;  /* 0x0000000203039212 */ /* 0x004fc800078e3cff */
[----:B------:R-:W-:-:S04]  /*10990*/  @!P1 LOP3.LUT R2, R3, R2, RZ, 0x3c, !PT ;  /* 0x0000000203029212 */ /* 0x000fc800078e3cff */
[----:B------:R-:W-:-:S05]  /*109a0*/  @!P1 LOP3.LUT R3, R3, R2, RZ, 0x3c, !PT ;  /* 0x0000000203039212 */ /* 0x000fca00078e3cff */
[----:B------:R-:W2:Y:S04]  /*109b0*/  @!P1 LDG.E.U16 R12, desc[UR8][R2.64] ;  /* 0x00000008020c9981 */ /* 0x000ea8000c1e1500 */
[----:B------:R0:W-:Y:S04]  /*109c0*/  STS.U16 [R28+UR5+0x4f80], R16 ;  /* 0x004f80101c007988 */ /* 0x0001e80008000405 */
[----:B0-----:R-:W3:Y:S04]  /*109d0*/  LDL.LU R16, [R1+0x50] ;  /* 0x0000500001107983 */ /* 0x001ee80000300800 */
[----:B------:R-:W-:Y:S04]  /*109e0*/  STS.U16 [R28+UR5+0x5180], R20 ;  /* 0x005180141c007988 */ /* 0x000fe80008000405 */
[----:B--2---:R0:W-:Y:S04]  /*109f0*/  STL [R1+0x150], R12 ;  /* 0x0001500c01007387 */ /* 0x0041e80000100800 */
[----:B0-----:R-:W2:Y:S04]  /*10a00*/  LDL.LU R12, [R1+0xef0] ;  /* 0x000ef000010c7983 */ /* 0x001ea80000300800 */
[----:B------:R-:W4:Y:S04]  /*10a10*/  LDL R2, [R1+0x26c] ;  /* 0x00026c0001027983 */ /* 0x000f280000100800 */
[----:B------:R-:W4:Y:S04]  /*10a20*/  LDL R3, [R1+0x270] ;  /* 0x0002700001037983 */ /* 0x000f280000100800 */
[----:B------:R-:W3:Y:S01]  /*10a30*/  LDL.LU R20, [R1+0xeec] ;  /* 0x000eec0001147983 */ /* 0x000ee20000300800 */
[----:B----4-:R-:W-:-:S04]  /*10a40*/  @!P0 LOP3.LUT R3, R3, R2, RZ, 0x3c, !PT ;  /* 0x0000000203038212 */ /* 0x010fc800078e3cff */
[C---:B------:R-:W-:Y:S02]  /*10a50*/  @!P0 LOP3.LUT R2, R3.reuse, R2, RZ, 0x3c, !PT ;  /* 0x0000000203028212 */ /* 0x040fe400078e3cff */
[----:B---3--:R-:W-:Y:S02]  /*10a60*/  PRMT R20, RZ, 0x7610, R20 ;  /* 0x00007610ff147816 */ /* 0x008fe40000000014 */
[----:B------:R-:W-:-:S05]  /*10a70*/  @!P0 LOP3.LUT R3, R3, R2, RZ, 0x3c, !PT ;  /* 0x0000000203038212 */ /* 0x000fca00078e3cff */
        /* <DEDUP_REMOVED lines=23> */
[----:B---3--:R0:W-:Y:S04]  /*10bf0*/  STL [R1+0x128], R18 ;  /* 0x0001281201007387 */ /* 0x0081e80000100800 */
[----:B0-----:R-:W3:Y:S04]  /*10c00*/  LDL.LU R18, [R1+0xed8] ;  /* 0x000ed80001127983 */ /* 0x001ee80000300800 */
        /* <DEDUP_REMOVED lines=9> */
[----:B------:R-:W3:Y:S04]  /*10ca0*/  LDL R2, [R1+0x55c] ;  /* 0x00055c0001027983 */ /* 0x000ee80000100800 */
[----:B------:R-:W3:Y:S04]  /*10cb0*/  LDL R3, [R1+0x560] ;  /* 0x0005600001037983 */ /* 0x000ee80000100800 */
[----:B------:R-:W-:Y:S04]  /*10cc0*/  STS.U16 [R28+UR5+0x5980], R10 ;  /* 0x0059800a1c007988 */ /* 0x000fe80008000405 */
[----:B----4-:R0:W-:Y:S04]  /*10cd0*/  STL [R1+0x120], R14 ;  /* 0x0001200e01007387 */ /* 0x0101e80000100800 */
[----:B0-----:R-:W4:Y:S04]  /*10ce0*/  LDL R14, [R1+0x468] ;  /* 0x00046800010e7983 */ /* 0x001f280000100800 */
[----:B------:R-:W2:Y:S01]  /*10cf0*/  LDL.LU R10, [R1+0xed0] ;  /* 0x000ed000010a7983 */ /* 0x000ea20000300800 */
[----:B---3--:R-:W-:-:S04]  /*10d00*/  @!P0 LOP3.LUT R3, R3, R2, RZ, 0x3c, !PT ;  /* 0x0000000203038212 */ /* 0x008fc800078e3cff */
[----:B------:R-:W-:-:S04]  /*10d10*/  @!P0 LOP3.LUT R2, R3, R2, RZ, 0x3c, !PT ;  /* 0x0000000203028212 */ /* 0x000fc800078e3cff */
[----:B------:R-:W-:Y:S02]  /*10d20*/  @!P0 LOP3.LUT R3, R3, R2, RZ, 0x3c, !PT ;  /* 0x0000000203038212 */ /* 0x000fe400078e3cff */
[----:B--2---:R-:W-:-:S06]  /*10d30*/  PRMT R10, RZ, 0x7610, R10 ;  /* 0x00007610ff0a7816 */ /* 0x004fcc000000000a */
[----:B------:R-:W2:Y:S04]  /*10d40*/  @!P0 LDG.E.U16 R10, desc[UR8][R2.64] ;  /* 0x00000008020a8981 */ /* 0x000ea8000c1e1500 */
        /* <DEDUP_REMOVED lines=11> */
[----:B---3--:R0:W-:Y:S04]  /*10e00*/  STL [R1+0x88], R11 ;  /* 0x0000880b01007387 */ /* 0x0081e80000100800 */
[----:B0-----:R-:W3:Y:S04]  /*10e10*/  LDL.LU R11, [R1+0xec4] ;  /* 0x000ec400010b7983 */ /* 0x001ee80000300800 */
[----:B------:R-:W4:Y:S04]  /*10e20*/  LDL R2, [R1+0x4dc] ;  /* 0x0004dc0001027983 */ /* 0x000f280000100800 */
[----:B------:R-:W4:Y:S01]  /*10e30*/  LDL R3, [R1+0x4e0] ;  /* 0x0004e00001037983 */ /* 0x000f220000100800 */
[----:B------:R-:W-:-:S03]  /*10e40*/  PRMT R15, RZ, 0x7610, R15 ;  /* 0x00007610ff0f7816 */ /* 0x000fc6000000000f */
[----:B------:R0:W-:Y:S04]  /*10e50*/  STS.U16 [R28+UR5+0x5d80], R16 ;  /* 0x005d80101c007988 */ /* 0x0001e80008000405 */
[----:B0-----:R-:W2:Y:S01]  /*10e60*/  LDL.LU R16, [R1+0x4c] ;  /* 0x00004c0001107983 */ /* 0x001ea20000300800 */
[----:B------:R-:W0:Y:S01]  /*10e70*/  S2R R28, SR_TID.X ;  /* 0x00000000001c7919 */ /* 0x000e220000002100 */
[----:B----4-:R-:W-:-:S04]  /*10e80*/  @!P0 LOP3.LUT R3, R3, R2, RZ, 0x3c, !PT ;  /* 0x0000000203038212 */ /* 0x010fc800078e3cff */
[----:B------:R-:W-:-:S04]  /*10e90*/  @!P0 LOP3.LUT R2, R3, R2, RZ, 0x3c, !PT ;  /* 0x0000000203028212 */ /* 0x000fc800078e3cff */
[----:B------:R-:W-:-:S05]  /*10ea0*/  @!P0 LOP3.LUT R3, R3, R2, RZ, 0x3c, !PT ;  /* 0x0000000203038212 */ /* 0x000fca00078e3cff */
[----:B------:R1:W4:Y:S04]  /*10eb0*/  @!P0 LDG.E.U16 R15, desc[UR8][R2.64] ;  /* 0x00000008020f8981 */ /* 0x000328000c1e1500 */
[----:B------:R-:W2:Y:S01]  /*10ec0*/  LDL R3, [R1+0x464] ;  /* 0x0004640001037983 */ /* 0x000ea20000100800 */
[----:B0-----:R-:W-:-:S05]  /*10ed0*/  LOP3.LUT R28, R28, 0x3f, RZ, 0xc0, !PT ;  /* 0x0000003f1c1c7812 */ /* 0x001fca00078ec0ff */
[----:B------:R-:W-:-:S05]  /*10ee0*/  IMAD.SHL.U32 R28, R28, 0x2, RZ ;  /* 0x000000021c1c7824 */ /* 0x000fca00078e00ff */
[----:B-1----:R-:W-:Y:S02]  /*10ef0*/  LOP3.LUT R2, R28, 0x30, RZ, 0x3c, !PT ;  /* 0x000000301c027812 */ /* 0x002fe400078e3cff */
[----:B------:R-:W-:-:S03]  /*10f00*/  PRMT R13, RZ, 0x7610, R13 ;  /* 0x00007610ff0d7816 */ /* 0x000fc6000000000d */
[----:B---3--:R0:W-:Y:S02]  /*10f10*/  STS.U16 [R2+UR5+0x5f80], R11 ;  /* 0x005f800b02007988 */ /* 0x0081e40008000405 */
[----:B0-----:R-:W-:Y:S02]  /*10f20*/  @!P1 IMAD.MOV.U32 R2, RZ, RZ, R14 ;  /* 0x000000ffff029224 */ /* 0x001fe400078e000e */
[----:B----4-:R0:W-:Y:S04]  /*10f30*/  STL [R1+0x84], R15 ;  /* 0x0000840f01007387 */ /* 0x0101e80000100800 */
[----:B0-----:R-:W3:Y:S04]  /*10f40*/  LDL.LU R15, [R1+0x48] ;  /* 0x00004800010f7983 */ /* 0x001ee80000300800 */
[----:B------:R-:W4:Y:S04]  /*10f50*/  LDL.LU R14, [R1+0x44] ;  /* 0x00004400010e7983 */ /* 0x000f280000300800 */
[----:B--2---:R-:W2:Y:S04]  /*10f60*/  @!P1 LDG.E.U16 R13, desc[UR8][R2.64] ;  /* 0x00000008020d9981 */ /* 0x004ea8000c1e1500 */
[----:B------:R-:W3:Y:S04]  /*10f70*/  LDL R2, [R1+0x45c] ;  /* 0x00045c0001027983 */ /* 0x000ee80000100800 */
[----:B------:R-:W3:Y:S01]  /*10f80*/  LDL R3, [R1+0x460] ;  /* 0x0004600001037983 */ /* 0x000ee20000100800 */
[----:B------:R-:W-:-:S03]  /*10f90*/  PRMT R12, RZ, 0x7610, R12 ;  /* 0x00007610ff0c7816 */ /* 0x000fc6000000000c */
[----:B--2---:R0:W-:Y:S04]  /*10fa0*/  STL [R1+0x80], R13 ;  /* 0x0000800d01007387 */ /* 0x0041e80000100800 */
[----:B0-----:R-:W2:Y:S01]  /*10fb0*/  LDL.LU R13, [R1+0x40] ;  /* 0x00004000010d7983 */ /* 0x001ea20000300800 */
[----:B---3--:R-:W-:-:S04]  /*10fc0*/  @!P0 LOP3.LUT R3, R3, R2, RZ, 0x3c, !PT ;  /* 0x0000000203038212 */ /* 0x008fc800078e3cff */
[----:B------:R-:W-:-:S04]  /*10fd0*/  @!P0 LOP3.LUT R2, R3, R2, RZ, 0x3c, !PT ;  /* 0x0000000203028212 */ /* 0x000fc800078e3cff */
[----:B------:R-:W-:-:S05]  /*10fe0*/  @!P0 LOP3.LUT R3, R3, R2, RZ, 0x3c, !PT ;  /* 0x0000000203038212 */ /* 0x000fca00078e3cff */
[----:B------:R-:W3:Y:S04]  /*10ff0*/  @!P0 LDG.E.U16 R12, desc[UR8][R2.64] ;  /* 0x00000008020c8981 */ /* 0x000ee8000c1e1500 */
[----:B------:R-:W4:Y:S04]  /*11000*/  LDL R2, [R1+0x3e4] ;  /* 0x0003e40001027983 */ /* 0x000f280000100800 */
[----:B------:R-:W4:Y:S01]  /*11010*/  LDL R3, [R1+0x3e8] ;  /* 0x0003e80001037983 */ /* 0x000f220000100800 */
[----:B------:R-:W-:-:S03]  /*11020*/  PRMT R20, RZ, 0x7610, R20 ;  /* 0x00007610ff147816 */ /* 0x000fc60000000014 */
[----:B---3--:R0:W-:Y:S04]  /*11030*/  STL [R1+0x7c], R12 ;  /* 0x00007c0c01007387 */ /* 0x0081e80000100800 */
[----:B0-----:R-:W3:Y:S01]  /*11040*/  LDL.LU R12, [R1+0x3c] ;  /* 0x00003c00010c7983 */ /* 0x001ee20000300800 */
[----:B----4-:R-:W-:-:S04]  /*11050*/  @!P1 LOP3.LUT R3, R3, R2, RZ, 0x3c, !PT ;  /* 0x0000000203039212 */ /* 0x010fc800078e3cff */
[----:B------:R-:W-:-:S04]  /*11060*/  @!P1 LOP3.LUT R2, R3, R2, RZ, 0x3c, !PT ;  /* 0x0000000203029212 */ /* 0x000fc800078e3cff */
[----:B------:R-:W-:-:S05]  /*11070*/  @!P1 LOP3.LUT R3, R3, R2, RZ, 0x3c, !PT ;  /* 0x0000000203039212 */ /* 0x000fca00078e3cff */
[----:B------:R0:W4:Y:S04]  /*11080*/  @!P1 LDG.E.U16 R20, desc[UR8][R2.64] ;  /* 0x0000000802149981 */ /* 0x000128000c1e1500 */
[----:B------:R-:W0:Y:S04]  /*11090*/  LDL R2, [R1+0x3dc] ;  /* 0x0003dc0001027983 */ /* 0x000e280000100800 */
[----:B------:R-:W0:Y:S04]  /*110a0*/  LDL R3, [R1+0x3e0] ;  /* 0x0003e00001037983 */ /* 0x000e280000100800 */
[----:B------:R-:W-:Y:S04]  /*110b0*/  STS.U16 [R28+UR5], R10 ;  /* 0x0000000a1c007988 */ /* 0x000fe80008000405 */
[----:B------:R-:W-:Y:S04]  /*110c0*/  STS.U16 [R28+UR5+0x80], R17 ;  /* 0x000080111c007988 */ /* 0x000fe80008000405 */
[----:B------:R1:W-:Y:S02]  /*110d0*/  STS.U16 [R28+UR5+0x800], R18 ;  /* 0x000800121c007988 */ /* 0x0003e40008000405 */
[----:B-1----:R-:W-:-:S02]  /*110e0*/  PRMT R28, RZ, 0x7610, R28 ;  /* 0x00007610ff1c7816 */ /* 0x002fc4000000001c */
[----:B0-----:R-:W-:-:S04]  /*110f0*/  @!P0 LOP3.LUT R3, R3, R2, RZ, 0x3c, !PT ;  /* 0x0000000203038212 */ /* 0x001fc800078e3cff */
[----:B------:R-:W-:-:S04]  /*11100*/  @!P0 LOP3.LUT R2, R3, R2, RZ, 0x3c, !PT ;  /* 0x0000000203028212 */ /* 0x000fc800078e3cff */
[----:B------:R-:W-:-:S05]  /*11110*/  @!P0 LOP3.LUT R3, R3, R2, RZ, 0x3c, !PT ;  /* 0x0000000203038212 */ /* 0x000fca00078e3cff */
[----:B------:R-:W2:Y:S04]  /*11120*/  @!P0 LDG.E.U16 R28, desc[UR8][R2.64] ;  /* 0x00000008021c8981 */ /* 0x000ea8000c1e1500 */
[----:B----4-:R0:W-:Y:S04]  /*11130*/  STL [R1+0x78], R20 ;  /* 0x0000781401007387 */ /* 0x0101e80000100800 */
[----:B0-----:R-:W4:Y:S04]  /*11140*/  LDL.LU R20, [R1+0x38] ;  /* 0x0000380001147983 */ /* 0x001f280000300800 */
[----:B--2---:R0:W-:Y:S04]  /*11150*/  STL [R1+0x74], R28 ;  /* 0x0000741c01007387 */ /* 0x0041e80000100800 */
[----:B------:R-:W2:Y:S04]  /*11160*/  LDL R2, [R1+0x364] ;  /* 0x0003640001027983 */ /* 0x000ea80000100800 */
[----:B------:R-:W2:Y:S01]  /*11170*/  LDL R3, [R1+0x368] ;  /* 0x0003680001037983 */ /* 0x000ea20000100800 */
[----:B0-----:R-:W0:Y:S02]  /*11180*/  S2R R28, SR_TID.X ;  /* 0x00000000001c7919 */ /* 0x001e240000002100 */
[----:B0-----:R-:W-:-:S05]  /*11190*/  LOP3.LUT R28, R28, 0x3f, RZ, 0xc0, !PT ;  /* 0x0000003f1c1c7812 */ /* 0x001fca00078ec0ff */
[----:B------:R-:W-:-:S05]  /*111a0*/  IMAD.SHL.U32 R28, R28, 0x2, RZ ;  /* 0x000000021c1c7824 */ /* 0x000fca00078e00ff */
[----:B------:R0:W-:Y:S02]  /*111b0*/  STS.U16 [R28+UR5+0x880], R19 ;  /* 0x000880131c007988 */ /* 0x0001e40008000405 */
[----:B0-----:R-:W-:Y:S02]  /*111c0*/  PRMT R28, RZ, 0x7610, R28 ;  /* 0x00007610ff1c7816 */ /* 0x001fe4000000001c */
[----:B--2---:R-:W-:-:S04]  /*111d0*/  @!P1 LOP3.LUT R3, R3, R2, RZ, 0x3c, !PT ;  /* 0x0000000203039212 */ /* 0x004fc800078e3cff */
[----:B------:R-:W-:-:S04]  /*111e0*/  @!P1 LOP3.LUT R2, R3, R2, RZ, 0x3c, !PT ;  /* 0x0000000203029212 */ /* 0x000fc800078e3cff */
[----:B------:R-:W-:-:S05]  /*111f0*/  @!P1 LOP3.LUT R3, R3, R2, RZ, 0x3c, !PT ;  /* 0x0000000203039212 */ /* 0x000fca00078e3cff */
[----:B------:R-:W2:Y:S04]  /*11200*/  @!P1 LDG.E.U16 R28, desc[UR8][R2.64] ;  /* 0x00000008021c9981 */ /* 0x000ea8000c1e1500 */
        /* <DEDUP_REMOVED lines=8> */
[----:B------:R-:W4:Y:S01]  /*11290*/  LDL.LU R16, [R1+0xec0] ;  /* 0x000ec00001107983 */ /* 0x000f220000300800 */
        /* <DEDUP_REMOVED lines=49> */
[----:B---3--:R0:W-:Y:S02]  /*115b0*/  STS.U16 [R28+UR5+0x2000], R12 ;  /* 0x0020000c1c007988 */ /* 0x0081e40008000405 */
[----:B0-----:R-:W-:Y:S02]  /*115c0*/  PRMT R28, RZ, 0x7610, R28 ;  /* 0x00007610ff1c7816 */ /* 0x001fe4000000001c */
[----:B------:R-:W3:Y:S01]  /*115d0*/  LDL.LU R12, [R1+0xeb0] ;  /* 0x000eb000010c7983 */ /* 0x000ee20000300800 */
[----:B--2---:R-:W-:-:S04]  /*115e0*/  @!P0 LOP3.LUT R3, R3, R2, RZ, 0x3c, !PT ;  /* 0x0000000203038212 */ /* 0x004fc800078e3cff */
[----:B------:R-:W-:-:S04]  /*115f0*/  @!P0 LOP3.LUT R2, R3, R2, RZ, 0x3c, !PT ;  /* 0x0000000203028212 */ /* 0x000fc800078e3cff */
[----:B------:R-:W-:-:S05]  /*11600*/  @!P0 LOP3.LUT R3, R3, R2, RZ, 0x3c, !PT ;  /* 0x0000000203038212 */ /* 0x000fca00078e3cff */
[----:B------:R-:W2:Y:S04]  /*11610*/  @!P0 LDG.E.U16 R28, desc[UR8][R2.64] ;  /* 0x00000008021c8981 */ /* 0x000ea8000c1e1500 */
[----:B--2---:R0:W-:Y:S04]  /*11620*/  STL [R1+0x5c], R28 ;  /* 0x00005c1c01007387 */ /* 0x0041e80000100800 */
[----:B------:R-:W2:Y:S04]  /*11630*/  LDL R2, [R1+0x1e4] ;  /* 0x0001e40001027983 */ /* 0x000ea80000100800 */
[----:B------:R-:W2:Y:S01]  /*11640*/  LDL R3, [R1+0x1e8] ;  /* 0x0001e80001037983 */ /* 0x000ea20000100800 */
[----:B0-----:R-:W0:Y:S01]  /*11650*/  S2R R28, SR_TID.X ;  /* 0x00000000001c7919 */ /* 0x001e220000002100 */
[----:B------:R-:W-:-:S02]  /*11660*/  PRMT R27, RZ, 0x7610, R27 ;  /* 0x00007610ff1b7816 */ /* 0x000fc4000000001b */
[----:B0-----:R-:W-:-:S05]  /*11670*/  LOP3.LUT R28, R28, 0x3f, RZ, 0xc0, !PT ;  /* 0x0000003f1c1c7812 */ /* 0x001fca00078ec0ff */
[----:B------:R-:W-:-:S05]  /*11680*/  IMAD.SHL.U32 R28, R28, 0x2, RZ ;  /* 0x000000021c1c7824 */ /* 0x000fca00078e00ff */
[----:B----4-:R0:W-:Y:S04]  /*11690*/  STS.U16 [R28+UR5+0x2080], R20 ;  /* 0x002080141c007988 */ /* 0x0101e80008000405 */
[----:B0-----:R-:W4:Y:S01]  /*116a0*/  LDL.LU R20, [R1+0xeac] ;  /* 0x000eac0001147983 */ /* 0x001f220000300800 */
[----:B--2---:R-:W-:-:S04]  /*116b0*/  @!P1 LOP3.LUT R3, R3, R2, RZ, 0x3c, !PT ;  /* 0x0000000203039212 */ /* 0x004fc800078e3cff */
[----:B------:R-:W-:-:S04]  /*116c0*/  @!P1 LOP3.LUT R2, R3, R2, RZ, 0x3c, !PT ;  /* 0x0000000203029212 */ /* 0x000fc800078e3cff */
[----:B------:R-:W-:-:S05]  /*116d0*/  @!P1 LOP3.LUT R3, R3, R2, RZ, 0x3c, !PT ;  /* 0x0000000203039212 */ /* 0x000fca00078e3cff */
[----:B------:R0:W2:Y:S04]  /*116e0*/  @!P1 LDG.E.U16 R27, desc[UR8][R2.64] ;  /* 0x00000008021b9981 */ /* 0x0000a8000c1e1500 */
[----:B------:R-:W0:Y:S04]  /*116f0*/  LDL R2, [R1+0x1dc] ;  /* 0x0001dc0001027983 */ /* 0x000e280000100800 */
[----:B------:R-:W0:Y:S04]  /*11700*/  LDL R3, [R1+0x1e0] ;  /* 0x0001e00001037983 */ /* 0x000e280000100800 */
[----:B----4-:R1:W-:Y:S02]  /*11710*/  STS.U16 [R28+UR5+0x2800], R20 ;  /* 0x002800141c007988 */ /* 0x0103e40008000405 */
[----:B-1----:R-:W-:-:S02]  /*11720*/  PRMT R28, RZ, 0x7610, R28 ;  /* 0x00007610ff1c7816 */ /* 0x002fc4000000001c */
[----:B0-----:R-:W-:-:S04]  /*11730*/  @!P0 LOP3.LUT R3, R3, R2, RZ, 0x3c, !PT ;  /* 0x0000000203038212 */ /* 0x001fc800078e3cff */
[----:B------:R-:W-:-:S04]  /*11740*/  @!P0 LOP3.LUT R2, R3, R2, RZ, 0x3c, !PT ;  /* 0x0000000203028212 */ /* 0x000fc800078e3cff */
[----:B------:R-:W-:-:S05]  /*11750*/  @!P0 LOP3.LUT R3, R3, R2, RZ, 0x3c, !PT ;  /* 0x0000000203038212 */ /* 0x000fca00078e3cff */
[----:B------:R-:W4:Y:S04]  /*11760*/  @!P0 LDG.E.U16 R28, desc[UR8][R2.64] ;  /* 0x00000008021c8981 */ /* 0x000f28000c1e1500 */
[----:B--2---:R0:W-:Y:S04]  /*11770*/  STL [R1+0x58], R27 ;  /* 0x0000581b01007387 */ /* 0x0041e80000100800 */
[----:B0-----:R-:W2:Y:S04]  /*11780*/  LDL R27, [R1+0x4d0] ;  /* 0x0004d000011b7983 */ /* 0x001ea80000100800 */
[----:B----4-:R0:W-:Y:S04]  /*11790*/  STL [R1+0x54], R28 ;  /* 0x0000541c01007387 */ /* 0x0101e80000100800 */
[----:B------:R-:W4:Y:S04]  /*117a0*/  LDL R2, [R1+0x554] ;  /* 0x0005540001027983 */ /* 0x000f280000100800 */
[----:B------:R-:W4:Y:S01]  /*117b0*/  LDL R3, [R1+0x558] ;  /* 0x0005580001037983 */ /* 0x000f220000100800 */
[----:B0-----:R-:W0:Y:S02]  /*117c0*/  S2R R28, SR_TID.X ;  /* 0x00000000001c7919 */ /* 0x001e240000002100 */
[----:B0-----:R-:W-:-:S05]  /*117d0*/  LOP3.LUT R28, R28, 0x3f, RZ, 0xc0, !PT ;  /* 0x0000003f1c1c7812 */ /* 0x001fca00078ec0ff */
[----:B------:R-:W-:-:S05]  /*117e0*/  IMAD.SHL.U32 R28, R28, 0x2, RZ ;  /* 0x000000021c1c7824 */ /* 0x000fca00078e00ff */
[----:B---3--:R0:W-:Y:S02]  /*117f0*/  STS.U16 [R28+UR5+0x2880], R12 ;  /* 0x0028800c1c007988 */ /* 0x0081e40008000405 */
[----:B0-----:R-:W-:Y:S02]  /*11800*/  PRMT R28, RZ, 0x7610, R28 ;  /* 0x00007610ff1c7816 */ /* 0x001fe4000000001c */
[----:B----4-:R-:W-:-:S04]  /*11810*/  @!P1 LOP3.LUT R3, R3, R2, RZ, 0x3c, !PT ;  /* 0x0000000203039212 */ /* 0x010fc800078e3cff */
[----:B------:R-:W-:-:S04]  /*11820*/  @!P1 LOP3.LUT R2, R3, R2, RZ, 0x3c, !PT ;  /* 0x0000000203029212 */ /* 0x000fc800078e3cff */
[----:B------:R-:W-:-:S05]  /*11830*/  @!P1 LOP3.LUT R3, R3, R2, RZ, 0x3c, !PT ;  /* 0x0000000203039212 */ /* 0x000fca00078e3cff */
[----:B------:R-:W3:Y:S04]  /*11840*/  @!P1 LDG.E.U16 R28, desc[UR8][R2.64] ;  /* 0x00000008021c9981 */ /* 0x000ee8000c1e1500 */
[----:B---3--:R0:W-:Y:S04]  /*11850*/  STL [R1+0x50], R28 ;  /* 0x0000501c01007387 */ /* 0x0081e80000100800 */
[----:B------:R-:W3:Y:S04]  /*11860*/  LDL R2, [R1+0x54c] ;  /* 0x00054c0001027983 */ /* 0x000ee80000100800 */
[----:B------:R-:W3:Y:S01]  /*11870*/  LDL R3, [R1+0x550] ;  /* 0x0005500001037983 */ /* 0x000ee20000100800 */
[----:B0-----:R-:W0:Y:S02]  /*11880*/  S2R R28, SR_TID.X ;  /* 0x00000000001c7919 */ /* 0x001e240000002100 */
[----:B0-----:R-:W-:-:S05]  /*11890*/  LOP3.LUT R28, R28, 0x3f, RZ, 0xc0, !PT ;  /* 0x0000003f1c1c7812 */ /* 0x001fca00078ec0ff */
[----:B------:R-:W-:-:S05]  /*118a0*/  IMAD.SHL.U32 R28, R28, 0x2, RZ ;  /* 0x000000021c1c7824 */ /* 0x000fca00078e00ff */
[----:B------:R0:W-:Y:S02]  /*118b0*/  STS.U16 [R28+UR5+0x3000], R13 ;  /* 0x0030000d1c007988 */ /* 0x0001e40008000405 */
[----:B0-----:R-:W-:Y:S02]  /*118c0*/  PRMT R28, RZ, 0x7610, R28 ;  /* 0x00007610ff1c7816 */ /* 0x001fe4000000001c */
[----:B---3--:R-:W-:-:S04]  /*118d0*/  @!P0 LOP3.LUT R3, R3, R2, RZ, 0x3c, !PT ;  /* 0x0000000203038212 */ /* 0x008fc800078e3cff */
        /* <DEDUP_REMOVED lines=16> */
[----:B------:R-:W3:Y:S01]  /*119e0*/  LDL R3, [R1+0x4cc] ;  /* 0x0004cc0001037983 */ /* 0x000ee20000100800 */
[----:B0-----:R-:W0:Y:S01]  /*119f0*/  S2R R28, SR_TID.X ;  /* 0x00000000001c7919 */ /* 0x001e220000002100 */
[----:B--2---:R-:W-:-:S02]  /*11a00*/  @!P0 IMAD.MOV.U32 R2, RZ, RZ, R27 ;  /* 0x000000ffff028224 */ /* 0x004fc400078e001b */
[----:B------:R-:W2:Y:S01]  /*11a10*/  LDL R27, [R1+0x3d0] ;  /* 0x0003d000011b7983 */ /* 0x000ea20000100800 */
[----:B0-----:R-:W-:-:S05]  /*11a20*/  LOP3.LUT R28, R28, 0x3f, RZ, 0xc0, !PT ;  /* 0x0000003f1c1c7812 */ /* 0x001fca00078ec0ff */
[----:B------:R-:W-:-:S05]  /*11a30*/  IMAD.SHL.U32 R28, R28, 0x2, RZ ;  /* 0x000000021c1c7824 */ /* 0x000fca00078e00ff */
[----:B------:R0:W-:Y:S02]  /*11a40*/  STS.U16 [R28+UR5+0x3800], R15 ;  /* 0x0038000f1c007988 */ /* 0x0001e40008000405 */
[----:B0-----:R-:W-:-:S06]  /*11a50*/  PRMT R28, RZ, 0x7610, R28 ;  /* 0x00007610ff1c7816 */ /* 0x001fcc000000001c */
[----:B---3--:R-:W3:Y:S04]  /*11a60*/  @!P0 LDG.E.U16 R28, desc[UR8][R2.64] ;  /* 0x00000008021c8981 */ /* 0x008ee8000c1e1500 */
[----:B---3--:R-:W-:Y:S04]  /*11a70*/  STL [R1+0x44], R28 ;  /* 0x0000441c01007387 */ /* 0x008fe80000100800 */
        /* <DEDUP_REMOVED lines=9> */
[----:B------:R-:W-:Y:S02]  /*11b10*/  PRMT R9, RZ, 0x7610, R9 ;  /* 0x00007610ff097816 */ /* 0x000fe40000000009 */
[----:B0-----:R-:W-:-:S04]  /*11b20*/  @!P0 LOP3.LUT R3, R3, R2, RZ, 0x3c, !PT ;  /* 0x0000000203038212 */ /* 0x001fc800078e3cff */
[----:B------:R-:W-:-:S04]  /*11b30*/  @!P0 LOP3.LUT R2, R3, R2, RZ, 0x3c, !PT ;  /* 0x0000000203028212 */ /* 0x000fc800078e3cff */
[----:B------:R-:W-:-:S05]  /*11b40*/  @!P0 LOP3.LUT R3, R3, R2, RZ, 0x3c, !PT ;  /* 0x0000000203038212 */ /* 0x000fca00078e3cff */
[----:B------:R-:W4:Y:S04]  /*11b50*/  @!P0 LDG.E.U16 R9, desc[UR8][R2.64] ;  /* 0x0000000802098981 */ /* 0x000f28000c1e1500 */
[----:B---3--:R0:W-:Y:S04]  /*11b60*/  STL [R1+0x40], R29 ;  /* 0x0000401d01007387 */ /* 0x0081e80000100800 */
[----:B0-----:R-:W3:Y:S04]  /*11b70*/  LDL R29, [R1+0x358] ;  /* 0x00035800011d7983 */ /* 0x001ee80000100800 */
[----:B----4-:R0:W-:Y:S04]  /*11b80*/  STL [R1+0x2c], R9 ;  /* 0x00002c0901007387 */ /* 0x0101e80000100800 */
[----:B0-----:R-:W4:Y:S04]  /*11b90*/  LDL.LU R9, [R1+0xea8] ;  /* 0x000ea80001097983 */ /* 0x001f280000300800 */
[----:B------:R-:W2:Y:S04]  /*11ba0*/  LDL R2, [R1+0x3d4] ;  /* 0x0003d40001027983 */ /* 0x000ea80000100800 */
[----:B------:R-:W2:Y:S01]  /*11bb0*/  LDL R3, [R1+0x3d8] ;  /* 0x0003d80001037983 */ /* 0x000ea20000100800 */
[----:B------:R-:W-:-:S02]  /*11bc0*/  PRMT R8, RZ, 0x7610, R8 ;  /* 0x00007610ff087816 */ /* 0x000fc40000000008 */
[----:B--2---:R-:W-:-:S04]  /*11bd0*/  @!P1 LOP3.LUT R3, R3, R2, RZ, 0x3c, !PT ;  /* 0x0000000203039212 */ /* 0x004fc800078e3cff */
[----:B------:R-:W-:-:S04]  /*11be0*/  @!P1 LOP3.LUT R2, R3, R2, RZ, 0x3c, !PT ;  /* 0x0000000203029212 */ /* 0x000fc800078e3cff */
[----:B------:R-:W-:-:S05]  /*11bf0*/  @!P1 LOP3.LUT R3, R3, R2, RZ, 0x3c, !PT ;  /* 0x0000000203039212 */ /* 0x000fca00078e3cff */
[----:B------:R-:W2:Y:S01]  /*11c00*/  @!P1 LDG.E.U16 R8, desc[UR8][R2.64] ;  /* 0x0000000802089981 */ /* 0x000ea2000c1e1500 */
[----:B------:R-:W-:-:S03]  /*11c10*/  PRMT R14, RZ, 0x7610, R14 ;  /* 0x00007610ff0e7816 */ /* 0x000fc6000000000e */
[----:B--2---:R0:W-:Y:S04]  /*11c20*/  STL [R1+0x20], R8 ;  /* 0x0000200801007387 */ /* 0x0041e80000100800 */
[----:B0-----:R-:W2:Y:S04]  /*11c30*/  LDL.LU R8, [R1+0xea4] ;  /* 0x000ea40001087983 */ /* 0x001ea80000300800 */
[----:B------:R-:W3:Y:S01]  /*11c40*/  LDL R3, [R1+0x3cc] ;  /* 0x0003cc0001037983 */ /* 0x000ee20000100800 */
[----:B------:R-:W-:Y:S01]  /*11c50*/  @!P0 IMAD.MOV.U32 R2, RZ, RZ, R27 ;  /* 0x000000ffff028224 */ /* 0x000fe200078e001b */
[----:B------:R-:W-:-:S04]  /*11c60*/  PRMT R25, RZ, 0x7610, R25 ;  /* 0x00007610ff197816 */ /* 0x000fc80000000019 */
[----:B---3--:R0:W3:Y:S04]  /*11c70*/  @!P0 LDG.E.U16 R14, desc[UR8][R2.64] ;  /* 0x00000008020e8981 */ /* 0x0080e8000c1e1500 */
[----:B------:R-:W4:Y:S01]  /*11c80*/  LDL R3, [R1+0x354] ;  /* 0x0003540001037983 */ /* 0x000f220000100800 */
[----:B0-----:R-:W-:-:S03]  /*11c90*/  @!P1 IMAD.MOV.U32 R2, RZ, RZ, R29 ;  /* 0x000000ffff029224 */ /* 0x001fc600078e001d */
[----:B---3--:R0:W-:Y:S04]  /*11ca0*/  STL [R1+0x1c], R14 ;  /* 0x00001c0e01007387 */ /* 0x0081e80000100800 */
[----:B0-----:R-:W3:Y:S04]  /*11cb0*/  LDL R14, [R1+0x2d0] ;  /* 0x0002d000010e7983 */ /* 0x001ee80000100800 */
[----:B------:R-:W2:Y:S04]  /*11cc0*/  LDL.LU R27, [R1+0x11c] ;  /* 0x00011c00011b7983 */ /* 0x000ea80000300800 */
[----:B----4-:R0:W4:Y:S04]  /*11cd0*/  @!P1 LDG.E.U16 R25, desc[UR8][R2.64] ;  /* 0x0000000802199981 */ /* 0x010128000c1e1500 */
[----:B------:R-:W0:Y:S04]  /*11ce0*/  LDL R2, [R1+0x34c] ;  /* 0x00034c0001027983 */ /* 0x000e280000100800 */
[----:B------:R-:W0:Y:S01]  /*11cf0*/  LDL R3, [R1+0x350] ;  /* 0x0003500001037983 */ /* 0x000e220000100800 */
[----:B------:R-:W-:-:S02]  /*11d00*/  PRMT R22, RZ, 0x7610, R22 ;  /* 0x00007610ff167816 */ /* 0x000fc40000000016 */
[----:B0-----:R-:W-:-:S04]  /*11d10*/  @!P0 LOP3.LUT R3, R3, R2, RZ, 0x3c, !PT ;  /* 0x0000000203038212 */ /* 0x001fc800078e3cff */
[----:B------:R-:W-:-:S04]  /*11d20*/  @!P0 LOP3.LUT R2, R3, R2, RZ, 0x3c, !PT ;  /* 0x0000000203028212 */ /* 0x000fc800078e3cff */
[----:B------:R-:W-:-:S05]  /*11d30*/  @!P0 LOP3.LUT R3, R3, R2, RZ, 0x3c, !PT ;  /* 0x0000000203038212 */ /* 0x000fca00078e3cff */
[----:B------:R-:W3:Y:S04]  /*11d40*/  @!P0 LDG.E.U16 R22, desc[UR8][R2.64] ;  /* 0x0000000802168981 */ /* 0x000ee8000c1e1500 */
[----:B----4-:R0:W-:Y:S04]  /*11d50*/  STL [R1+0x10], R25 ;  /* 0x0000101901007387 */ /* 0x0101e80000100800 */
[----:B0-----:R-:W4:Y:S04]  /*11d60*/  LDL R25, [R1+0x258] ;  /* 0x0002580001197983 */ /* 0x001f280000100800 */
[----:B------:R-:W2:Y:S04]  /*11d70*/  LDL.LU R29, [R1+0x118] ;  /* 0x00011800011d7983 */ /* 0x000ea80000300800 */
        /* <DEDUP_REMOVED lines=8> */
[----:B------:R-:W4:Y:S01]  /*11e00*/  @!P1 LDG.E.U16 R23, desc[UR8][R2.64] ;  /* 0x0000000802179981 */ /* 0x000f22000c1e1500 */
[----:B------:R-:W-:-:S03]  /*11e10*/  PRMT R12, RZ, 0x7610, R12 ;  /* 0x00007610ff0c7816 */ /* 0x000fc6000000000c */
[----:B----4-:R0:W-:Y:S04]  /*11e20*/  STL [R1], R23 ;  /* 0x0000001701007387 */ /* 0x0101e80000100800 */
[----:B0-----:R-:W4:Y:S04]  /*11e30*/  LDL.LU R23, [R1+0xe9c] ;  /* 0x000e9c0001177983 */ /* 0x001f280000300800 */
[----:B------:R-:W2:Y:S01]  /*11e40*/  LDL R3, [R1+0x2cc] ;  /* 0x0002cc0001037983 */ /* 0x000ea20000100800 */
[----:B------:R-:W-:-:S03]  /*11e50*/  @!P0 IMAD.MOV.U32 R2, RZ, RZ, R14 ;  /* 0x000000ffff028224 */ /* 0x000fc600078e000e */
[----:B------:R-:W4:Y:S01]  /*11e60*/  LDL.LU R14, [R1+0x110] ;  /* 0x00011000010e7983 */ /* 0x000f220000300800 */
[----:B------:R-:W0:Y:S03]  /*11e70*/  S2R R28, SR_TID.X ;  /* 0x00000000001c7919 */ /* 0x000e260000002100 */
[----:B--2---:R1:W2:Y:S04]  /*11e80*/  @!P0 LDG.E.U16 R12, desc[UR8][R2.64] ;  /* 0x00000008020c8981 */ /* 0x0042a8000c1e1500 */
[----:B------:R-:W2:Y:S01]  /*11e90*/  LDL R3, [R1+0x254] ;  /* 0x0002540001037983 */ /* 0x000ea20000100800 */
[----:B0-----:R-:W-:-:S05]  /*11ea0*/  LOP3.LUT R28, R28, 0x3f, RZ, 0xc0, !PT ;  /* 0x0000003f1c1c7812 */ /* 0x001fca00078ec0ff */
[----:B------:R-:W-:Y:S01]  /*11eb0*/  IMAD.SHL.U32 R28, R28, 0x2, RZ ;  /* 0x000000021c1c7824 */ /* 0x000fe200078e00ff */
[----:B------:R-:W-:-:S04]  /*11ec0*/  PRMT R11, RZ, 0x7610, R11 ;  /* 0x00007610ff0b7816 */ /* 0x000fc8000000000b */
[----:B------:R-:W-:Y:S04]  /*11ed0*/  STS.U16 [R28+UR5+0x3880], R16 ;  /* 0x003880101c007988 */ /* 0x000fe80008000405 */
[----:B------:R-:W-:Y:S01]  /*11ee0*/  STS.U16 [R0+UR5+0x100], R21 ;  /* 0x0001001500007988 */ /* 0x000fe20008000405 */
[----:B-1----:R-:W-:-:S03]  /*11ef0*/  @!P1 IMAD.MOV.U32 R2, RZ, RZ, R25 ;  /* 0x000000ffff029224 */ /* 0x002fc600078e0019 */
[----:B------:R-:W-:Y:S04]  /*11f00*/  STS.U16 [R0+UR5+0x180], R9 ;  /* 0x0001800900007988 */ /* 0x000fe80008000405 */
[----:B------:R-:W-:Y:S04]  /*11f10*/  STS.U16 [R0+UR5+0x900], R8 ;  /* 0x0009000800007988 */ /* 0x000fe80008000405 */
[----:B------:R-:W-:Y:S04]  /*11f20*/  STS.U16 [R0+UR5+0x980], R7 ;  /* 0x0009800700007988 */ /* 0x000fe80008000405 */
[----:B------:R-:W-:Y:S04]  /*11f30*/  STS.U16 [R0+UR5+0x1100], R6 ;  /* 0x0011000600007988 */ /* 0x000fe80008000405 */
[----:B---3--:R-:W-:Y:S04]  /*11f40*/  STS.U16 [R0+UR5+0x1180], R22 ;  /* 0x0011801600007988 */ /* 0x008fe80008000405 */
[----:B----4-:R-:W-:Y:S04]  /*11f50*/  STS.U16 [R0+UR5+0x1900], R23 ;  /* 0x0019001700007988 */ /* 0x010fe80008000405 */
[----:B------:R0:W-:Y:S04]  /*11f60*/  STS.U16 [R0+UR5+0x1980], R24 ;  /* 0x0019801800007988 */ /* 0x0001e80008000405 */
[----:B--2---:R1:W-:Y:S04]  /*11f70*/  STL [R1+0xe30], R12 ;  /* 0x000e300c01007387 */ /* 0x0043e80000100800 */
[----:B0-----:R-:W2:Y:S04]  /*11f80*/  LDL.LU R0, [R1+0x30] ;  /* 0x0000300001007983 */ /* 0x001ea80000300800 */
[----:B------:R-:W3:Y:S04]  /*11f90*/  LDL.LU R25, [R1+0x24] ;  /* 0x0000240001197983 */ /* 0x000ee80000300800 */
[----:B------:R-:W4:Y:S04]  /*11fa0*/  @!P1 LDG.E.U16 R11, desc[UR8][R2.64] ;  /* 0x00000008020b9981 */ /* 0x000f28000c1e1500 */
[----:B------:R-:W2:Y:S04]  /*11fb0*/  LDL R2, [R1+0x24c] ;  /* 0x00024c0001027983 */ /* 0x000ea80000100800 */
[----:B------:R-:W2:Y:S01]  /*11fc0*/  LDL R3, [R1+0x250] ;  /* 0x0002500001037983 */ /* 0x000ea20000100800 */
[----:B-1----:R-:W0:Y:S01]  /*11fd0*/  S2R R12, SR_TID.X ;  /* 0x00000000000c7919 */ /* 0x002e220000002100 */
[----:B------:R-:W-:-:S02]  /*11fe0*/  PRMT R10, RZ, 0x7610, R10 ;  /* 0x00007610ff0a7816 */ /* 0x000fc4000000000a */
[----:B0-----:R-:W-:Y:S01]  /*11ff0*/  LOP3.LUT R12, R12, 0x3f, RZ, 0xc0, !PT ;  /* 0x0000003f0c0c7812 */ /* 0x001fe200078ec0ff */
[----:B----4-:R0:W-:Y:S04]  /*12000*/  STL [R1+0xe34], R11 ;  /* 0x000e340b01007387 */ /* 0x0101e80000100800 */
[----:B0-----:R-:W-:Y:S02]  /*12010*/  IMAD.SHL.U32 R11, R12, 0x2, RZ ;  /* 0x000000020c0b7824 */ /* 0x001fe400078e00ff */
[----:B------:R-:W4:Y:S01]  /*12020*/  LDL.LU R12, [R1+0x14] ;  /* 0x00001400010c7983 */ /* 0x000f220000300800 */
[----:B--2---:R-:W-:-:S04]  /*12030*/  @!P0 LOP3.LUT R3, R3, R2, RZ, 0x3c, !PT ;  /* 0x0000000203038212 */ /* 0x004fc800078e3cff */
[----:B------:R-:W-:Y:S02]  /*12040*/  @!P0 LOP3.LUT R2, R3, R2, RZ, 0x3c, !PT ;  /* 0x0000000203028212 */ /* 0x000fe400078e3cff */
[----:B------:R-:W-:Y:S02]  /*12050*/  LOP3.LUT R11, R11, 0x10, RZ, 0x3c, !PT ;  /* 0x000000100b0b7812 */ /* 0x000fe400078e3cff */
[----:B------:R-:W-:-:S03]  /*12060*/  @!P0 LOP3.LUT R3, R3, R2, RZ, 0x3c, !PT ;  /* 0x0000000203038212 */ /* 0x000fc600078e3cff */
[----:B------:R0:W-:Y:S04]  /*12070*/  STS.U16 [R11+UR5+0x2100], R27 ;  /* 0x0021001b0b007988 */ /* 0x0001e80008000405 */
[----:B------:R-:W2:Y:S04]  /*12080*/  @!P0 LDG.E.U16 R10, desc[UR8][R2.64] ;  /* 0x00000008020a8981 */ /* 0x000ea8000c1e1500 */
[----:B0-----:R-:W4:Y:S04]  /*12090*/  LDL.LU R27, [R1+0xe98] ;  /* 0x000e9800011b7983 */ /* 0x001f280000300800 */
[----:B------:R-:W3:Y:S04]  /*120a0*/  LDL R2, [R1+0x1d4] ;  /* 0x0001d40001027983 */ /* 0x000ee80000100800 */
[----:B------:R-:W3:Y:S01]  /*120b0*/  LDL R3, [R1+0x1d8] ;  /* 0x0001d80001037983 */ /* 0x000ee20000100800 */
[----:B------:R-:W-:-:S03]  /*120c0*/  PRMT R9, RZ, 0x7610, R9 ;  /* 0x00007610ff097816 */ /* 0x000fc60000000009 */
[----:B------:R-:W-:Y:S04]  /*120d0*/  STS.U16 [R11+UR5+0x2180], R29 ;  /* 0x0021801d0b007988 */ /* 0x000fe80008000405 */
[----:B--2---:R0:W-:Y:S04]  /*120e0*/  STL [R1+0xe38], R10 ;  /* 0x000e380a01007387 */ /* 0x0041e80000100800 */
[----:B0-----:R-:W2:Y:S01]  /*120f0*/  LDL R10, [R1+0x1d0] ;  /* 0x0001d000010a7983 */ /* 0x001ea20000100800 */
[----:B---3--:R-:W-:-:S03]  /*12100*/  @!P1 LOP3.LUT R3, R3, R2, RZ, 0x3c, !PT ;  /* 0x0000000203039212 */ /* 0x008fc600078e3cff */
[----:B------:R-:W3:Y:S01]  /*12110*/  LDL.LU R29, [R1+0xe94] ;  /* 0x000e9400011d7983 */ /* 0x000ee20000300800 */
[----:B------:R-:W-:-:S04]  /*12120*/  @!P1 LOP3.LUT R2, R3, R2, RZ, 0x3c, !PT ;  /* 0x0000000203029212 */ /* 0x000fc800078e3cff */
[----:B------:R-:W-:-:S05]  /*12130*/  @!P1 LOP3.LUT R3, R3, R2, RZ, 0x3c, !PT ;  /* 0x0000000203039212 */ /* 0x000fca00078e3cff */
[----:B------:R-:W4:Y:S04]  /*12140*/  @!P1 LDG.E.U16 R9, desc[UR8][R2.64] ;  /* 0x0000000802099981 */ /* 0x000f28000c1e1500 */
[----:B------:R-:W2:Y:S04]  /*12150*/  LDL.LU R2, [R1+0x114] ;  /* 0x0001140001027983 */ /* 0x000ea80000300800 */
[----:B------:R-:W3:Y:S01]  /*12160*/  LDL R3, [R1+0x1cc] ;  /* 0x0001cc0001037983 */ /* 0x000ee20000100800 */
[----:B------:R-:W-:-:S03]  /*12170*/  PRMT R8, RZ, 0x7610, R8 ;  /* 0x00007610ff087816 */ /* 0x000fc60000000008 */
[----:B----4-:R-:W-:Y:S04]  /*12180*/  STL [R1+0xe3c], R9 ;  /* 0x000e3c0901007387 */ /* 0x010fe80000100800 */
[----:B--2---:R0:W-:Y:S02]  /*12190*/  STS.U16 [R11+UR5+0x2900], R2 ;  /* 0x002900020b007988 */ /* 0x0041e40008000405 */
[----:B0-----:R-:W-:Y:S01]  /*121a0*/  @!P0 IMAD.MOV.U32 R2, RZ, RZ, R10 ;  /* 0x000000ffff028224 */ /* 0x001fe200078e000a */
[----:B---3--:R-:W-:Y:S01]  /*121b0*/  PRMT R29, RZ, 0x7610, R29 ;  /* 0x00007610ff1d7816 */ /* 0x008fe2000000001d */
[----:B------:R-:W2:Y:S04]  /*121c0*/  LDL R10, [R1+0x4c0] ;  /* 0x0004c000010a7983 */ /* 0x000ea80000100800 */
[----:B------:R0:W3:Y:S04]  /*121d0*/  @!P0 LDG.E.U16 R8, desc[UR8][R2.64] ;  /* 0x0000000802088981 */ /* 0x0000e8000c1e1500 */
[----:B------:R-:W0:Y:S04]  /*121e0*/  LDL R2, [R1+0x544] ;  /* 0x0005440001027983 */ /* 0x000e280000100800 */
[----:B------:R-:W0:Y:S02]  /*121f0*/  LDL R3, [R1+0x548] ;  /* 0x0005480001037983 */ /* 0x000e240000100800 */
[----:B0-----:R-:W-:-:S04]  /*12200*/  @!P1 LOP3.LUT R3, R3, R2, RZ, 0x3c, !PT ;  /* 0x0000000203039212 */ /* 0x001fc800078e3cff */
[----:B------:R-:W-:-:S04]  /*12210*/  @!P1 LOP3.LUT R2, R3, R2, RZ, 0x3c, !PT ;  /* 0x0000000203029212 */ /* 0x000fc800078e3cff */
[----:B------:R-:W-:-:S05]  /*12220*/  @!P1 LOP3.LUT R3, R3, R2, RZ, 0x3c, !PT ;  /* 0x0000000203039212 */ /* 0x000fca00078e3cff */
[----:B------:R-:W4:Y:S04]  /*12230*/  @!P1 LDG.E.U16 R29, desc[UR8][R2.64] ;  /* 0x00000008021d9981 */ /* 0x000f28000c1e1500 */
[----:B---3--:R-:W-:Y:S04]  /*12240*/  STL [R1+0xe40], R8 ;  /* 0x000e400801007387 */ /* 0x008fe80000100800 */
[----:B------:R0:W-:Y:S04]  /*12250*/  STS.U16 [R11+UR5+0x2980], R14 ;  /* 0x0029800e0b007988 */ /* 0x0001e80008000405 */
[----:B0-----:R-:W3:Y:S04]  /*12260*/  LDL.LU R14, [R1+0x4] ;  /* 0x00000400010e7983 */ /* 0x001ee80000300800 */
[----:B------:R-:W-:Y:S04]  /*12270*/  STS.U16 [R11+UR5+0x3100], R0 ;  /* 0x003100000b007988 */ /* 0x000fe80008000405 */
[----:B----4-:R0:W-:Y:S04]  /*12280*/  STL [R1+0x3c], R29 ;  /* 0x00003c1d01007387 */ /* 0x0101e80000100800 */
[----:B0-----:R-:W4:Y:S04]  /*12290*/  LDL.LU R29, [R1+0xe90] ;  /* 0x000e9000011d7983 */ /* 0x001f280000300800 */
[----:B------:R-:W2:Y:S04]  /*122a0*/  LDL R2, [R1+0x53c] ;  /* 0x00053c0001027983 */ /* 0x000ea80000100800 */
[----:B------:R-:W2:Y:S04]  /*122b0*/  LDL R3, [R1+0x540] ;  /* 0x0005400001037983 */ /* 0x000ea80000100800 */
[----:B------:R-:W3:Y:S01]  /*122c0*/  LDL.LU R0, [R1+0xe8c] ;  /* 0x000e8c0001007983 */ /* 0x000ee20000300800 */
[----:B--2---:R-:W-:-:S04]  /*122d0*/  @!P0 LOP3.LUT R3, R3, R2, RZ, 0x3c, !PT ;  /* 0x0000000203038212 */ /* 0x004fc800078e3cff */
[C---:B------:R-:W-:Y:S02]  /*122e0*/  @!P0 LOP3.LUT R2, R3.reuse, R2, RZ, 0x3c, !PT ;  /* 0x0000000203028212 */ /* 0x040fe400078e3cff */
[----:B---3--:R-:W-:Y:S02]  /*122f0*/  PRMT R0, RZ, 0x7610, R0 ;  /* 0x00007610ff007816 */ /* 0x008fe40000000000 */
[----:B------:R-:W-:-:S05]  /*12300*/  @!P0 LOP3.LUT R3, R3, R2, RZ, 0x3c, !PT ;  /* 0x0000000203038212 */ /* 0x000fca00078e3cff */
        /* <DEDUP_REMOVED lines=11> */
[----:B------:R-:W3:Y:S01]  /*123c0*/  @!P1 LDG.E.U16 R25, desc[UR8][R2.64] ;  /* 0x0000000802199981 */ /* 0x000ee2000c1e1500 */
[----:B------:R-:W-:-:S03]  /*123d0*/  PRMT R8, RZ, 0x7610, R8 ;  /* 0x00007610ff087816 */ /* 0x000fc60000000008 */
[----:B---3--:R0:W-:Y:S04]  /*123e0*/  STL [R1+0x34], R25 ;  /* 0x0000341901007387 */ /* 0x0081e80000100800 */
[----:B0-----:R-:W3:Y:S04]  /*123f0*/  LDL.LU R25, [R1+0xe80] ;  /* 0x000e800001197983 */ /* 0x001ee80000300800 */
[----:B------:R-:W4:Y:S01]  /*12400*/  LDL R3, [R1+0x4bc] ;  /* 0x0004bc0001037983 */ /* 0x000f220000100800 */
[----:B------:R-:W-:Y:S01]  /*12410*/  @!P0 IMAD.MOV.U32 R2, RZ, RZ, R10 ;  /* 0x000000ffff028224 */ /* 0x000fe200078e000a */
[----:B--2---:R-:W-:-:S02]  /*12420*/  PRMT R0, RZ, 0x7610, R0 ;  /* 0x00007610ff007816 */ /* 0x004fc40000000000 */
[----:B------:R-:W2:Y:S04]  /*12430*/  LDL R10, [R1+0x3bc] ;  /* 0x0003bc00010a7983 */ /* 0x000ea80000100800 */
[----:B----4-:R0:W4:Y:S04]  /*12440*/  @!P0 LDG.E.U16 R8, desc[UR8][R2.64] ;  /* 0x0000000802088981 */ /* 0x010128000c1e1500 */
[----:B------:R-:W0:Y:S04]  /*12450*/  LDL R2, [R1+0x444] ;  /* 0x0004440001027983 */ /* 0x000e280000100800 */
[----:B------:R-:W0:Y:S02]  /*12460*/  LDL R3, [R1+0x448] ;  /* 0x0004480001037983 */ /* 0x000e240000100800 */
[----:B0-----:R-:W-:-:S04]  /*12470*/  @!P1 LOP3.LUT R3, R3, R2, RZ, 0x3c, !PT ;  /* 0x0000000203039212 */ /* 0x001fc800078e3cff */
[----:B------:R-:W-:-:S04]  /*12480*/  @!P1 LOP3.LUT R2, R3, R2, RZ, 0x3c, !PT ;  /* 0x0000000203029212 */ /* 0x000fc800078e3cff */
[----:B------:R-:W-:-:S05]  /*12490*/  @!P1 LOP3.LUT R3, R3, R2, RZ, 0x3c, !PT ;  /* 0x0000000203039212 */ /* 0x000fca00078e3cff */
[----:B------:R-:W2:Y:S04]  /*124a0*/  @!P1 LDG.E.U16 R0, desc[UR8][R2.64] ;  /* 0x0000000802009981 */ /* 0x000ea8000c1e1500 */
[----:B------:R-:W-:Y:S04]  /*124b0*/  STS.U16 [R11+UR5+0x3900], R12 ;  /* 0x0039000c0b007988 */ /* 0x000fe80008000405 */
[----:B----4-:R0:W-:Y:S04]  /*124c0*/  STL [R1+0x30], R8 ;  /* 0x0000300801007387 */ /* 0x0101e80000100800 */
[----:B---3--:R1:W-:Y:S04]  /*124d0*/  STS.U16 [R11+UR5+0x3980], R25 ;  /* 0x003980190b007988 */ /* 0x0083e80008000405 */
[----:B0-----:R-:W3:Y:S04]  /*124e0*/  LDL R8, [R1+0x3c0] ;  /* 0x0003c00001087983 */ /* 0x001ee80000100800 */
[----:B-1----:R-:W4:Y:S01]  /*124f0*/  LDL.LU R11, [R1+0x124] ;  /* 0x00012400010b7983 */ /* 0x002f220000300800 */
[----:B------:R-:W0:Y:S03]  /*12500*/  S2R R12, SR_TID.X ;  /* 0x00000000000c7919 */ /* 0x000e260000002100 */
[----:B--2---:R1:W-:Y:S04]  /*12510*/  STL [R1+0x28], R0 ;  /* 0x0000280001007387 */ /* 0x0043e80000100800 */
[----:B-1----:R-:W2:Y:S04]  /*12520*/  LDL.LU R0, [R1+0xe7c] ;  /* 0x000e7c0001007983 */ /* 0x002ea80000300800 */
[----:B------:R-:W3:Y:S04]  /*12530*/  LDL R2, [R1+0x43c] ;  /* 0x00043c0001027983 */ /* 0x000ee80000100800 */
[----:B------:R-:W3:Y:S01]  /*12540*/  LDL R3, [R1+0x440] ;  /* 0x0004400001037983 */ /* 0x000ee20000100800 */
[----:B0-----:R-:W-:-:S05]  /*12550*/  LOP3.LUT R12, R12, 0x3f, RZ, 0xc0, !PT ;  /* 0x0000003f0c0c7812 */ /* 0x001fca00078ec0ff */
[----:B------:R-:W-:Y:S01]  /*12560*/  IMAD.SHL.U32 R12, R12, 0x2, RZ ;  /* 0x000000020c0c7824 */ /* 0x000fe200078e00ff */
[----:B------:R-:W-:-:S04]  /*12570*/  PRMT R28, RZ, 0x7610, R28 ;  /* 0x00007610ff1c7816 */ /* 0x000fc8000000001c */
[----:B------:R-:W-:Y:S02]  /*12580*/  LOP3.LUT R12, R12, 0x20, RZ, 0x3c, !PT ;  /* 0x000000200c0c7812 */ /* 0x000fe400078e3cff */
[----:B---3--:R-:W-:-:S04]  /*12590*/  @!P0 LOP3.LUT R3, R3, R2, RZ, 0x3c, !PT ;  /* 0x0000000203038212 */ /* 0x008fc800078e3cff */
[----:B------:R-:W-:-:S04]  /*125a0*/  @!P0 LOP3.LUT R2, R3, R2, RZ, 0x3c, !PT ;  /* 0x0000000203028212 */ /* 0x000fc800078e3cff */
[----:B------:R-:W-:Y:S01]  /*125b0*/  @!P0 LOP3.LUT R3, R3, R2, RZ, 0x3c, !PT ;  /* 0x0000000203038212 */ /* 0x000fe200078e3cff */
[----:B--2---:R0:W-:Y:S04]  /*125c0*/  STS.U16 [R12+UR5+0x200], R0 ;  /* 0x000200000c007988 */ /* 0x0041e80008000405 */
[----:B------:R1:W2:Y:S04]  /*125d0*/  @!P0 LDG.E.U16 R28, desc[UR8][R2.64] ;  /* 0x00000008021c8981 */ /* 0x0002a8000c1e1500 */
[----:B0-----:R-:W3:Y:S04]  /*125e0*/  LDL.LU R0, [R1+0xe78] ;  /* 0x000e780001007983 */ /* 0x001ee80000300800 */
[----:B------:R-:W1:Y:S04]  /*125f0*/  LDL R2, [R1+0x3c4] ;  /* 0x0003c40001027983 */ /* 0x000e680000100800 */
[----:B------:R-:W1:Y:S01]  /*12600*/  LDL R3, [R1+0x3c8] ;  /* 0x0003c80001037983 */ /* 0x000e620000100800 */
[----:B---3--:R-:W-:-:S02]  /*12610*/  PRMT R0, RZ, 0x7610, R0 ;  /* 0x00007610ff007816 */ /* 0x008fc40000000000 */
[----:B-1----:R-:W-:-:S04]  /*12620*/  @!P1 LOP3.LUT R3, R3, R2, RZ, 0x3c, !PT ;  /* 0x0000000203039212 */ /* 0x002fc800078e3cff */
[----:B------:R-:W-:-:S04]  /*12630*/  @!P1 LOP3.LUT R2, R3, R2, RZ, 0x3c, !PT ;  /* 0x0000000203029212 */ /* 0x000fc800078e3cff */
[----:B------:R-:W-:-:S05]  /*12640*/  @!P1 LOP3.LUT R3, R3, R2, RZ, 0x3c, !PT ;  /* 0x0000000203039212 */ /* 0x000fca00078e3cff */
[----:B------:R0:W3:Y:S01]  /*12650*/  @!P1 LDG.E.U16 R0, desc[UR8][R2.64] ;  /* 0x0000000802009981 */ /* 0x0000e2000c1e1500 */
[----:B------:R-:W-:-:S03]  /*12660*/  PRMT R15, RZ, 0x7610, R15 ;  /* 0x00007610ff0f7816 */ /* 0x000fc6000000000f */
[----:B--2---:R1:W-:Y:S04]  /*12670*/  STL [R1+0x24], R28 ;  /* 0x0000241c01007387 */ /* 0x0043e80000100800 */
[----:B------:R2:W-:Y:S01]  /*12680*/  STS.U16 [R12+UR5+0x280], R14 ;  /* 0x0002800e0c007988 */ /* 0x0005e20008000405 */
[----:B0-----:R-:W-:Y:S02]  /*12690*/  @!P0 IMAD.MOV.U32 R2, RZ, RZ, R8 ;  /* 0x000000ffff028224 */ /* 0x001fe400078e0008 */
[----:B------:R-:W-:Y:S01]  /*126a0*/  @!P0 IMAD.MOV.U32 R3, RZ, RZ, R10 ;  /* 0x000000ffff038224 */ /* 0x000fe200078e000a */
[----:B-1----:R-:W4:Y:S04]  /*126b0*/  LDL.LU R28, [R1+0x12c] ;  /* 0x00012c00011c7983 */ /* 0x002f280000300800 */
[----:B--2---:R-:W2:Y:S04]  /*126c0*/  LDL R14, [R1+0x340] ;  /* 0x00034000010e7983 */ /* 0x004ea80000100800 */
[----:B------:R-:W4:Y:S04]  /*126d0*/  @!P0 LDG.E.U16 R15, desc[UR8][R2.64] ;  /* 0x00000008020f8981 */ /* 0x000f28000c1e1500 */
[----:B---3--:R0:W-:Y:S04]  /*126e0*/  STL [R1+0x18], R0 ;  /* 0x0000180001007387 */ /* 0x0081e80000100800 */
[----:B0-----:R-:W3:Y:S04]  /*126f0*/  LDL.LU R0, [R1+0xe74] ;  /* 0x000e740001007983 */ /* 0x001ee80000300800 */
[----:B------:R-:W2:Y:S04]  /*12700*/  LDL R2, [R1+0x344] ;  /* 0x0003440001027983 */ /* 0x000ea80000100800 */
[----:B------:R-:W2:Y:S04]  /*12710*/  LDL R3, [R1+0x348] ;  /* 0x0003480001037983 */ /* 0x000ea80000100800 */
[----:B------:R-:W2:Y:S04]  /*12720*/  LDL R10, [R1+0x2c4] ;  /* 0x0002c400010a7983 */ /* 0x000ea80000100800 */
[----:B------:R-:W2:Y:S04]  /*12730*/  LDL R8, [R1+0x2c8] ;  /* 0x0002c80001087983 */ /* 0x000ea80000100800 */
[----:B----4-:R0:W-:Y:S04]  /*12740*/  STL [R1+0x14], R15 ;  /* 0x0000140f01007387 */ /* 0x0101e80000100800 */
[----:B0-----:R-:W4:Y:S01]  /*12750*/  LDL.LU R15, [R1+0x140] ;  /* 0x00014000010f7983 */ /* 0x001f220000300800 */
[----:B---3--:R-:W-:-:S02]  /*12760*/  PRMT R0, RZ, 0x7610, R0 ;  /* 0x00007610ff007816 */ /* 0x008fc40000000000 */
[----:B--2---:R-:W-:-:S04]  /*12770*/  @!P1 LOP3.LUT R3, R3, R2, RZ, 0x3c, !PT ;  /* 0x0000000203039212 */ /* 0x004fc800078e3cff */
[----:B------:R-:W-:-:S04]  /*12780*/  @!P1 LOP3.LUT R2, R3, R2, RZ, 0x3c, !PT ;  /* 0x0000000203029212 */ /* 0x000fc800078e3cff */
[----:B------:R-:W-:-:S05]  /*12790*/  @!P1 LOP3.LUT R3, R3, R2, RZ, 0x3c, !PT ;  /* 0x0000000203039212 */ /* 0x000fca00078e3cff */
[----:B------:R0:W2:Y:S04]  /*127a0*/  @!P1 LDG.E.U16 R0, desc[UR8][R2.64] ;  /* 0x0000000802009981 */ /* 0x0000a8000c1e1500 */
[----:B------:R-:W3:Y:S01]  /*127b0*/  LDL R3, [R1+0x33c] ;  /* 0x00033c0001037983 */ /* 0x000ee20000100800 */
[----:B------:R-:W-:Y:S01]  /*127c0*/  PRMT R9, RZ, 0x7610, R9 ;  /* 0x00007610ff097816 */ /* 0x000fe20000000009 */
[----:B0-----:R-:W-:Y:S01]  /*127d0*/  @!P0 IMAD.MOV.U32 R2, RZ, RZ, R14 ;  /* 0x000000ffff028224 */ /* 0x001fe200078e000e */
[----:B------:R-:W-:-:S04]  /*127e0*/  PRMT R7, RZ, 0x7610, R7 ;  /* 0x00007610ff077816 */ /* 0x000fc80000000007 */
[----:B---3--:R0:W3:Y:S04]  /*127f0*/  @!P0 LDG.E.U16 R9, desc[UR8][R2.64] ;  /* 0x0000000802098981 */ /* 0x0080e8000c1e1500 */
[----:B------:R-:W-:Y:S01]  /*12800*/  STS.U16 [R12+UR5+0xa00], R29 ;  /* 0x000a001d0c007988 */ /* 0x000fe20008000405 */
[----:B0-----:R-:W-:Y:S02]  /*12810*/  @!P1 IMAD.MOV.U32 R2, RZ, RZ, R8 ;  /* 0x000000ffff029224 */ /* 0x001fe400078e0008 */
[----:B------:R-:W-:Y:S01]  /*12820*/  @!P1 IMAD.MOV.U32 R3, RZ, RZ, R10 ;  /* 0x000000ffff039224 */ /* 0x000fe200078e000a */
[----:B--2---:R0:W-:Y:S04]  /*12830*/  STL [R1+0xe1c], R0 ;  /* 0x000e1c0001007387 */ /* 0x0041e80000100800 */
[----:B------:R-:W2:Y:S04]  /*12840*/  @!P1 LDG.E.U16 R7, desc[UR8][R2.64] ;  /* 0x0000000802079981 */ /* 0x000ea8000c1e1500 */
[----:B------:R-:W-:Y:S04]  /*12850*/  STS.U16 [R12+UR5+0xa80], R27 ;  /* 0x000a801b0c007988 */ /* 0x000fe80008000405 */
[----:B------:R-:W4:Y:S04]  /*12860*/  LDL.LU R14, [R1+0x144] ;  /* 0x00014400010e7983 */ /* 0x000f280000300800 */
[----:B------:R-:W-:Y:S04]  /*12870*/  STS.U16 [R12+UR5+0x1200], R26 ;  /* 0x0012001a0c007988 */ /* 0x000fe80008000405 */
[----:B------:R-:W-:Y:S04]  /*12880*/  STS.U16 [R12+UR5+0x1280], R11 ;  /* 0x0012800b0c007988 */ /* 0x000fe80008000405 */
[----:B---3--:R1:W-:Y:S04]  /*12890*/  STL [R1+0x4], R9 ;  /* 0x0000040901007387 */ /* 0x0083e80000100800 */
[----:B0-----:R-:W3:Y:S04]  /*128a0*/  LDL R0, [R1+0x248] ;  /* 0x0002480001007983 */ /* 0x001ee80000100800 */
[----:B-1----:R-:W4:Y:S04]  /*128b0*/  LDL R9, [R1+0x244] ;  /* 0x0002440001097983 */ /* 0x002f280000100800 */
[----:B------:R-:W4:Y:S04]  /*128c0*/  LDL.LU R11, [R1+0x14c] ;  /* 0x00014c00010b7983 */ /* 0x000f280000300800 */
[----:B------:R-:W3:Y:S04]  /*128d0*/  LDL R2, [R1+0x2bc] ;  /* 0x0002bc0001027983 */ /* 0x000ee80000100800 */
[----:B------:R-:W3:Y:S04]  /*128e0*/  LDL R3, [R1+0x2c0] ;  /* 0x0002c00001037983 */ /* 0x000ee80000100800 */
[----:B--2---:R0:W-:Y:S04]  /*128f0*/  STL [R1+0xe20], R7 ;  /* 0x000e200701007387 */ /* 0x0041e80000100800 */
[----:B0-----:R-:W2:Y:S04]  /*12900*/  LDL.LU R7, [R1+0x138] ;  /* 0x0001380001077983 */ /* 0x001ea80000300800 */
[----:B------:R-:W2:Y:S04]  /*12910*/  LDL R10, [R1+0x23c] ;  /* 0x00023c00010a7983 */ /* 0x000ea80000100800 */
[----:B------:R-:W2:Y:S01]  /*12920*/  LDL R8, [R1+0x240] ;  /* 0x0002400001087983 */ /* 0x000ea20000100800 */
[----:B------:R-:W-:-:S02]  /*12930*/  PRMT R6, RZ, 0x7610, R6 ;  /* 0x00007610ff067816 */ /* 0x000fc40000000006 */
[----:B---3--:R-:W-:-:S04]  /*12940*/  @!P0 LOP3.LUT R3, R3, R2, RZ, 0x3c, !PT ;  /* 0x0000000203038212 */ /* 0x008fc800078e3cff */
[----:B------:R-:W-:-:S04]  /*12950*/  @!P0 LOP3.LUT R2, R3, R2, RZ, 0x3c, !PT ;  /* 0x0000000203028212 */ /* 0x000fc800078e3cff */
[----:B------:R-:W-:-:S05]  /*12960*/  @!P0 LOP3.LUT R3, R3, R2, RZ, 0x3c, !PT ;  /* 0x0000000203038212 */ /* 0x000fca00078e3cff */
[----:B------:R0:W3:Y:S01]  /*12970*/  @!P0 LDG.E.U16 R6, desc[UR8][R2.64] ;  /* 0x0000000802068981 */ /* 0x0000e2000c1e1500 */
[----:B------:R-:W-:Y:S02]  /*12980*/  PRMT R5, RZ, 0x7610, R5 ;  /* 0x00007610ff057816 */ /* 0x000fe40000000005 */
[----:B------:R-:W-:Y:S01]  /*12990*/  PRMT R4, RZ, 0x7610, R4 ;  /* 0x00007610ff047816 */ /* 0x000fe20000000004 */
[----:B0-----:R-:W-:Y:S02]  /*129a0*/  @!P1 IMAD.MOV.U32 R2, RZ, RZ, R0 ;  /* 0x000000ffff029224 */ /* 0x001fe400078e0000 */
[----:B----4-:R-:W-:-:S05]  /*129b0*/  @!P1 IMAD.MOV.U32 R3, RZ, RZ, R9 ;  /* 0x000000ffff039224 */ /* 0x010fca00078e0009 */
[----:B------:R2:W4:Y:S02]  /*129c0*/  @!P1 LDG.E.U16 R5, desc[UR8][R2.64] ;  /* 0x0000000802059981 */ /* 0x000524000c1e1500 */
[----:B--2---:R-:W-:Y:S02]  /*129d0*/  @!P0 IMAD.MOV.U32 R2, RZ, RZ, R8 ;  /* 0x000000ffff028224 */ /* 0x004fe400078e0008 */
[----:B------:R-:W-:-:S05]  /*129e0*/  @!P0 IMAD.MOV.U32 R3, RZ, RZ, R10 ;  /* 0x000000ffff038224 */ /* 0x000fca00078e000a */
[----:B------:R-:W2:Y:S04]  /*129f0*/  @!P0 LDG.E.U16 R4, desc[UR8][R2.64] ;  /* 0x0000000802048981 */ /* 0x000ea8000c1e1500 */
[----:B------:R0:W-:Y:S04]  /*12a00*/  STS.U16 [R12+UR5+0x1a00], R28 ;  /* 0x001a001c0c007988 */ /* 0x0001e80008000405 */
[----:B------:R1:W-:Y:S04]  /*12a10*/  STS.U16 [R12+UR5+0x1a80], R7 ;  /* 0x001a80070c007988 */ /* 0x0003e80008000405 */
[----:B0-----:R-:W2:Y:S04]  /*12a20*/  LDL.LU R28, [R1+0x1bc] ;  /* 0x0001bc00011c7983 */ /* 0x001ea80000300800 */
[----:B---3--:R0:W-:Y:S04]  /*12a30*/  STL [R1+0xe24], R6 ;  /* 0x000e240601007387 */ /* 0x0081e80000100800 */
[----:B-1----:R-:W3:Y:S04]  /*12a40*/  LDL R7, [R1+0x1c4] ;  /* 0x0001c40001077983 */ /* 0x002ee80000100800 */
[----:B0-----:R-:W3:Y:S04]  /*12a50*/  LDL R6, [R1+0x1c8] ;  /* 0x0001c80001067983 */ /* 0x001ee80000100800 */
[----:B------:R0:W-:Y:S02]  /*12a60*/  STS.U16 [R12+UR5+0x2200], R15 ;  /* 0x0022000f0c007988 */ /* 0x0001e40008000405 */
[----:B0-----:R-:W0:Y:S02]  /*12a70*/  S2R R15, SR_TID.X ;  /* 0x00000000000f7919 */ /* 0x001e240000002100 */
[----:B----4-:R-:W-:Y:S04]  /*12a80*/  STL [R1+0xe28], R5 ;  /* 0x000e280501007387 */ /* 0x010fe80000100800 */
[----:B------:R-:W4:Y:S04]  /*12a90*/  LDL R0, [R1+0x1c0] ;  /* 0x0001c00001007983 */ /* 0x000f280000100800 */
[----:B------:R-:W4:Y:S04]  /*12aa0*/  LDL.LU R9, [R1+0x164] ;  /* 0x0001640001097983 */ /* 0x000f280000300800 */
[----:B------:R-:W4:Y:S04]  /*12ab0*/  LDL.LU R10, [R1+0x160] ;  /* 0x00016000010a7983 */ /* 0x000f280000300800 */
[----:B--2---:R1:W-:Y:S01]  /*12ac0*/  STL [R1+0xe2c], R4 ;  /* 0x000e2c0401007387 */ /* 0x0043e20000100800 */
[----:B------:R-:W-:-:S03]  /*12ad0*/  PRMT R3, RZ, 0x7610, R3 ;  /* 0x00007610ff037816 */ /* 0x000fc60000000003 */
[----:B------:R-:W2:Y:S04]  /*12ae0*/  LDL R8, [R1+0x538] ;  /* 0x0005380001087983 */ /* 0x000ea80000100800 */
[----:B------:R-:W2:Y:S01]  /*12af0*/  LDL.LU R12, [R1+0x15c] ;  /* 0x00015c00010c7983 */ /* 0x000ea20000300800 */
[----:B0-----:R-:W-:-:S05]  /*12b00*/  LOP3.LUT R15, R15, 0x3f, RZ, 0xc0, !PT ;  /* 0x0000003f0f0f7812 */ /* 0x001fca00078ec0ff */
[----:B-1----:R-:W-:-:S05]  /*12b10*/  IMAD.SHL.U32 R4, R15, 0x2, RZ ;  /* 0x000000020f047824 */ /* 0x002fca00078e00ff */
[----:B------:R-:W-:-:S05]  /*12b20*/  LOP3.LUT R4, R4, 0x20, RZ, 0x3c, !PT ;  /* 0x0000002004047812 */ /* 0x000fca00078e3cff */
[----:B------:R0:W-:Y:S01]  /*12b30*/  STS.U16 [R4+UR5+0x2280], R14 ;  /* 0x0022800e04007988 */ /* 0x0001e20008000405 */
[----:B---3--:R-:W-:Y:S02]  /*12b40*/  @!P1 IMAD.MOV.U32 R15, RZ, RZ, R7 ;  /* 0x000000ffff0f9224 */ /* 0x008fe400078e0007 */
[----:B0-----:R-:W-:-:S05]  /*12b50*/  @!P1 IMAD.MOV.U32 R14, RZ, RZ, R6 ;  /* 0x000000ffff0e9224 */ /* 0x001fca00078e0006 */
[----:B------:R-:W3:Y:S01]  /*12b60*/  @!P1 LDG.E.U16 R3, desc[UR8][R14.64] ;  /* 0x000000080e039981 */ /* 0x000ee2000c1e1500 */
[----:B------:R-:W-:-:S03]  /*12b70*/  PRMT R2, RZ, 0x7610, R2 ;  /* 0x00007610ff027816 */ /* 0x000fc60000000002 */
[----:B---3--:R0:W-:Y:S04]  /*12b80*/  STL [R1+0xe44], R3 ;  /* 0x000e440301007387 */ /* 0x0081e80000100800 */
[----:B------:R-:W3:Y:S04]  /*12b90*/  LDL R7, [R1+0x52c] ;  /* 0x00052c0001077983 */ /* 0x000ee80000100800 */
[----:B------:R-:W3:Y:S04]  /*12ba0*/  LDL R6, [R1+0x530] ;  /* 0x0005300001067983 */ /* 0x000ee80000100800 */
[----:B0-----:R-:W3:Y:S01]  /*12bb0*/  LDL R3, [R1+0x534] ;  /* 0x0005340001037983 */ /* 0x001ee20000100800 */
[----:B----4-:R-:W-:-:S02]  /*12bc0*/  @!P0 IMAD.MOV.U32 R14, RZ, RZ, R0 ;  /* 0x000000ffff0e8224 */ /* 0x010fc400078e0000 */
[----:B------:R-:W-:Y:S01]  /*12bd0*/  @!P0 IMAD.MOV.U32 R15, RZ, RZ, R28 ;  /* 0x000000ffff0f8224 */ /* 0x000fe200078e001c */
[----:B------:R-:W-:Y:S02]  /*12be0*/  PRMT R26, RZ, 0x7610, R26 ;  /* 0x00007610ff1a7816 */ /* 0x000fe4000000001a */
[----:B------:R-:W-:Y:S01]  /*12bf0*/  PRMT R24, RZ, 0x7610, R24 ;  /* 0x00007610ff187816 */ /* 0x000fe20000000018 */
[----:B------:R0:W-:Y:S04]  /*12c00*/  STS.U16 [R4+UR5+0x2a00], R11 ;  /* 0x002a000b04007988 */ /* 0x0001e80008000405 */
[----:B------:R2:W4:Y:S04]  /*12c10*/  @!P0 LDG.E.U16 R2, desc[UR8][R14.64] ;  /* 0x000000080e028981 */ /* 0x000528000c1e1500 */
[----:B------:R-:W4:Y:S04]  /*12c20*/  LDL R5, [R1+0x4b4] ;  /* 0x0004b40001057983 */ /* 0x000f280000100800 */
[----:B------:R-:W4:Y:S01]  /*12c30*/  LDL R0, [R1+0x4b8] ;  /* 0x0004b80001007983 */ /* 0x000f220000100800 */
[----:B--2---:R-:W-:-:S03]  /*12c40*/  @!P1 IMAD.MOV.U32 R14, RZ, RZ, R8 ;  /* 0x000000ffff0e9224 */ /* 0x004fc600078e0008 */
[----:B0-----:R-:W2:Y:S04]  /*12c50*/  LDL.LU R11, [R1+0x158] ;  /* 0x00015800010b7983 */ /* 0x001ea80000300800 */
[----:B------:R0:W-:Y:S04]  /*12c60*/  STL [R1+0x8d4], R28 ;  /* 0x0008d41c01007387 */ /* 0x0001e80000100800 */
[----:B0-----:R-:W2:Y:S01]  /*12c70*/  LDL.LU R28, [R1+0x154] ;  /* 0x00015400011c7983 */ /* 0x001ea20000300800 */
[----:B---3--:R-:W-:-:S05]  /*12c80*/  @!P1 IMAD.MOV.U32 R15, RZ, RZ, R3 ;  /* 0x000000ffff0f9224 */ /* 0x008fca00078e0003 */
[----:B------:R0:W3:Y:S02]  /*12c90*/  @!P1 LDG.E.U16 R26, desc[UR8][R14.64] ;  /* 0x000000080e1a9981 */ /* 0x0000e4000c1e1500 */
[----:B0-----:R-:W-:Y:S02]  /*12ca0*/  @!P0 IMAD.MOV.U32 R14, RZ, RZ, R6 ;  /* 0x000000ffff0e8224 */ /* 0x001fe400078e0006 */
[----:B------:R-:W-:-:S05]  /*12cb0*/  @!P0 IMAD.MOV.U32 R15, RZ, RZ, R7 ;  /* 0x000000ffff0f8224 */ /* 0x000fca00078e0007 */
[----:B------:R0:W3:Y:S04]  /*12cc0*/  @!P0 LDG.E.U16 R24, desc[UR8][R14.64] ;  /* 0x000000080e188981 */ /* 0x0000e8000c1e1500 */
[----:B----4-:R1:W-:Y:S04]  /*12cd0*/  STL [R1+0xe48], R2 ;  /* 0x000e480201007387 */ /* 0x0103e80000100800 */
[----:B------:R-:W4:Y:S04]  /*12ce0*/  LDL.LU R8, [R1+0x178] ;  /* 0x0001780001087983 */ /* 0x000f280000300800 */
[----:B--2---:R-:W-:Y:S04]  /*12cf0*/  STS.U16 [R4+UR5+0x2a80], R28 ;  /* 0x002a801c04007988 */ /* 0x004fe80008000405 */
[----:B------:R2:W-:Y:S01]  /*12d00*/  STS.U16 [R4+UR5+0x3200], R9 ;  /* 0x0032000904007988 */ /* 0x0005e20008000405 */
[----:B------:R-:W-:Y:S01]  /*12d10*/  PRMT R22, RZ, 0x7610, R22 ;  /* 0x00007610ff167816 */ /* 0x000fe20000000016 */
[----:B0-----:R-:W-:-:S02]  /*12d20*/  @!P1 IMAD.MOV.U32 R14, RZ, RZ, R0 ;  /* 0x000000ffff0e9224 */ /* 0x001fc400078e0000 */
[----:B------:R-:W-:-:S05]  /*12d30*/  @!P1 IMAD.MOV.U32 R15, RZ, RZ, R5 ;  /* 0x000000ffff0f9224 */ /* 0x000fca00078e0005 */
[----:B------:R-:W4:Y:S04]  /*12d40*/  @!P1 LDG.E.U16 R22, desc[UR8][R14.64] ;  /* 0x000000080e169981 */ /* 0x000f28000c1e1500 */
[----:B---3--:R-:W-:Y:S04]  /*12d50*/  STL [R1+0xe4c], R26 ;  /* 0x000e4c1a01007387 */ /* 0x008fe80000100800 */
[----:B------:R-:W3:Y:S04]  /*12d60*/  LDL R3, [R1+0x4ac] ;  /* 0x0004ac0001037983 */ /* 0x000ee80000100800 */
[----:B-1----:R-:W3:Y:S04]  /*12d70*/  LDL R2, [R1+0x4b0] ;  /* 0x0004b00001027983 */ /* 0x002ee80000100800 */
[----:B------:R-:W-:Y:S04]  /*12d80*/  STL [R1+0xe50], R24 ;  /* 0x000e501801007387 */ /* 0x000fe80000100800 */
[----:B--2---:R-:W2:Y:S04]  /*12d90*/  LDL.LU R9, [R1+0x174] ;  /* 0x0001740001097983 */ /* 0x004ea80000300800 */
[----:B------:R-:W2:Y:S04]  /*12da0*/  LDL R7, [R1+0x434] ;  /* 0x0004340001077983 */ /* 0x000ea80000100800 */
[----:B------:R-:W2:Y:S01]  /*12db0*/  LDL R6, [R1+0x438] ;  /* 0x0004380001067983 */ /* 0x000ea20000100800 */
[----:B------:R-:W-:-:S02]  /*12dc0*/  PRMT R20, RZ, 0x7610, R20 ;  /* 0x00007610ff147816 */ /* 0x000fc40000000014 */
[----:B------:R-:W-:Y:S01]  /*12dd0*/  PRMT R18, RZ, 0x7610, R18 ;  /* 0x00007610ff127816 */ /* 0x000fe20000000012 */
[----:B----4-:R-:W-:Y:S04]  /*12de0*/  STL [R1+0xe54], R22 ;  /* 0x000e541601007387 */ /* 0x010fe80000100800 */
[----:B------:R-:W4:Y:S04]  /*12df0*/  LDL R5, [R1+0x42c] ;  /* 0x00042c0001057983 */ /* 0x000f280000100800 */
[----:B------:R-:W4:Y:S01]  /*12e00*/  LDL R0, [R1+0x430] ;  /* 0x0004300001007983 */ /* 0x000f220000100800 */
[----:B---3--:R-:W-:-:S02]  /*12e10*/  @!P0 IMAD.MOV.U32 R15, RZ, RZ, R3 ;  /* 0x000000ffff0f8224 */ /* 0x008fc400078e0003 */
[----:B------:R-:W-:-:S05]  /*12e20*/  @!P0 IMAD.MOV.U32 R14, RZ, RZ, R2 ;  /* 0x000000ffff0e8224 */ /* 0x000fca00078e0002 */
[----:B------:R2:W3:Y:S02]  /*12e30*/  @!P0 LDG.E.U16 R20, desc[UR8][R14.64] ;  /* 0x000000080e148981 */ /* 0x0004e4000c1e1500 */
[----:B--2---:R-:W-:Y:S02]  /*12e40*/  @!P1 IMAD.MOV.U32 R15, RZ, RZ, R7 ;  /* 0x000000ffff0f9224 */ /* 0x004fe400078e0007 */
[----:B------:R-:W-:-:S05]  /*12e50*/  @!P1 IMAD.MOV.U32 R14, RZ, RZ, R6 ;  /* 0x000000ffff0e9224 */ /* 0x000fca00078e0006 */
[----:B------:R4:W2:Y:S04]  /*12e60*/  @!P1 LDG.E.U16 R18, desc[UR8][R14.64] ;  /* 0x000000080e129981 */ /* 0x0008a8000c1e1500 */
[----:B------:R0:W-:Y:S04]  /*12e70*/  STS.U16 [R4+UR5+0x3280], R10 ;  /* 0x0032800a04007988 */ /* 0x0001e80008000405 */
[----:B------:R1:W-:Y:S04]  /*12e80*/  STS.U16 [R4+UR5+0x3a00], R12 ;  /* 0x003a000c04007988 */ /* 0x0003e80008000405 */
[----:B0-----:R-:W2:Y:S01]  /*12e90*/  LDL.LU R10, [R1+0x170] ;  /* 0x00017000010a7983 */ /* 0x001ea20000300800 */
[----:B-1----:R-:W0:Y:S03]  /*12ea0*/  S2R R12, SR_TID.X ;  /* 0x00000000000c7919 */ /* 0x002e260000002100 */
[----:B------:R0:W-:Y:S01]  /*12eb0*/  STS.U16 [R4+UR5+0x3a80], R11 ;  /* 0x003a800b04007988 */ /* 0x0001e20008000405 */
[----:B------:R-:W-:Y:S01]  /*12ec0*/  PRMT R16, RZ, 0x7610, R16 ;  /* 0x00007610ff107816 */ /* 0x000fe20000000010 */
[----:B----4-:R-:W-:Y:S01]  /*12ed0*/  @!P0 IMAD.MOV.U32 R14, RZ, RZ, R0 ;  /* 0x000000ffff0e8224 */ /* 0x010fe200078e0000 */
[----:B0-----:R-:W-:-:S05]  /*12ee0*/  LOP3.LUT R11, R12, 0x3f, RZ, 0xc0, !PT ;  /* 0x0000003f0c0b7812 */ /* 0x001fca00078ec0ff */
[----:B------:R-:W-:Y:S02]  /*12ef0*/  IMAD.SHL.U32 R3, R11, 0x2, RZ ;  /* 0x000000020b037824 */ /* 0x000fe400078e00ff */
[----:B------:R-:W-:-:S05]  /*12f00*/  @!P0 IMAD.MOV.U32 R15, RZ, RZ, R5 ;  /* 0x000000ffff0f8224 */ /* 0x000fca00078e0005 */
[----:B------:R-:W4:Y:S04]  /*12f10*/  @!P0 LDG.E.U16 R16, desc[UR8][R14.64] ;  /* 0x000000080e108981 */ /* 0x000f28000c1e1500 */
[----:B---3--:R-:W-:Y:S04]  /*12f20*/  STL [R1+0xe58], R20 ;  /* 0x000e581401007387 */ /* 0x008fe80000100800 */
[----:B------:R-:W3:Y:S04]  /*12f30*/  LDL R2, [R1+0x3b8] ;  /* 0x0003b80001027983 */ /* 0x000ee80000100800 */
[----:B------:R-:W3:Y:S04]  /*12f40*/  LDL.LU R12, [R1+0x16c] ;  /* 0x00016c00010c7983 */ /* 0x000ee80000300800 */
[----:B------:R-:W3:Y:S04]  /*12f50*/  LDL R4, [R1+0x3b4] ;  /* 0x0003b40001047983 */ /* 0x000ee80000100800 */
[----:B------:R-:W3:Y:S04]  /*12f60*/  LDL.LU R11, [R1+0x168] ;  /* 0x00016800010b7983 */ /* 0x000ee80000300800 */
[----:B--2---:R-:W-:Y:S04]  /*12f70*/  STL [R1+0xe5c], R18 ;  /* 0x000e5c1201007387 */ /* 0x004fe80000100800 */
[----:B------:R-:W2:Y:S04]  /*12f80*/  LDL R7, [R1+0x3ac] ;  /* 0x0003ac0001077983 */ /* 0x000ea80000100800 */
[----:B------:R-:W2:Y:S04]  /*12f90*/  LDL R6, [R1+0x3b0] ;  /* 0x0003b00001067983 */ /* 0x000ea80000100800 */
[----:B------:R-:W2:Y:S04]  /*12fa0*/  LDL R5, [R1+0x334] ;  /* 0x0003340001057983 */ /* 0x000ea80000100800 */
[----:B------:R-:W2:Y:S01]  /*12fb0*/  LDL R0, [R1+0x338] ;  /* 0x0003380001007983 */ /* 0x000ea20000100800 */
[----:B------:R-:W-:-:S02]  /*12fc0*/  PRMT R13, RZ, 0x7610, R13 ;  /* 0x00007610ff0d7816 */ /* 0x000fc4000000000d */
[----:B------:R-:W-:Y:S02]  /*12fd0*/  PRMT R17, RZ, 0x7610, R17 ;  /* 0x00007610ff117816 */ /* 0x000fe40000000011 */
[----:B------:R-:W-:Y:S01]  /*12fe0*/  PRMT R19, RZ, 0x7610, R19 ;  /* 0x00007610ff137816 */ /* 0x000fe20000000013 */
[----:B----4-:R-:W-:Y:S04]  /*12ff0*/  STL [R1+0xe60], R16 ;  /* 0x000e601001007387 */ /* 0x010fe80000100800 */
[----:B------:R-:W4:Y:S01]  /*13000*/  LDL.LU R28, [R1+0x2b4] ;  /* 0x0002b400011c7983 */ /* 0x000f220000300800 */
[----:B---3--:R-:W-:-:S03]  /*13010*/  @!P1 IMAD.MOV.U32 R14, RZ, RZ, R2 ;  /* 0x000000ffff0e9224 */ /* 0x008fc600078e0002 */
[----:B------:R-:W3:Y:S01]  /*13020*/  LDL R2, [R1+0x330] ;  /* 0x0003300001027983 */ /* 0x000ee20000100800 */
[----:B------:R-:W-:-:S03]  /*13030*/  @!P1 IMAD.MOV.U32 R15, RZ, RZ, R4 ;  /* 0x000000ffff0f9224 */ /* 0x000fc600078e0004 */
[----:B------:R-:W4:Y:S04]  /*13040*/  LDL R4, [R1+0x32c] ;  /* 0x00032c0001047983 */ /* 0x000f280000100800 */
[----:B------:R2:W3:Y:S01]  /*13050*/  @!P1 LDG.E.U16 R13, desc[UR8][R14.64] ;  /* 0x000000080e0d9981 */ /* 0x0004e2000c1e1500 */
[----:B------:R-:W-:-:S03]  /*13060*/  LOP3.LUT R3, R3, 0x30, RZ, 0x3c, !PT ;  /* 0x0000003003037812 */ /* 0x000fc600078e3cff */
[----:B------:R-:W4:Y:S01]  /*13070*/  LDL.LU R26, [R1+0x180] ;  /* 0x00018000011a7983 */ /* 0x000f220000300800 */
[----:B--2---:R-:W-:Y:S02]  /*13080*/  @!P0 IMAD.MOV.U32 R15, RZ, RZ, R7 ;  /* 0x000000ffff0f8224 */ /* 0x004fe400078e0007 */
[----:B------:R-:W-:-:S05]  /*13090*/  @!P0 IMAD.MOV.U32 R14, RZ, RZ, R6 ;  /* 0x000000ffff0e8224 */ /* 0x000fca00078e0006 */
[----:B------:R0:W2:Y:S02]  /*130a0*/  @!P0 LDG.E.U16 R17, desc[UR8][R14.64] ;  /* 0x000000080e118981 */ /* 0x0000a4000c1e1500 */
[----:B0-----:R-:W-:Y:S02]  /*130b0*/  @!P1 IMAD.MOV.U32 R14, RZ, RZ, R0 ;  /* 0x000000ffff0e9224 */ /* 0x001fe400078e0000 */
[----:B------:R-:W-:-:S05]  /*130c0*/  @!P1 IMAD.MOV.U32 R15, RZ, RZ, R5 ;  /* 0x000000ffff0f9224 */ /* 0x000fca00078e0005 */
[----:B------:R0:W4:Y:S04]  /*130d0*/  @!P1 LDG.E.U16 R19, desc[UR8][R14.64] ;  /* 0x000000080e139981 */ /* 0x000128000c1e1500 */
[----:B------:R-:W-:Y:S04]  /*130e0*/  STS.U16 [R3+UR5+0x300], R8 ;  /* 0x0003000803007988 */ /* 0x000fe80008000405 */
[----:B------:R1:W-:Y:S04]  /*130f0*/  STS.U16 [R3+UR5+0x380], R9 ;  /* 0x0003800903007988 */ /* 0x0003e80008000405 */
[----:B------:R0:W-:Y:S04]  /*13100*/  STS.U16 [R3+UR5+0xb00], R10 ;  /* 0x000b000a03007988 */ /* 0x0001e80008000405 */
[----:B------:R-:W-:Y:S01]  /*13110*/  STS.U16 [R3+UR5+0xb80], R12 ;  /* 0x000b800c03007988 */ /* 0x000fe20008000405 */
[----:B------:R-:W-:-:S03]  /*13120*/  PRMT R21, RZ, 0x7610, R21 ;  /* 0x00007610ff157816 */ /* 0x000fc60000000015 */
[----:B------:R-:W-:Y:S04]  /*13130*/  STS.U16 [R3+UR5+0x1300], R11 ;  /* 0x0013000b03007988 */ /* 0x000fe80008000405 */
[----:B---3--:R-:W-:Y:S04]  /*13140*/  STL [R1+0xe64], R13 ;  /* 0x000e640d01007387 */ /* 0x008fe80000100800 */
[----:B-1----:R-:W3:Y:S04]  /*13150*/  LDL.LU R9, [R1+0x184] ;  /* 0x0001840001097983 */ /* 0x002ee80000300800 */
[----:B0-----:R-:W3:Y:S04]  /*13160*/  LDL.LU R10, [R1+0x18c] ;  /* 0x00018c00010a7983 */ /* 0x001ee80000300800 */
[----:B--2---:R0:W-:Y:S04]  /*13170*/  STL [R1+0xe68], R17 ;  /* 0x000e681101007387 */ /* 0x0041e80000100800 */
[----:B0-----:R-:W2:Y:S04]  /*13180*/  LDL R17, [R1+0x2b8] ;  /* 0x0002b80001117983 */ /* 0x001ea80000100800 */
[----:B------:R-:W2:Y:S01]  /*13190*/  LDL.LU R12, [R1+0x190] ;  /* 0x00019000010c7983 */ /* 0x000ea20000300800 */
[----:B------:R-:W-:-:S02]  /*131a0*/  @!P0 IMAD.MOV.U32 R14, RZ, RZ, R2 ;  /* 0x000000ffff0e8224 */ /* 0x000fc400078e0002 */
[----:B----4-:R-:W-:Y:S01]  /*131b0*/  @!P0 IMAD.MOV.U32 R15, RZ, RZ, R4 ;  /* 0x000000ffff0f8224 */ /* 0x010fe200078e0004 */
[----:B------:R-:W-:Y:S04]  /*131c0*/  STL [R1+0xe6c], R19 ;  /* 0x000e6c1301007387 */ /* 0x000fe80000100800 */
[----:B------:R-:W4:Y:S04]  /*131d0*/  LDL.LU R0, [R1+0x194] ;  /* 0x0001940001007983 */ /* 0x000f280000300800 */
[----:B------:R-:W4:Y:S04]  /*131e0*/  LDL R8, [R1+0x2ac] ;  /* 0x0002ac0001087983 */ /* 0x000f280000100800 */
[----:B------:R-:W4:Y:S04]  /*131f0*/  LDL R2, [R1+0x2b0] ;  /* 0x0002b00001027983 */ /* 0x000f280000100800 */
[----:B------:R0:W4:Y:S04]  /*13200*/  @!P0 LDG.E.U16 R21, desc[UR8][R14.64] ;  /* 0x000000080e158981 */ /* 0x000128000c1e1500 */
[----:B------:R-:W4:Y:S04]  /*13210*/  LDL R16, [R1+0x234] ;  /* 0x0002340001107983 */ /* 0x000f280000100800 */
[----:B------:R-:W4:Y:S04]  /*13220*/  LDL R13, [R1+0x238] ;  /* 0x00023800010d7983 */ /* 0x000f280000100800 */
[----:B------:R-:W4:Y:S04]  /*13230*/  LDL R11, [R1+0x22c] ;  /* 0x00022c00010b7983 */ /* 0x000f280000100800 */
[----:B------:R-:W-:Y:S01]  /*13240*/  STS.U16 [R3+UR5+0x1380], R26 ;  /* 0x0013801a03007988 */ /* 0x000fe20008000405 */
[----:B------:R-:W-:Y:S01]  /*13250*/  PRMT R23, RZ, 0x7610, R23 ;  /* 0x00007610ff177816 */ /* 0x000fe20000000017 */
[----:B0-----:R-:W-:-:S02]  /*13260*/  @!P1 IMAD.MOV.U32 R15, RZ, RZ, R28 ;  /* 0x000000ffff0f9224 */ /* 0x001fc400078e001c */
[----:B------:R-:W4:Y:S01]  /*13270*/  LDL R4, [R1+0x230] ;  /* 0x0002300001047983 */ /* 0x000f220000100800 */
[----:B------:R-:W-:-:S03]  /*13280*/  PRMT R25, RZ, 0x7610, R25 ;  /* 0x00007610ff197816 */ /* 0x000fc60000000019 */
[----:B------:R-:W4:Y:S04]  /*13290*/  LDL.LU R5, [R1+0x188] ;  /* 0x0001880001057983 */ /* 0x000f280000300800 */
[----:B------:R-:W4:Y:S04]  /*132a0*/  LDL.LU R6, [R1+0x17c] ;  /* 0x00017c0001067983 */ /* 0x000f280000300800 */
[----:B------:R-:W4:Y:S01]  /*132b0*/  LDL.LU R7, [R1+0x150] ;  /* 0x0001500001077983 */ /* 0x000f220000300800 */
[----:B------:R-:W-:-:S03]  /*132c0*/  PRMT R27, RZ, 0x7610, R27 ;  /* 0x00007610ff1b7816 */ /* 0x000fc6000000001b */
[----:B---3--:R-:W-:Y:S04]  /*132d0*/  STS.U16 [R3+UR5+0x1b00], R9 ;  /* 0x001b000903007988 */ /* 0x008fe80008000405 */
[----:B------:R-:W-:Y:S04]  /*132e0*/  STS.U16 [R3+UR5+0x1b80], R10 ;  /* 0x001b800a03007988 */ /* 0x000fe80008000405 */
[----:B--2---:R0:W-:Y:S02]  /*132f0*/  STS.U16 [R3+UR5+0x2300], R12 ;  /* 0x0023000c03007988 */ /* 0x0041e40008000405 */
[----:B0-----:R-:W0:Y:S01]  /*13300*/  S2R R12, SR_TID.X ;  /* 0x00000000000c7919 */ /* 0x001e220000002100 */
[----:B------:R-:W-:-:S05]  /*13310*/  @!P1 IMAD.MOV.U32 R14, RZ, RZ, R17 ;  /* 0x000000ffff0e9224 */ /* 0x000fca00078e0011 */
[----:B------:R1:W2:Y:S04]  /*13320*/  @!P1 LDG.E.U16 R23, desc[UR8][R14.64] ;  /* 0x000000080e179981 */ /* 0x0002a8000c1e1500 */
[----:B----4-:R-:W-:Y:S01]  /*13330*/  STL [R1+0xe70], R21 ;  /* 0x000e701501007387 */ /* 0x010fe20000100800 */
[----:B-1----:R-:W-:Y:S02]  /*13340*/  @!P0 IMAD.MOV.U32 R14, RZ, RZ, R2 ;  /* 0x000000ffff0e8224 */ /* 0x002fe400078e0002 */
[----:B------:R-:W-:Y:S01]  /*13350*/  @!P0 IMAD.MOV.U32 R15, RZ, RZ, R8 ;  /* 0x000000ffff0f8224 */ /* 0x000fe200078e0008 */
[----:B------:R-:W-:Y:S04]  /*13360*/  STL [R1+0x91c], R28 ;  /* 0x00091c1c01007387 */ /* 0x000fe80000100800 */
[----:B------:R1:W3:Y:S04]  /*13370*/  @!P0 LDG.E.U16 R25, desc[UR8][R14.64] ;  /* 0x000000080e198981 */ /* 0x0002e8000c1e1500 */
[----:B------:R-:W4:Y:S04]  /*13380*/  LDL.LU R26, [R1+0x148] ;  /* 0x00014800011a7983 */ /* 0x000f280000300800 */
[----:B------:R-:W2:Y:S01]  /*13390*/  LDL.LU R2, [R1+0x13c] ;  /* 0x00013c0001027983 */ /* 0x000ea20000300800 */
[----:B-1----:R-:W-:-:S02]  /*133a0*/  @!P1 IMAD.MOV.U32 R14, RZ, RZ, R13 ;  /* 0x000000ffff0e9224 */ /* 0x002fc400078e000d */
[----:B------:R-:W-:Y:S01]  /*133b0*/  @!P1 IMAD.MOV.U32 R15, RZ, RZ, R16 ;  /* 0x000000ffff0f9224 */ /* 0x000fe200078e0010 */
[----:B------:R-:W3:Y:S04]  /*133c0*/  LDL.LU R8, [R1+0x128] ;  /* 0x0001280001087983 */ /* 0x000ee80000300800 */
[----:B------:R-:W3:Y:S04]  /*133d0*/  LDL.LU R9, [R1+0x120] ;  /* 0x0001200001097983 */ /* 0x000ee80000300800 */
[----:B------:R1:W3:Y:S04]  /*133e0*/  @!P1 LDG.E.U16 R27, desc[UR8][R14.64] ;  /* 0x000000080e1b9981 */ /* 0x0002e8000c1e1500 */
[----:B------:R-:W3:Y:S04]  /*133f0*/  LDL.LU R10, [R1+0x8c] ;  /* 0x00008c00010a7983 */ /* 0x000ee80000300800 */
[----:B------:R0:W-:Y:S01]  /*13400*/  STS.U16 [R3+UR5+0x2380], R0 ;  /* 0x0023800003007988 */ /* 0x0001e20008000405 */
[----:B-1----:R-:W-:-:S03]  /*13410*/  @!P0 IMAD.MOV.U32 R15, RZ, RZ, R11 ;  /* 0x000000ffff0f8224 */ /* 0x002fc600078e000b */
[----:B------:R-:W3:Y:S01]  /*13420*/  LDL.LU R11, [R1+0x88] ;  /* 0x00008800010b7983 */ /* 0x000ee20000300800 */
[----:B0-----:R-:W-:-:S03]  /*13430*/  LOP3.LUT R0, R12, 0x3f, RZ, 0xc0, !PT ;  /* 0x0000003f0c007812 */ /* 0x001fc600078ec0ff */
[----:B------:R-:W3:Y:S04]  /*13440*/  LDL.LU R12, [R1+0x84] ;  /* 0x00008400010c7983 */ /* 0x000ee80000300800 */
[----:B------:R-:W3:Y:S04]  /*13450*/  LDL.LU R21, [R1+0x80] ;  /* 0x0000800001157983 */ /* 0x000ee80000300800 */
[----:B------:R-:W3:Y:S01]  /*13460*/  LDL.LU R19, [R1+0x7c] ;  /* 0x00007c0001137983 */ /* 0x000ee20000300800 */
[----:B------:R-:W-:-:S03]  /*13470*/  @!P0 IMAD.MOV.U32 R14, RZ, RZ, R4 ;  /* 0x000000ffff0e8224 */ /* 0x000fc600078e0004 */
[----:B------:R-:W3:Y:S04]  /*13480*/  LDL.LU R17, [R1+0x78] ;  /* 0x0000780001117983 */ /* 0x000ee80000300800 */
[----:B------:R-:W3:Y:S04]  /*13490*/  LDL.LU R13, [R1+0x74] ;  /* 0x00007400010d7983 */ /* 0x000ee80000300800 */
[----:B------:R-:W3:Y:S04]  /*134a0*/  LDL.LU R16, [R1+0x70] ;  /* 0x0000700001107983 */ /* 0x000ee80000300800 */
[----:B------:R-:W3:Y:S04]  /*134b0*/  LDL.LU R18, [R1+0x6c] ;  /* 0x00006c0001127983 */ /* 0x000ee80000300800 */
[----:B------:R-:W3:Y:S01]  /*134c0*/  LDL.LU R4, [R1+0x68] ;  /* 0x0000680001047983 */ /* 0x000ee20000300800 */
[----:B------:R-:W-:-:S03]  /*134d0*/  IMAD.SHL.U32 R22, R0, 0x2, RZ ;  /* 0x0000000200167824 */ /* 0x000fc600078e00ff */
[----:B------:R0:W-:Y:S04]  /*134e0*/  STS.U16 [R3+UR5+0x2b00], R5 ;  /* 0x002b000503007988 */ /* 0x0001e80008000405 */
[----:B------:R1:W-:Y:S04]  /*134f0*/  STS.U16 [R3+UR5+0x2b80], R6 ;  /* 0x002b800603007988 */ /* 0x0003e80008000405 */
[----:B------:R1:W-:Y:S04]  /*13500*/  STS.U16 [R3+UR5+0x3300], R7 ;  /* 0x0033000703007988 */ /* 0x0003e80008000405 */
[----:B0-----:R-:W3:Y:S04]  /*13510*/  LDL.LU R5, [R1+0x64] ;  /* 0x0000640001057983 */ /* 0x001ee80000300800 */
[----:B-1----:R-:W3:Y:S01]  /*13520*/  LDL.LU R6, [R1+0x60] ;  /* 0x0000600001067983 */ /* 0x002ee20000300800 */
[----:B------:R-:W-:-:S03]  /*13530*/  PRMT R29, RZ, 0x7610, R29 ;  /* 0x00007610ff1d7816 */ /* 0x000fc6000000001d */
[----:B------:R-:W3:Y:S01]  /*13540*/  LDL.LU R7, [R1+0x5c] ;  /* 0x00005c0001077983 */ /* 0x000ee20000300800 */
[----:B------:R-:W-:-:S03]  /*13550*/  LOP3.LUT R22, R22, 0x40, RZ, 0x3c, !PT ;  /* 0x0000004016167812 */ /* 0x000fc600078e3cff */
[----:B------:R-:W3:Y:S04]  /*13560*/  LDL.LU R20, [R1+0x58] ;  /* 0x0000580001147983 */ /* 0x000ee80000300800 */
[----:B------:R-:W3:Y:S04]  /*13570*/  LDL.LU R24, [R1+0x54] ;  /* 0x0000540001187983 */ /* 0x000ee80000300800 */
[----:B------:R0:W3:Y:S04]  /*13580*/  @!P0 LDG.E.U16 R29, desc[UR8][R14.64] ;  /* 0x000000080e1d8981 */ /* 0x0000e8000c1e1500 */
[----:B----4-:R1:W-:Y:S04]  /*13590*/  STS.U16 [R3+UR5+0x3380], R26 ;  /* 0x0033801a03007988 */ /* 0x0103e80008000405 */
[----:B--2---:R2:W-:Y:S04]  /*135a0*/  STS.U16 [R3+UR5+0x3b00], R2 ;  /* 0x003b000203007988 */ /* 0x0045e80008000405 */
[----:B---3--:R3:W-:Y:S04]  /*135b0*/  STS.U16 [R3+UR5+0x3b80], R8 ;  /* 0x003b800803007988 */ /* 0x0087e80008000405 */
[----:B-1----:R-:W4:Y:S04]  /*135c0*/  LDL.LU R26, [R1+0x50] ;  /* 0x00005000011a7983 */ /* 0x002f280000300800 */
[----:B--2---:R-:W2:Y:S04]  /*135d0*/  LDL.LU R2, [R1+0x4c] ;  /* 0x00004c0001027983 */ /* 0x004ea80000300800 */
[----:B---3--:R-:W3:Y:S04]  /*135e0*/  LDL.LU R3, [R1+0x48] ;  /* 0x0000480001037983 */ /* 0x008ee80000300800 */
[----:B------:R-:W3:Y:S04]  /*135f0*/  LDL.LU R28, [R1+0x44] ;  /* 0x00004400011c7983 */ /* 0x000ee80000300800 */
[----:B------:R1:W-:Y:S04]  /*13600*/  STS.U16 [R22+UR5+0x400], R9 ;  /* 0x0004000916007988 */ /* 0x0003e80008000405 */
[----:B------:R-:W3:Y:S04]  /*13610*/  LDL.LU R8, [R1+0x40] ;  /* 0x0000400001087983 */ /* 0x000ee80000300800 */
[----:B------:R0:W-:Y:S04]  /*13620*/  STS.U16 [R22+UR5+0x480], R10 ;  /* 0x0004800a16007988 */ /* 0x0001e80008000405 */
[----:B-1----:R-:W3:Y:S04]  /*13630*/  LDL.LU R9, [R1+0x2c] ;  /* 0x00002c0001097983 */ /* 0x002ee80000300800 */
[----:B------:R-:W3:Y:S04]  /*13640*/  LDL.LU R15, [R1+0x20] ;  /* 0x00002000010f7983 */ /* 0x000ee80000300800 */
[----:B------:R1:W-:Y:S04]  /*13650*/  STS.U16 [R22+UR5+0xc00], R11 ;  /* 0x000c000b16007988 */ /* 0x0003e80008000405 */
[----:B0-----:R-:W3:Y:S04]  /*13660*/  LDL.LU R10, [R1+0x1c] ;  /* 0x00001c00010a7983 */ /* 0x001ee80000300800 */
[----:B------:R0:W-:Y:S04]  /*13670*/  STS.U16 [R22+UR5+0xc80], R12 ;  /* 0x000c800c16007988 */ /* 0x0001e80008000405 */
[----:B-1----:R-:W3:Y:S04]  /*13680*/  LDL.LU R11, [R1+0x10] ;  /* 0x00001000010b7983 */ /* 0x002ee80000300800 */
[----:B0-----:R-:W3:Y:S04]  /*13690*/  LDL.LU R12, [R1+0xc] ;  /* 0x00000c00010c7983 */ /* 0x001ee80000300800 */
[----:B------:R0:W-:Y:S04]  /*136a0*/  STS.U16 [R22+UR5+0x1400], R21 ;  /* 0x0014001516007988 */ /* 0x0001e80008000405 */
[----:B------:R1:W-:Y:S04]  /*136b0*/  STS.U16 [R22+UR5+0x1480], R19 ;  /* 0x0014801316007988 */ /* 0x0003e80008000405 */
[----:B------:R1:W-:Y:S04]  /*136c0*/  STS.U16 [R22+UR5+0x1c00], R17 ;  /* 0x001c001116007988 */ /* 0x0003e80008000405 */
[----:B------:R-:W-:Y:S04]  /*136d0*/  STS.U16 [R22+UR5+0x1c80], R13 ;  /* 0x001c800d16007988 */ /* 0x000fe80008000405 */
[----:B------:R-:W-:Y:S04]  /*136e0*/  STS.U16 [R22+UR5+0x2400], R16 ;  /* 0x0024001016007988 */ /* 0x000fe80008000405 */
[----:B------:R-:W3:Y:S04]  /*136f0*/  LDL.LU R14, [R1] ;  /* 0x00000000010e7983 */ /* 0x000ee80000300800 */
[----:B------:R-:W-:Y:S04]  /*13700*/  STS.U16 [R22+UR5+0x2480], R18 ;  /* 0x0024801216007988 */ /* 0x000fe80008000405 */
[----:B0-----:R-:W3:Y:S04]  /*13710*/  LDL.LU R21, [R1+0xe70] ;  /* 0x000e700001157983 */ /* 0x001ee80000300800 */
[----:B------:R0:W-:Y:S04]  /*13720*/  STS.U16 [R22+UR5+0x2c00], R4 ;  /* 0x002c000416007988 */ /* 0x0001e80008000405 */
[----:B-1----:R-:W3:Y:S04]  /*13730*/  LDL.LU R19, [R1+0xe6c] ;  /* 0x000e6c0001137983 */ /* 0x002ee80000300800 */
[----:B------:R-:W3:Y:S01]  /*13740*/  LDL.LU R17, [R1+0xe68] ;  /* 0x000e680001117983 */ /* 0x000ee20000300800 */
[----:B0-----:R-:W-:-:S03]  /*13750*/  IMAD.SHL.U32 R4, R0, 0x2, RZ ;  /* 0x0000000200047824 */ /* 0x001fc600078e00ff */
[----:B------:R-:W3:Y:S04]  /*13760*/  LDL.LU R13, [R1+0xe64] ;  /* 0x000e6400010d7983 */ /* 0x000ee80000300800 */
[----:B------:R-:W3:Y:S01]  /*13770*/  LDL.LU R16, [R1+0xe60] ;  /* 0x000e600001107983 */ /* 0x000ee20000300800 */
[----:B------:R-:W-:-:S03]  /*13780*/  LOP3.LUT R4, R4, 0x50, RZ, 0x3c, !PT ;  /* 0x0000005004047812 */ /* 0x000fc600078e3cff */
[----:B------:R-:W3:Y:S04]  /*13790*/  LDL.LU R18, [R1+0xe5c] ;  /* 0x000e5c0001127983 */ /* 0x000ee80000300800 */
[----:B------:R0:W-:Y:S04]  /*137a0*/  STS.U16 [R22+UR5+0x2c80], R5 ;  /* 0x002c800516007988 */ /* 0x0001e80008000405 */
[----:B------:R1:W-:Y:S04]  /*137b0*/  STS.U16 [R22+UR5+0x3400], R6 ;  /* 0x0034000616007988 */ /* 0x0003e80008000405 */
[----:B------:R1:W-:Y:S04]  /*137c0*/  STS.U16 [R22+UR5+0x3480], R7 ;  /* 0x0034800716007988 */ /* 0x0003e80008000405 */
[----:B0-----:R-:W3:Y:S04]  /*137d0*/  LDL.LU R5, [R1+0x3c] ;  /* 0x00003c0001057983 */ /* 0x001ee80000300800 */
[----:B-1----:R-:W3:Y:S04]  /*137e0*/  LDL.LU R6, [R1+0x38] ;  /* 0x0000380001067983 */ /* 0x002ee80000300800 */
[----:B------:R-:W3:Y:S04]  /*137f0*/  LDL.LU R7, [R1+0x34] ;  /* 0x0000340001077983 */ /* 0x000ee80000300800 */
[----:B------:R-:W3:Y:S04]  /*13800*/  LDL.LU R0, [R1+0x30] ;  /* 0x0000300001007983 */ /* 0x000ee80000300800 */
[----:B------:R0:W-:Y:S04]  /*13810*/  STS.U16 [R22+UR5+0x3c00], R20 ;  /* 0x003c001416007988 */ /* 0x0001e80008000405 */
[----:B------:R1:W-:Y:S04]  /*13820*/  STS.U16 [R22+UR5+0x3c80], R24 ;  /* 0x003c801816007988 */ /* 0x0003e80008000405 */
[----:B0-----:R-:W3:Y:S04]  /*13830*/  LDL.LU R20, [R1+0xe58] ;  /* 0x000e580001147983 */ /* 0x001ee80000300800 */
[----:B-1----:R-:W3:Y:S04]  /*13840*/  LDL.LU R22, [R1+0xe54] ;  /* 0x000e540001167983 */ /* 0x002ee80000300800 */
[----:B------:R-:W3:Y:S04]  /*13850*/  LDL.LU R24, [R1+0xe50] ;  /* 0x000e500001187983 */ /* 0x000ee80000300800 */
[----:B----4-:R0:W-:Y:S04]  /*13860*/  STS.U16 [R4+UR5+0x500], R26 ;  /* 0x0005001a04007988 */ /* 0x0101e80008000405 */
[----:B--2---:R1:W-:Y:S04]  /*13870*/  STS.U16 [R4+UR5+0x580], R2 ;  /* 0x0005800204007988 */ /* 0x0043e80008000405 */
[----:B---3--:R2:W-:Y:S04]  /*13880*/  STS.U16 [R4+UR5+0xd00], R3 ;  /* 0x000d000304007988 */ /* 0x0085e80008000405 */
[----:B0-----:R-:W3:Y:S04]  /*13890*/  LDL.LU R26, [R1+0xe4c] ;  /* 0x000e4c00011a7983 */ /* 0x001ee80000300800 */
[----:B-1----:R-:W4:Y:S04]  /*138a0*/  LDL.LU R2, [R1+0xe48] ;  /* 0x000e480001027983 */ /* 0x002f280000300800 */
[----:B------:R0:W-:Y:S04]  /*138b0*/  STS.U16 [R4+UR5+0xd80], R28 ;  /* 0x000d801c04007988 */ /* 0x0001e80008000405 */
[----:B--2---:R-:W2:Y:S04]  /*138c0*/  LDL.LU R3, [R1+0xe44] ;  /* 0x000e440001037983 */ /* 0x004ea80000300800 */
[----:B------:R1:W-:Y:S04]  /*138d0*/  STS.U16 [R4+UR5+0x1500], R8 ;  /* 0x0015000804007988 */ /* 0x0003e80008000405 */
[----:B0-----:R-:W3:Y:S04]  /*138e0*/  LDL.LU R28, [R1+0x1a8] ;  /* 0x0001a800011c7983 */ /* 0x001ee80000300800 */
[----:B------:R0:W-:Y:S04]  /*138f0*/  STS.U16 [R4+UR5+0x1580], R9 ;  /* 0x0015800904007988 */ /* 0x0001e80008000405 */
[----:B-1----:R-:W4:Y:S04]  /*13900*/  LDL.LU R8, [R1+0xe40] ;  /* 0x000e400001087983 */ /* 0x002f280000300800 */
[----:B------:R-:W-:Y:S04]  /*13910*/  STS.U16 [R4+UR5+0x1d00], R15 ;  /* 0x001d000f04007988 */ /* 0x000fe80008000405 */
[----:B0-----:R-:W2:Y:S04]  /*13920*/  LDL.LU R9, [R1+0xe3c] ;  /* 0x000e3c0001097983 */ /* 0x001ea80000300800 */
[----:B------:R0:W-:Y:S04]  /*13930*/  STS.U16 [R4+UR5+0x1d80], R10 ;  /* 0x001d800a04007988 */ /* 0x0001e80008000405 */
[----:B------:R1:W-:Y:S04]  /*13940*/  STS.U16 [R4+UR5+0x2500], R11 ;  /* 0x0025000b04007988 */ /* 0x0003e80008000405 */
[----:B------:R1:W-:Y:S04]  /*13950*/  STS.U16 [R4+UR5+0x2580], R12 ;  /* 0x0025800c04007988 */ /* 0x0003e80008000405 */
[----:B0-----:R-:W3:Y:S04]  /*13960*/  LDL.LU R10, [R1+0xe38] ;  /* 0x000e3800010a7983 */ /* 0x001ee80000300800 */
[----:B-1----:R-:W4:Y:S04]  /*13970*/  LDL.LU R11, [R1+0xe34] ;  /* 0x000e3400010b7983 */ /* 0x002f280000300800 */
[----:B------:R-:W2:Y:S01]  /*13980*/  LDL.LU R12, [R1+0xe30] ;  /* 0x000e3000010c7983 */ /* 0x000ea20000300800 */
[----:B------:R-:W0:Y:S03]  /*13990*/  S2R R15, SR_TID.X ;  /* 0x00000000000f7919 */ /* 0x000e260000002100 */
[----:B------:R1:W-:Y:S01]  /*139a0*/  STS.U16 [R4+UR5+0x2d00], R14 ;  /* 0x002d000e04007988 */ /* 0x0003e20008000405 */
[----:B0-----:R-:W-:-:S05]  /*139b0*/  LOP3.LUT R15, R15, 0x3f, RZ, 0xc0, !PT ;  /* 0x0000003f0f0f7812 */ /* 0x001fca00078ec0ff */
[----:B-1----:R-:W-:-:S05]  /*139c0*/  IMAD.SHL.U32 R14, R15, 0x2, RZ ;  /* 0x000000020f0e7824 */ /* 0x002fca00078e00ff */
[----:B------:R-:W-:Y:S01]  /*139d0*/  LOP3.LUT R14, R14, 0x60, RZ, 0x3c, !PT ;  /* 0x000000600e0e7812 */ /* 0x000fe200078e3cff */
[----:B--2---:R0:W-:Y:S04]  /*139e0*/  STS.U16 [R4+UR5+0x2d80], R12 ;  /* 0x002d800c04007988 */ /* 0x0041e80008000405 */
[----:B----4-:R1:W-:Y:S04]  /*139f0*/  STS.U16 [R4+UR5+0x3500], R11 ;  /* 0x0035000b04007988 */ /* 0x0103e80008000405 */
[----:B---3--:R2:W-:Y:S04]  /*13a00*/  STS.U16 [R4+UR5+0x3580], R10 ;  /* 0x0035800a04007988 */ /* 0x0085e80008000405 */
[----:B0-----:R-:W3:Y:S04]  /*13a10*/  LDL.LU R12, [R1+0x4] ;  /* 0x00000400010c7983 */ /* 0x001ee80000300800 */
[----:B-1----:R-:W4:Y:S04]  /*13a20*/  LDL.LU R11, [R1+0x14] ;  /* 0x00001400010b7983 */ /* 0x002f280000300800 */
[----:B--2---:R-:W2:Y:S04]  /*13a30*/  LDL.LU R10, [R1+0x18] ;  /* 0x00001800010a7983 */ /* 0x004ea80000300800 */
[----:B------:R0:W-:Y:S04]  /*13a40*/  STS.U16 [R4+UR5+0x3d00], R9 ;  /* 0x003d000904007988 */ /* 0x0001e80008000405 */
[----:B------:R1:W-:Y:S04]  /*13a50*/  STS.U16 [R4+UR5+0x3d80], R8 ;  /* 0x003d800804007988 */ /* 0x0003e80008000405 */
[----:B------:R1:W-:Y:S04]  /*13a60*/  STS.U16 [R14+UR5+0x600], R5 ;  /* 0x000600050e007988 */ /* 0x0003e80008000405 */
[----:B0-----:R-:W3:Y:S04]  /*13a70*/  LDL.LU R9, [R1+0x24] ;  /* 0x0000240001097983 */ /* 0x001ee80000300800 */
[----:B-1----:R-:W4:Y:S04]  /*13a80*/  LDL.LU R4, [R1+0xe2c] ;  /* 0x000e2c0001047983 */ /* 0x002f280000300800 */
[----:B------:R-:W2:Y:S04]  /*13a90*/  LDL.LU R8, [R1+0x28] ;  /* 0x0000280001087983 */ /* 0x000ea80000300800 */
[----:B------:R-:W4:Y:S04]  /*13aa0*/  LDL.LU R5, [R1+0xe28] ;  /* 0x000e280001057983 */ /* 0x000f280000300800 */
[----:B------:R0:W-:Y:S04]  /*13ab0*/  STS.U16 [R14+UR5+0x680], R6 ;  /* 0x000680060e007988 */ /* 0x0001e80008000405 */
[----:B------:R1:W-:Y:S04]  /*13ac0*/  STS.U16 [R14+UR5+0xe00], R7 ;  /* 0x000e00070e007988 */ /* 0x0003e80008000405 */
[----:B------:R1:W-:Y:S04]  /*13ad0*/  STS.U16 [R14+UR5+0xe80], R0 ;  /* 0x000e80000e007988 */ /* 0x0003e80008000405 */
[----:B0-----:R-:W4:Y:S04]  /*13ae0*/  LDL.LU R6, [R1+0xe24] ;  /* 0x000e240001067983 */ /* 0x001f280000300800 */
[----:B-1----:R-:W4:Y:S04]  /*13af0*/  LDL.LU R7, [R1+0xe20] ;  /* 0x000e200001077983 */ /* 0x002f280000300800 */
[----:B------:R-:W4:Y:S04]  /*13b00*/  LDL.LU R0, [R1+0xe1c] ;  /* 0x000e1c0001007983 */ /* 0x000f280000300800 */
[----:B--2---:R-:W-:Y:S04]  /*13b10*/  STS.U16 [R14+UR5+0x1600], R8 ;  /* 0x001600080e007988 */ /* 0x004fe80008000405 */
[----:B---3--:R-:W-:Y:S04]  /*13b20*/  STS.U16 [R14+UR5+0x1680], R9 ;  /* 0x001680090e007988 */ /* 0x008fe80008000405 */
[----:B------:R-:W-:Y:S04]  /*13b30*/  STS.U16 [R14+UR5+0x1e00], R10 ;  /* 0x001e000a0e007988 */ /* 0x000fe80008000405 */
[----:B----4-:R-:W-:Y:S04]  /*13b40*/  STS.U16 [R14+UR5+0x1e80], R11 ;  /* 0x001e800b0e007988 */ /* 0x010fe80008000405 */
[----:B------:R0:W-:Y:S04]  /*13b50*/  STS.U16 [R14+UR5+0x2600], R0 ;  /* 0x002600000e007988 */ /* 0x0001e80008000405 */
[----:B0-----:R-:W2:Y:S01]  /*13b60*/  LDL.LU R0, [R1+0xe18] ;  /* 0x000e180001007983 */ /* 0x001ea20000300800 */
[----:B------:R-:W-:-:S03]  /*13b70*/  IMAD.SHL.U32 R8, R15, 0x2, RZ ;  /* 0x000000020f087824 */ /* 0x000fc600078e00ff */
[----:B------:R-:W-:Y:S02]  /*13b80*/  STS.U16 [R14+UR5+0x2680], R12 ;  /* 0x0026800c0e007988 */ /* 0x000fe40008000405 */
[----:B------:R-:W-:Y:S02]  /*13b90*/  LOP3.LUT R8, R8, 0x70, RZ, 0x3c, !PT ;  /* 0x0000007008087812 */ /* 0x000fe400078e3cff */
[----:B------:R-:W-:Y:S04]  /*13ba0*/  STS.U16 [R14+UR5+0x2e00], R7 ;  /* 0x002e00070e007988 */ /* 0x000fe80008000405 */
[----:B------:R-:W-:Y:S04]  /*13bb0*/  STS.U16 [R14+UR5+0x2e80], R6 ;  /* 0x002e80060e007988 */ /* 0x000fe80008000405 */
[----:B------:R-:W-:Y:S04]  /*13bc0*/  STS.U16 [R14+UR5+0x3600], R5 ;  /* 0x003600050e007988 */ /* 0x000fe80008000405 */
[----:B------:R-:W-:Y:S04]  /*13bd0*/  STS.U16 [R14+UR5+0x3680], R4 ;  /* 0x003680040e007988 */ /* 0x000fe80008000405 */
[----:B------:R-:W-:Y:S04]  /*13be0*/  STS.U16 [R14+UR5+0x3e00], R3 ;  /* 0x003e00030e007988 */ /* 0x000fe80008000405 */
[----:B------:R0:W-:Y:S04]  /*13bf0*/  STS.U16 [R14+UR5+0x3e80], R2 ;  /* 0x003e80020e007988 */ /* 0x0001e80008000405 */
[----:B------:R1:W-:Y:S04]  /*13c00*/  STS.U16 [R8+UR5+0x3f00], R28 ;  /* 0x003f001c08007988 */ /* 0x0003e80008000405 */
[----:B0-----:R-:W3:Y:S01]  /*13c10*/  LDL R2, [R1+0x198] ;  /* 0x0001980001027983 */ /* 0x001ee20000100800 */
[----:B-1----:R-:W0:Y:S02]  /*13c20*/  S2R R28, SR_TID.X ;  /* 0x00000000001c7919 */ /* 0x002e240000002100 */
[----:B0-----:R-:W-:-:S05]  /*13c30*/  LOP3.LUT R28, R28, 0x20, RZ, 0xc0, !PT ;  /* 0x000000201c1c7812 */ /* 0x001fca00078ec0ff */
[----:B------:R-:W-:Y:S01]  /*13c40*/  IMAD.SHL.U32 R28, R28, 0x40, RZ ;  /* 0x000000401c1c7824 */ /* 0x000fe200078e00ff */
[----:B--2---:R0:W-:Y:S02]  /*13c50*/  STS.U16 [R8+UR5+0x3f80], R0 ;  /* 0x003f800008007988 */ /* 0x0041e40008000405 */
[----:B0-----:R-:W0:Y:S02]  /*13c60*/  S2R R0, SR_TID.X ;  /* 0x0000000000007919 */ /* 0x001e240000002100 */
[----:B------:R-:W-:Y:S04]  /*13c70*/  STS.U16 [R8+UR5+0x700], R26 ;  /* 0x0007001a08007988 */ /* 0x000fe80008000405 */
        /* <DEDUP_REMOVED lines=12> */
[----:B------:R1:W-:Y:S01]  /*13d40*/  STS.U16 [R8+UR5+0x3780], R29 ;  /* 0x0037801d08007988 */ /* 0x0003e20008000405 */
[----:B------:R-:W-:Y:S01]  /*13d50*/  BAR.SYNC.DEFER_BLOCKING 0x0 ;  /* 0x0000000000007b1d */ /* 0x000fe20000010000 */
[C---:B0-----:R-:W-:Y:S01]  /*13d60*/  IMAD.SHL.U32 R3, R0.reuse, 0x2, RZ ;  /* 0x0000000200037824 */ /* 0x041fe200078e00ff */
[----:B------:R-:W-:-:S05]  /*13d70*/  LOP3.LUT R0, R0, 0x7, RZ, 0xc0, !PT ;  /* 0x0000000700007812 */ /* 0x000fca00078ec0ff */
[----:B------:R-:W-:Y:S01]  /*13d80*/  IMAD R0, R0, 0x110, RZ ;  /* 0x0000011000007824 */ /* 0x000fe200078e02ff */
[----:B-1----:R-:W2:Y:S04]  /*13d90*/  LDL R29, [R1+0x19c] ;  /* 0x00019c00011d7983 */ /* 0x002ea80000100800 */
[----:B------:R-:W-:-:S04]  /*13da0*/  LOP3.LUT R0, R0, 0x30, R3, 0x78, !PT ;  /* 0x0000003000007812 */ /* 0x000fc800078e7803 */
[----:B------:R-:W-:-:S05]  /*13db0*/  LOP3.LUT R0, R0, R28, RZ, 0xfc, !PT ;  /* 0x0000001c00007212 */ /* 0x000fca00078efcff */
[----:B------:R-:W0:Y:S04]  /*13dc0*/  LDSM.16.M88.4 R12, [R0+UR5] ;  /* 0x00000005000c783b */ /* 0x000e280008000200 */
[----:B------:R-:W1:Y:S04]  /*13dd0*/  LDSM.16.M88.4 R24, [R0+UR5+0x2000] ;  /* 0x002000050018783b */ /* 0x000e680008000200 */
[----:B------:R-:W4:Y:S04]  /*13de0*/  LDSM.16.M88.4 R4, [R0+UR5+0x1000] ;  /* 0x001000050004783b */ /* 0x000f280008000200 */
[----:B---3--:R-:W-:Y:S04]  /*13df0*/  LDSM.16.MT88.4 R16, [R2+UR5+0x4400] ;  /* 0x004400050210783b */ /* 0x008fe80008004200 */
[----:B------:R-:W-:Y:S04]  /*13e00*/  LDSM.16.MT88.4 R8, [R2+UR5+0x4000] ;  /* 0x004000050208783b */ /* 0x000fe80008004200 */
[----:B0-----:R-:W-:Y:S04]  /*13e10*/  STL.64 [R1+0x10], R12 ;  /* 0x0000100c01007387 */ /* 0x001fe80000100a00 */
[----:B------:R-:W-:Y:S04]  /*13e20*/  STL.64 [R1+0x18], R14 ;  /* 0x0000180e01007387 */ /* 0x000fe80000100a00 */
[----:B-1----:R-:W-:Y:S04]  /*13e30*/  STL [R1+0xda4], R26 ;  /* 0x000da41a01007387 */ /* 0x002fe80000100800 */
[----:B----4-:R-:W-:Y:S04]  /*13e40*/  STL.64 [R1], R4 ;  /* 0x0000000401007387 */ /* 0x010fe80000100a00 */
[----:B------:R-:W-:Y:S04]  /*13e50*/  STL.64 [R1+0x8], R6 ;  /* 0x0000080601007387 */ /* 0x000fe80000100a00 */
[----:B------:R-:W-:Y:S04]  /*13e60*/  STL [R1+0xda0], R27 ;  /* 0x000da01b01007387 */ /* 0x000fe80000100800 */
[----:B------:R0:W-:Y:S04]  /*13e70*/  STL.64 [R1+0xe08], R24 ;  /* 0x000e081801007387 */ /* 0x0001e80000100a00 */
[----:B------:R-:W1:Y:S04]  /*13e80*/  LDSM.16.M88.4 R4, [R0+UR5+0x3000] ;  /* 0x003000050004783b */ /* 0x000e680008000200 */
[----:B0-----:R-:W3:Y:S04]  /*13e90*/  LDL.LU.64 R24, [R1] ;  /* 0x0000000001187983 */ /* 0x001ee80000300a00 */
[----:B--2---:R-:W0:Y:S04]  /*13ea0*/  LDSM.16.MT88.4 R12, [R29+UR5+0x4000] ;  /* 0x004000051d0c783b */ /* 0x004e280008004200 */
[----:B------:R-:W2:Y:S04]  /*13eb0*/  LDSM.16.MT88.4 R20, [R29+UR5+0x4400] ;  /* 0x004400051d14783b */ /* 0x000ea80008004200 */
[----:B---3--:R3:W-:Y:S04]  /*13ec0*/  STL.64 [R1+0xe10], R24 ;  /* 0x000e101801007387 */ /* 0x0087e80000100a00 */
[----:B---3--:R-:W3:Y:S04]  /*13ed0*/  LDL.LU.64 R24, [R1+0x10] ;  /* 0x0000100001187983 */ /* 0x008ee80000300a00 */
[----:B-1----:R-:W-:Y:S04]  /*13ee0*/  STL [R1+0xd74], R6 ;  /* 0x000d740601007387 */ /* 0x002fe80000100800 */
[----:B------:R-:W-:Y:S04]  /*13ef0*/  STL [R1+0xd70], R7 ;  /* 0x000d700701007387 */ /* 0x000fe80000100800 */
[----:B0-----:R-:W-:Y:S04]  /*13f00*/  STL.64 [R1+0xdf0], R14 ;  /* 0x000df00e01007387 */ /* 0x001fe80000100a00 */
[----:B------:R0:W-:Y:S04]  /*13f10*/  STL.64 [R1+0xde8], R12 ;  /* 0x000de80c01007387 */ /* 0x0001e80000100a00 */
[----:B0-----:R-:W4:Y:S04]  /*13f20*/  LDL.LU.64 R12, [R1+0xe0] ;  /* 0x0000e000010c7983 */ /* 0x001f280000300a00 */
[----:B------:R-:W2:Y:S04]  /*13f30*/  LDL.LU.64 R14, [R1+0xe8] ;  /* 0x0000e800010e7983 */ /* 0x000ea80000300a00 */
[----:B--2---:R-:W-:Y:S04]  /*13f40*/  STL.64 [R1+0xe00], R14 ;  /* 0x000e000e01007387 */ /* 0x004fe80000100a00 */
[----:B----4-:R0:W-:Y:S04]  /*13f50*/  STL.64 [R1+0xdf8], R12 ;  /* 0x000df80c01007387 */ /* 0x0101e80000100a00 */
[----:B0-----:R-:W2:Y:S04]  /*13f60*/  LDL.LU.64 R12, [R1+0xf0] ;  /* 0x0000f000010c7983 */ /* 0x001ea80000300a00 */
[----:B------:R-:W2:Y:S04]  /*13f70*/  LDL.LU.64 R14, [R1+0xf8] ;  /* 0x0000f800010e7983 */ /* 0x000ea80000300a00 */
[----:B------:R-:W-:Y:S04]  /*13f80*/  STL [R1+0xdb8], R2 ;  /* 0x000db80201007387 */ /* 0x000fe80000100800 */
[----:B------:R-:W-:Y:S04]  /*13f90*/  STL.64 [R1+0xdb0], R18 ;  /* 0x000db01201007387 */ /* 0x000fe80000100a00 */
[----:B------:R0:W-:Y:S04]  /*13fa0*/  STL.64 [R1+0xda8], R16 ;  /* 0x000da81001007387 */ /* 0x0001e80000100a00 */
[----:B0-----:R-:W3:Y:S04]  /*13fb0*/  LDL.LU.64 R16, [R1+0x100] ;  /* 0x0001000001107983 */ /* 0x001ee80000300a00 */
[----:B------:R-:W3:Y:S04]  /*13fc0*/  LDL.LU.64 R18, [R1+0x108] ;  /* 0x0001080001127983 */ /* 0x000ee80000300a00 */
[----:B------:R-:W-:Y:S04]  /*13fd0*/  STL [R1+0xdbc], R29 ;  /* 0x000dbc1d01007387 */ /* 0x000fe80000100800 */
[----:B------:R-:W-:Y:S04]  /*13fe0*/  STL.64 [R1+0xd68], R22 ;  /* 0x000d681601007387 */ /* 0x000fe80000100a00 */
[----:B------:R3:W-:Y:S02]  /*13ff0*/  STL.64 [R1+0xd60], R20 ;  /* 0x000d601401007387 */ /* 0x0007e40000100a00 */
[----:B---3--:R-:W-:Y:S07]  /*14000*/  HMMA.16816.F32 R20, R8, R24, R16 ;  /* 0x000000180814723c */ /* 0x008fee0000001810 */
[----:B------:R-:W-:-:S02]  /*14010*/  IMAD.MOV.U32 R19, RZ, RZ, R24 ;  /* 0x000000ffff137224 */ /* 0x000fc400078e0018 */
[----:B------:R-:W-:Y:S02]  /*14020*/  IMAD.MOV.U32 R18, RZ, RZ, R25 ;  /* 0x000000ffff127224 */ /* 0x000fe400078e0019 */
[----:B------:R-:W2:-:S13]  /*14030*/  LDL.LU.64 R24, [R1+0xe10] ;  /* 0x000e100001187983 */ /* 0x000e9a0000300a00 */
[----:B------:R-:W-:Y:S02]  /*14040*/  IMAD.MOV.U32 R6, RZ, RZ, R21 ;  /* 0x000000ffff067224 */ /* 0x000fe400078e0015 */
[----:B------:R-:W-:Y:S02]  /*14050*/  IMAD.MOV.U32 R7, RZ, RZ, R20 ;  /* 0x000000ffff077224 */ /* 0x000fe400078e0014 */
[----:B------:R-:W-:Y:S01]  /*14060*/  IMAD.MOV.U32 R3, RZ, RZ, R22 ;  /* 0x000000ffff037224 */ /* 0x000fe200078e0016 */
[----:B------:R-:W3:Y:S01]  /*14070*/  LDL.LU.64 R20, [R1+0xd0] ;  /* 0x0000d00001147983 */ /* 0x000ee20000300a00 */
[----:B------:R-:W-:-:S03]  /*14080*/  IMAD.MOV.U32 R0, RZ, RZ, R23 ;  /* 0x000000ffff007224 */ /* 0x000fc600078e0017 */
[----:B------:R-:W3:Y:S04]  /*14090*/  LDL.LU.64 R22, [R1+0xd8] ;  /* 0x0000d80001167983 */ /* 0x000ee80000300a00 */
[----:B------:R-:W-:Y:S01]  /*140a0*/  STL [R1+0xdc0], R6 ;  /* 0x000dc00601007387 */ /* 0x000fe20000100800 */
[----:B--2---:R-:W-:Y:S06]  /*140b0*/  HMMA.16816.F32 R12, R8, R24, R12 ;  /* 0x00000018080c723c */ /* 0x004fec000000180c */
[----:B------:R-:W-:-:S02]  /*140c0*/  IMAD.MOV.U32 R17, RZ, RZ, R24 ;  /* 0x000000ffff117224 */ /* 0x000fc400078e0018 */
[----:B------:R-:W-:Y:S02]  /*140d0*/  IMAD.MOV.U32 R16, RZ, RZ, R25 ;  /* 0x000000ffff107224 */ /* 0x000fe400078e0019 */
[----:B------:R-:W2:-:S13]  /*140e0*/  LDL.LU.64 R24, [R1+0xe08] ;  /* 0x000e080001187983 */ /* 0x000e9a0000300a00 */
[----:B------:R0:W-:Y:S01]  /*140f0*/  STL.64 [R1+0x60], R12 ;  /* 0x0000600c01007387 */ /* 0x0001e20000100a00 */
[----:B------:R-:W-:Y:S02]  /*14100*/  IMAD.MOV.U32 R26, RZ, RZ, R14 ;  /* 0x000000ffff1a7224 */ /* 0x000fe400078e000e */
[----:B------:R-:W-:Y:S02]  /*14110*/  IMAD.MOV.U32 R27, RZ, RZ, R15 ;  /* 0x000000ffff1b7224 */ /* 0x000fe400078e000f */
[----:B------:R-:W2:Y:S04]  /*14120*/  LDL.LU.64 R14, [R1+0xe00] ;  /* 0x000e0000010e7983 */ /* 0x000ea80000300a00 */
[----:B0-----:R-:W2:Y:S01]  /*14130*/  LDL.LU.64 R12, [R1+0xdf8] ;  /* 0x000df800010c7983 */ /* 0x001ea20000300a00 */
[C---:B---3--:R-:W-:Y:S06]  /*14140*/  HMMA.16816.F32 R20, R8.reuse, R4, R20 ;  /* 0x000000040814723c */ /* 0x048fec0000001814 */
[----:B--2---:R-:W-:-:S15]  /*14150*/  HMMA.16816.F32 R12, R8, R24, R12 ;  /* 0x00000018080c723c */ /* 0x004fde000000180c */
[----:B------:R-:W-:-:S09]  /*14160*/  NOP ;  /* 0x0000000000007918 */ /* 0x000fd20000000000 */
[----:B------:R-:W-:Y:S02]  /*14170*/  IMAD.MOV.U32 R6, RZ, RZ, R12 ;  /* 0x000000ffff067224 */ /* 0x000fe400078e000c */
[----:B------:R-:W-:Y:S02]  /*14180*/  IMAD.MOV.U32 R2, RZ, RZ, R14 ;  /* 0x000000ffff027224 */ /* 0x000fe400078e000e */
[----:B------:R-:W-:Y:S02]  /*14190*/  IMAD.MOV.U32 R28, RZ, RZ, R15 ;  /* 0x000000ffff1c7224 */ /* 0x000fe400078e000f */
[----:B------:R-:W-:Y:S01]  /*141a0*/  IMAD.MOV.U32 R29, RZ, RZ, R13 ;  /* 0x000000ffff1d7224 */ /* 0x000fe200078e000d */
[----:B------:R-:W2:Y:S04]  /*141b0*/  LDL.LU.64 R14, [R1+0xdf0] ;  /* 0x000df000010e7983 */ /* 0x000ea80000300a00 */
[----:B------:R-:W2:Y:S04]  /*141c0*/  LDL.LU.64 R12, [R1+0xde8] ;  /* 0x000de800010c7983 */ /* 0x000ea80000300a00 */
[----:B------:R-:W-:Y:S04]  /*141d0*/  STL.64 [R1+0xdd0], R26 ;  /* 0x000dd01a01007387 */ /* 0x000fe80000100a00 */
[----:B------:R-:W-:Y:S04]  /*141e0*/  STL.64 [R1+0xdc8], R24 ;  /* 0x000dc81801007387 */ /* 0x000fe80000100a00 */
[----:B------:R-:W-:Y:S04]  /*141f0*/  STL.64 [R1+0xde0], R6 ;  /* 0x000de00601007387 */ /* 0x000fe80000100a00 */
[----:B------:R0:W-:Y:S04]  /*14200*/  STL.64 [R1+0xdd8], R4 ;  /* 0x000dd80401007387 */ /* 0x0001e80000100a00 */
[----:B0-----:R-:W2:Y:S04]  /*14210*/  LDL.LU.64 R4, [R1+0xc0] ;  /* 0x0000c00001047983 */ /* 0x001ea80000300a00 */
[----:B------:R-:W2:Y:S01]  /*14220*/  LDL.LU.64 R6, [R1+0xc8] ;  /* 0x0000c80001067983 */ /* 0x000ea20000300a00 */
[----:B------:R-:W-:-:S02]  /*14230*/  IMAD.MOV.U32 R8, RZ, RZ, R17 ;  /* 0x000000ffff087224 */ /* 0x000fc400078e0011 */
[----:B------:R-:W-:Y:S02]  /*14240*/  IMAD.MOV.U32 R9, RZ, RZ, R16 ;  /* 0x000000ffff097224 */ /* 0x000fe400078e0010 */
[----:B------:R-:W-:Y:S01]  /*14250*/  IMAD.MOV.U32 R24, RZ, RZ, R19 ;  /* 0x000000ffff187224 */ /* 0x000fe200078e0013 */
[----:B------:R-:W3:Y:S01]  /*14260*/  LDL.LU.64 R16, [R1+0x90] ;  /* 0x0000900001107983 */ /* 0x000ee20000300a00 */
[----:B------:R-:W-:-:S03]  /*14270*/  IMAD.MOV.U32 R25, RZ, RZ, R18 ;  /* 0x000000ffff197224 */ /* 0x000fc600078e0012 */
[----:B------:R-:W3:Y:S04]  /*14280*/  LDL.LU.64 R18, [R1+0x98] ;  /* 0x0000980001127983 */ /* 0x000ee80000300a00 */
[----:B------:R-:W-:Y:S04]  /*14290*/  STL.64 [R1+0xd80], R22 ;  /* 0x000d801601007387 */ /* 0x000fe80000100a00 */
[----:B------:R0:W-:Y:S04]  /*142a0*/  STL.64 [R1+0xd78], R20 ;  /* 0x000d781401007387 */ /* 0x0001e80000100a00 */
[----:B0-----:R-:W4:Y:S04]  /*142b0*/  LDL.LU.64 R20, [R1+0xb0] ;  /* 0x0000b00001147983 */ /* 0x001f280000300a00 */
[----:B------:R-:W4:Y:S01]  /*142c0*/  LDL.LU.64 R22, [R1+0xb8] ;  /* 0x0000b80001167983 */ /* 0x000f220000300a00 */
[----:B--2---:R-:W-:Y:S03]  /*142d0*/  HMMA.16816.F32 R24, R12, R24, R4 ;  /* 0x000000180c18723c */ /* 0x004fe60000001804 */
[----:B------:R-:W2:Y:S04]  /*142e0*/  LDL.LU.64 R6, [R1+0xde0] ;  /* 0x000de00001067983 */ /* 0x000ea80000300a00 */
[----:B------:R-:W3:-:S15]  /*142f0*/  LDL.LU.64 R4, [R1+0xdd8] ;  /* 0x000dd80001047983 */ /* 0x000ede0000300a00 */
[----:B------:R-:W-:-:S01]  /*14300*/  NOP ;  /* 0x0000000000007918 */ /* 0x000fc20000000000 */
[----:B------:R-:W-:Y:S01]  /*14310*/  STL.64 [R1+0x30], R24 ;  /* 0x0000301801007387 */ /* 0x000fe20000100a00 */
[----:B----4-:R-:W-:Y:S03]  /*14320*/  HMMA.16816.F32 R20, R12, R8, R20 ;  /* 0x000000080c14723c */ /* 0x010fe60000001814 */
[----:B------:R0:W-:Y:S04]  /*14330*/  STL.64 [R1+0x38], R26 ;  /* 0x0000381a01007387 */ /* 0x0001e80000100a00 */
[----:B0-----:R-:W4:Y:S04]  /*14340*/  LDL.LU.64 R26, [R1+0xdd0] ;  /* 0x000dd000011a7983 */ /* 0x001f280000300a00 */
[----:B------:R-:W3:Y:S04]  /*14350*/  LDL.LU.64 R24, [R1+0xdc8] ;  /* 0x000dc80001187983 */ /* 0x000ee80000300a00 */
[----:B------:R-:W4:Y:S04]  /*14360*/  LDL.LU.64 R8, [R1+0xa0] ;  /* 0x0000a00001087983 */ /* 0x000f280000300a00 */
[----:B------:R-:W4:Y:S04]  /*14370*/  LDL.LU.64 R10, [R1+0xa8] ;  /* 0x0000a800010a7983 */ /* 0x000f280000300a00 */
[----:B------:R0:W-:Y:S04]  /*14380*/  STL.64 [R1+0x20], R20 ;  /* 0x0000201401007387 */ /* 0x0001e80000100a00 */
[----:B------:R1:W-:Y:S01]  /*14390*/  STL.64 [R1+0x28], R22 ;  /* 0x0000281601007387 */ /* 0x0003e20000100a00 */
[----:B0-----:R-:W-:-:S02]  /*143a0*/  IMAD.MOV.U32 R21, RZ, RZ, R29 ;  /* 0x000000ffff157224 */ /* 0x001fc400078e001d */
[----:B-1----:R-:W-:Y:S02]  /*143b0*/  IMAD.MOV.U32 R22, RZ, RZ, R2 ;  /* 0x000000ffff167224 */ /* 0x002fe400078e0002 */
[----:B------:R-:W-:Y:S02]  /*143c0*/  IMAD.MOV.U32 R23, RZ, RZ, R28 ;  /* 0x000000ffff177224 */ /* 0x000fe400078e001c */
[----:B--2---:R-:W-:Y:S02]  /*143d0*/  IMAD.MOV.U32 R20, RZ, RZ, R6 ;  /* 0x000000ffff147224 */ /* 0x004fe400078e0006 */
[----:B------:R-:W2:Y:S04]  /*143e0*/  LDL.LU R6, [R1+0xdc0] ;  /* 0x000dc00001067983 */ /* 0x000ea80000300800 */
[----:B------:R-:W2:Y:S04]  /*143f0*/  LDL.LU R29, [R1+0xdbc] ;  /* 0x000dbc00011d7983 */ /* 0x000ea80000300800 */
[----:B------:R-:W2:Y:S04]  /*14400*/  LDL.LU R2, [R1+0xdb8] ;  /* 0x000db80001027983 */ /* 0x000ea80000300800 */
[----:B------:R0:W-:Y:S04]  /*14410*/  STL.64 [R1+0xd90], R22 ;  /* 0x000d901601007387 */ /* 0x0001e80000100a00 */
[----:B------:R1:W-:Y:S04]  /*14420*/  STL.64 [R1+0xd88], R20 ;  /* 0x000d881401007387 */ /* 0x0003e80000100a00 */
[----:B0-----:R-:W2:Y:S01]  /*14430*/  LDL.LU.64 R22, [R1+0x8] ;  /* 0x0000080001167983 */ /* 0x001ea20000300a00 */
[----:B---3--:R-:W-:-:S15]  /*14440*/  HMMA.16816.F32 R16, R12, R24, R16 ;  /* 0x000000180c10723c */ /* 0x008fde0000001810 */
[----:B------:R-:W-:-:S09]  /*14450*/  NOP ;  /* 0x0000000000007918 */ /* 0x000fd20000000000 */
[----:B------:R-:W-:Y:S01]  /*14460*/  IMAD.MOV.U32 R28, RZ, RZ, R17 ;  /* 0x000000ffff1c7224 */ /* 0x000fe200078e0011 */
[----:B----4-:R-:W-:Y:S01]  /*14470*/  HMMA.16816.F32 R8, R12, R4, R8 ;  /* 0x000000040c08723c */ /* 0x010fe20000001808 */
[----:B-1----:R-:W-:-:S15]  /*14480*/  IMAD.MOV.U32 R20, RZ, RZ, R7 ;  /* 0x000000ffff147224 */ /* 0x002fde00078e0007 */
[----:B------:R-:W-:-:S08]  /*14490*/  NOP ;  /* 0x0000000000007918 */ /* 0x000fd00000000000 */
[----:B------:R-:W-:Y:S01]  /*144a0*/  IMAD.MOV.U32 R7, RZ, RZ, R9 ;  /* 0x000000ffff077224 */ /* 0x000fe200078e0009 */
[----:B--2---:R0:W-:Y:S04]  /*144b0*/  STL.64 [R1+0xd98], R22 ;  /* 0x000d981601007387 */ /* 0x0041e80000100a00 */
[----:B------:R1:W-:Y:S01]  /*144c0*/  STL [R1+0x90], R16 ;  /* 0x0000901001007387 */ /* 0x0003e20000100800 */
[----:B0-----:R-:W-:Y:S02]  /*144d0*/  IMAD.MOV.U32 R22, RZ, RZ, R3 ;  /* 0x000000ffff167224 */ /* 0x001fe400078e0003 */
[----:B------:R-:W-:Y:S02]  /*144e0*/  IMAD.MOV.U32 R23, RZ, RZ, R0 ;  /* 0x000000ffff177224 */ /* 0x000fe400078e0000 */
[----:B------:R-:W-:-:S02]  /*144f0*/  IMAD.MOV.U32 R3, RZ, RZ, R18 ;  /* 0x000000ffff037224 */ /* 0x000fc400078e0012 */
[----:B------:R-:W-:Y:S02]  /*14500*/  IMAD.MOV.U32 R0, RZ, RZ, R19 ;  /* 0x000000ffff007224 */ /* 0x000fe400078e0013 */
[----:B------:R-:W2:Y:S04]  /*14510*/  LDL.LU.64 R18, [R1+0xdb0] ;  /* 0x000db00001127983 */ /* 0x000ea80000300a00 */
[----:B-1----:R-:W2:Y:S04]  /*14520*/  LDL.LU.64 R16, [R1+0xda8] ;  /* 0x000da80001107983 */ /* 0x002ea80000300a00 */
[----:B------:R-:W3:Y:S01]  /*14530*/  LDL R25, [R1+0x8c8] ;  /* 0x0008c80001197983 */ /* 0x000ee20000100800 */
[----:B------:R-:W-:-:S02]  /*14540*/  IMAD.MOV.U32 R21, RZ, RZ, R6 ;  /* 0x000000ffff157224 */ /* 0x000fc400078e0006 */
[----:B------:R-:W-:Y:S01]  /*14550*/  IMAD.MOV.U32 R6, RZ, RZ, R8 ;  /* 0x000000ffff067224 */ /* 0x000fe200078e0008 */
[----:B------:R-:W-:Y:S04]  /*14560*/  STL.64 [R1+0x88], R10 ;  /* 0x0000880a01007387 */ /* 0x000fe80000100a00 */
[----:B------:R-:W0:Y:S04]  /*14570*/  LDSM.16.MT88.4 R8, [R2+UR5+0x4800] ;  /* 0x004800050208783b */ /* 0x000e280008004200 */
[----:B------:R-:W-:Y:S04]  /*14580*/  STL [R1+0xd2c], R2 ;  /* 0x000d2c0201007387 */ /* 0x000fe80000100800 */
[----:B0-----:R-:W-:Y:S04]  /*14590*/  STL [R1+0xd24], R8 ;  /* 0x000d240801007387 */ /* 0x001fe80000100800 */
[----:B------:R-:W-:Y:S04]  /*145a0*/  STL [R1+0xd20], R9 ;  /* 0x000d200901007387 */ /* 0x000fe80000100800 */
[----:B------:R0:W-:Y:S04]  /*145b0*/  STL [R1+0xd1c], R10 ;  /* 0x000d1c0a01007387 */ /* 0x0001e80000100800 */
[----:B------:R1:W-:Y:S04]  /*145c0*/  STL [R1+0xd18], R11 ;  /* 0x000d180b01007387 */ /* 0x0003e80000100800 */
[----:B0-----:R-:W2:Y:S04]  /*145d0*/  LDL.LU R10, [R1+0x18] ;  /* 0x00001800010a7983 */ /* 0x001ea80000300800 */
[----:B-1----:R-:W2:Y:S04]  /*145e0*/  LDL.LU R11, [R1+0x1c] ;  /* 0x00001c00010b7983 */ /* 0x002ea80000300800 */
[----:B---3--:R-:W0:Y:S02]  /*145f0*/  LDSM.16.M88.4 R12, [R25+UR5] ;  /* 0x00000005190c783b */ /* 0x008e240008000200 */
[----:B0-----:R-:W-:-:S02]  /*14600*/  IMAD.MOV.U32 R5, RZ, RZ, R12 ;  /* 0x000000ffff057224 */ /* 0x001fc400078e000c */
[----:B------:R-:W-:Y:S01]  /*14610*/  STL.64 [R1+0xa8], R14 ;  /* 0x0000a80e01007387 */ /* 0x000fe20000100a00 */
[----:B------:R-:W-:-:S03]  /*14620*/  IMAD.MOV.U32 R4, RZ, RZ, R13 ;  /* 0x000000ffff047224 */ /* 0x000fc600078e000d */
[----:B------:R-:W0:Y:S04]  /*14630*/  LDSM.16.M88.4 R12, [R25+UR5+0x1000] ;  /* 0x00100005190c783b */ /* 0x000e280008000200 */
[----:B------:R-:W-:Y:S04]  /*14640*/  STL [R1+0xd34], R4 ;  /* 0x000d340401007387 */ /* 0x000fe80000100800 */
[----:B------:R-:W-:Y:S04]  /*14650*/  STL [R1+0xd30], R5 ;  /* 0x000d300501007387 */ /* 0x000fe80000100800 */
[----:B0-----:R-:W-:Y:S04]  /*14660*/  STL.64 [R1+0xc0], R12 ;  /* 0x0000c00c01007387 */ /* 0x001fe80000100a00 */
[----:B------:R-:W-:Y:S04]  /*14670*/  STL.64 [R1+0xc8], R14 ;  /* 0x0000c80e01007387 */ /* 0x000fe80000100a00 */
[----:B------:R-:W0:Y:S04]  /*14680*/  LDSM.16.M88.4 R12, [R25+UR5+0x2000] ;  /* 0x00200005190c783b */ /* 0x000e280008000200 */
[----:B0-----:R-:W-:Y:S04]  /*14690*/  STL.64 [R1+0xd0], R12 ;  /* 0x0000d00c01007387 */ /* 0x001fe80000100a00 */
[----:B------:R-:W-:Y:S04]  /*146a0*/  STL.64 [R1+0xd8], R14 ;  /* 0x0000d80e01007387 */ /* 0x000fe80000100a00 */
[----:B------:R-:W0:Y:S01]  /*146b0*/  LDSM.16.M88.4 R12, [R25+UR5+0x3000] ;  /* 0x00300005190c783b */ /* 0x000e220008000200 */
[----:B--2---:R-:W-:Y:S03]  /*146c0*/  HMMA.16816.F32 R20, R16, R10, R20 ;  /* 0x0000000a1014723c */ /* 0x004fe60000001814 */
[----:B0-----:R-:W-:Y:S04]  /*146d0*/  STL.64 [R1+0xe0], R12 ;  /* 0x0000e00c01007387 */ /* 0x001fe80000100a00 */
[----:B------:R-:W-:Y:S04]  /*146e0*/  STL.64 [R1+0xe8], R14 ;  /* 0x0000e80e01007387 */ /* 0x000fe80000100a00 */
[----:B------:R-:W0:Y:S04]  /*146f0*/  LDSM.16.MT88.4 R12, [R29+UR5+0x4800] ;  /* 0x004800051d0c783b */ /* 0x000e280008004200 */
[----:B------:R-:W-:Y:S04]  /*14700*/  STL [R1+0xd28], R29 ;  /* 0x000d281d01007387 */ /* 0x000fe80000100800 */
[----:B0-----:R0:W-:Y:S04]  /*14710*/  STL.64 [R1+0xcd8], R14 ;  /* 0x000cd80e01007387 */ /* 0x0011e80000100a00 */
[----:B------:R1:W-:Y:S01]  /*14720*/  STL.64 [R1+0xcd0], R12 ;  /* 0x000cd00c01007387 */ /* 0x0003e20000100a00 */
[----:B0-----:R-:W-:-:S02]  /*14730*/  IMAD.MOV.U32 R14, RZ, RZ, R26 ;  /* 0x000000ffff0e7224 */ /* 0x001fc400078e001a */
[----:B------:R-:W-:Y:S01]  /*14740*/  IMAD.MOV.U32 R15, RZ, RZ, R27 ;  /* 0x000000ffff0f7224 */ /* 0x000fe200078e001b */
[----:B-1----:R-:W2:Y:S04]  /*14750*/  LDL.LU R12, [R1+0x60] ;  /* 0x00006000010c7983 */ /* 0x002ea80000300800 */
[----:B------:R-:W2:Y:S04]  /*14760*/  LDL.LU R13, [R1+0x64] ;  /* 0x00006400010d7983 */ /* 0x000ea80000300800 */
[----:B------:R-:W3:Y:S04]  /*14770*/  LDL.LU R26, [R1+0xda4] ;  /* 0x000da400011a7983 */ /* 0x000ee80000300800 */
[----:B------:R-:W3:Y:S04]  /*14780*/  LDL.LU R27, [R1+0xda0] ;  /* 0x000da000011b7983 */ /* 0x000ee80000300800 */
[----:B------:R-:W-:Y:S04]  /*14790*/  STL.64 [R1+0x70], R20 ;  /* 0x0000701401007387 */ /* 0x000fe80000100a00 */
[----:B------:R0:W-:Y:S04]  /*147a0*/  STL.64 [R1+0x78], R22 ;  /* 0x0000781601007387 */ /* 0x0001e80000100a00 */
[----:B0-----:R-:W2:Y:S02]  /*147b0*/  LDL.LU.64 R22, [R1+0xd98] ;  /* 0x000d980001167983 */ /* 0x001ea40000300a00 */
[----:B--2---:R-:W-:Y:S06]  /*147c0*/  HMMA.16816.F32 R12, R16, R22, R12 ;  /* 0x00000016100c723c */ /* 0x004fec000000180c */
[----:B------:R-:W-:-:S02]  /*147d0*/  IMAD.MOV.U32 R9, RZ, RZ, R22 ;  /* 0x000000ffff097224 */ /* 0x000fc400078e0016 */
[----:B------:R-:W-:Y:S02]  /*147e0*/  IMAD.MOV.U32 R8, RZ, RZ, R23 ;  /* 0x000000ffff087224 */ /* 0x000fe400078e0017 */
[----:B------:R-:W3:Y:S04]  /*147f0*/  LDL.LU.64 R22, [R1+0xd90] ;  /* 0x000d900001167983 */ /* 0x000ee80000300a00 */
[----:B------:R-:W3:Y:S09]  /*14800*/  LDL.LU.64 R20, [R1+0xd88] ;  /* 0x000d880001147983 */ /* 0x000ef20000300a00 */
[----:B------:R0:W-:Y:S01]  /*14810*/  STL [R1+0x64], R13 ;  /* 0x0000640d01007387 */ /* 0x0001e20000100800 */
[----:B------:R-:W-:-:S03]  /*14820*/  IMAD.MOV.U32 R29, RZ, RZ, R15 ;  /* 0x000000ffff1d7224 */ /* 0x000fc600078e000f */
[----:B------:R1:W-:Y:S01]  /*14830*/  STL [R1+0x68], R14 ;  /* 0x0000680e01007387 */ /* 0x0003e20000100800 */
[----:B------:R-:W-:Y:S02]  /*14840*/  IMAD.MOV.U32 R2, RZ, RZ, R12 ;  /* 0x000000ffff027224 */ /* 0x000fe400078e000c */
[----:B------:R-:W-:Y:S02]  /*14850*/  IMAD.MOV.U32 R12, RZ, RZ, R6 ;  /* 0x000000ffff0c7224 */ /* 0x000fe400078e0006 */
[----:B0-----:R-:W-:Y:S01]  /*14860*/  IMAD.MOV.U32 R13, RZ, RZ, R7 ;  /* 0x000000ffff0d7224 */ /* 0x001fe200078e0007 */
[----:B---3--:R-:W-:-:S15]  /*14870*/  HMMA.16816.F32 R20, R16, R26, R20 ;  /* 0x0000001a1014723c */ /* 0x008fde0000001814 */
[----:B------:R-:W-:-:S09]  /*14880*/  NOP ;  /* 0x0000000000007918 */ /* 0x000fd20000000000 */
[----:B-1----:R-:W-:Y:S02]  /*14890*/  IMAD.MOV.U32 R14, RZ, RZ, R22 ;  /* 0x000000ffff0e7224 */ /* 0x002fe400078e0016 */
[----:B------:R-:W-:Y:S02]  /*148a0*/  IMAD.MOV.U32 R15, RZ, RZ, R23 ;  /* 0x000000ffff0f7224 */ /* 0x000fe400078e0017 */
[----:B------:R-:W-:Y:S01]  /*148b0*/  IMAD.MOV.U32 R4, RZ, RZ, R20 ;  /* 0x000000ffff047224 */ /* 0x000fe200078e0014 */
[----:B------:R-:W2:Y:S01]  /*148c0*/  LDL.LU.64 R22, [R1+0xd80] ;  /* 0x000d800001167983 */ /* 0x000ea20000300a00 */
[----:B------:R-:W-:-:S03]  /*148d0*/  IMAD.MOV.U32 R5, RZ, RZ, R21 ;  /* 0x000000ffff057224 */ /* 0x000fc600078e0015 */
[----:B------:R-:W2:Y:S04]  /*148e0*/  LDL.LU.64 R20, [R1+0xd78] ;  /* 0x000d780001147983 */ /* 0x000ea80000300a00 */
[----:B------:R0:W-:Y:S02]  /*148f0*/  STL.64 [R1+0xd50], R26 ;  /* 0x000d501a01007387 */ /* 0x0001e40000100a00 */
[----:B0-----:R-:W-:Y:S02]  /*14900*/  IMAD.MOV.U32 R26, RZ, RZ, R9 ;  /* 0x000000ffff1a7224 */ /* 0x001fe400078e0009 */
[----:B------:R-:W-:-:S05]  /*14910*/  IMAD.MOV.U32 R27, RZ, RZ, R8 ;  /* 0x000000ffff1b7224 */ /* 0x000fca00078e0008 */
[----:B------:R0:W-:Y:S04]  /*14920*/  STL.64 [R1+0xd58], R26 ;  /* 0x000d581a01007387 */ /* 0x0001e80000100a00 */
[----:B------:R-:W3:Y:S04]  /*14930*/  LDL.LU R24, [R1+0x30] ;  /* 0x0000300001187983 */ /* 0x000ee80000300800 */
[----:B------:R-:W3:Y:S04]  /*14940*/  LDL.LU R25, [R1+0x34] ;  /* 0x0000340001197983 */ /* 0x000ee80000300800 */
[----:B0-----:R-:W3:Y:S04]  /*14950*/  LDL.LU R26, [R1+0x38] ;  /* 0x00003800011a7983 */ /* 0x001ee80000300800 */
[----:B------:R-:W3:Y:S04]  /*14960*/  LDL.LU R27, [R1+0x3c] ;  /* 0x00003c00011b7983 */ /* 0x000ee80000300800 */
[----:B------:R0:W-:Y:S04]  /*14970*/  STL.64 [R1+0xd38], R14 ;  /* 0x000d380e01007387 */ /* 0x0001e80000100a00 */
[----:B------:R-:W2:Y:S04]  /*14980*/  LDL.LU R6, [R1+0xd74] ;  /* 0x000d740001067983 */ /* 0x000ea80000300800 */
[----:B------:R-:W2:Y:S04]  /*14990*/  LDL.LU R7, [R1+0xd70] ;  /* 0x000d700001077983 */ /* 0x000ea80000300800 */
[----:B0-----:R-:W4:Y:S04]  /*149a0*/  LDL.LU R14, [R1+0x88] ;  /* 0x00008800010e7983 */ /* 0x001f280000300800 */
[----:B------:R-:W4:Y:S01]  /*149b0*/  LDL.LU R15, [R1+0x8c] ;  /* 0x00008c00010f7983 */ /* 0x000f220000300800 */
[----:B--2---:R-:W-:Y:S03]  /*149c0*/  HMMA.16816.F32 R16, R16, R6, R20 ;  /* 0x000000061010723c */ /* 0x004fe60000001814 */
[----:B----4-:R-:W-:Y:S04]  /*149d0*/  STL.64 [R1+0xd48], R14 ;  /* 0x000d480e01007387 */ /* 0x010fe80000100a00 */
[----:B------:R0:W-:Y:S04]  /*149e0*/  STL.64 [R1+0xd40], R12 ;  /* 0x000d400c01007387 */ /* 0x0001e80000100a00 */
[----:B0-----:R-:W2:Y:S04]  /*149f0*/  LDL.LU R12, [R1+0x90] ;  /* 0x00009000010c7983 */ /* 0x001ea80000300800 */
[----:B------:R-:W3:Y:S04]  /*14a00*/  LDL.LU.64 R22, [R1+0xd68] ;  /* 0x000d680001167983 */ /* 0x000ee80000300a00 */
[----:B------:R-:W3:Y:S01]  /*14a10*/  LDL.LU.64 R20, [R1+0xd60] ;  /* 0x000d600001147983 */ /* 0x000ee20000300a00 */
[----:B------:R-:W-:-:S02]  /*14a20*/  IMAD.MOV.U32 R13, RZ, RZ, R28 ;  /* 0x000000ffff0d7224 */ /* 0x000fc400078e001c */
[----:B------:R-:W-:Y:S01]  /*14a30*/  IMAD.MOV.U32 R14, RZ, RZ, R3 ;  /* 0x000000ffff0e7224 */ /* 0x000fe200078e0003 */
[----:B------:R0:W-:Y:S01]  /*14a40*/  STL [R1+0x40], R16 ;  /* 0x0000401001007387 */ /* 0x0001e20000100800 */
[----:B------:R-:W-:Y:S02]  /*14a50*/  IMAD.MOV.U32 R28, RZ, RZ, R17 ;  /* 0x000000ffff1c7224 */ /* 0x000fe400078e0011 */
[----:B------:R-:W-:Y:S02]  /*14a60*/  IMAD.MOV.U32 R15, RZ, RZ, R0 ;  /* 0x000000ffff0f7224 */ /* 0x000fe400078e0000 */
[----:B------:R-:W-:Y:S02]  /*14a70*/  IMAD.MOV.U32 R3, RZ, RZ, R18 ;  /* 0x000000ffff037224 */ /* 0x000fe400078e0012 */
[----:B------:R-:W-:Y:S01]  /*14a80*/  IMAD.MOV.U32 R0, RZ, RZ, R19 ;  /* 0x000000ffff007224 */ /* 0x000fe200078e0013 */
[----:B0-----:R-:W4:Y:S04]  /*14a90*/  LDL.LU R16, [R1+0x20] ;  /* 0x0000200001107983 */ /* 0x001f280000300800 */
[----:B------:R-:W4:Y:S04]  /*14aa0*/  LDL.LU R17, [R1+0x24] ;  /* 0x0000240001117983 */ /* 0x000f280000300800 */
[----:B------:R-:W4:Y:S04]  /*14ab0*/  LDL.LU R18, [R1+0x28] ;  /* 0x0000280001127983 */ /* 0x000f280000300800 */
[----:B------:R-:W4:Y:S01]  /*14ac0*/  LDL.LU R19, [R1+0x2c] ;  /* 0x00002c0001137983 */ /* 0x000f220000300800 */
[----:B---3--:R-:W-:-:S15]  /*14ad0*/  HMMA.16816.F32 R24, R20, R10, R24 ;  /* 0x0000000a1418723c */ /* 0x008fde0000001818 */
[----:B------:R-:W-:-:S09]  /*14ae0*/  NOP ;  /* 0x0000000000007918 */ /* 0x000fd20000000000 */
[----:B------:R-:W-:Y:S02]  /*14af0*/  IMAD.MOV.U32 R10, RZ, RZ, R26 ;  /* 0x000000ffff0a7224 */ /* 0x000fe400078e001a */
[----:B------:R-:W-:Y:S02]  /*14b00*/  IMAD.MOV.U32 R11, RZ, RZ, R27 ;  /* 0x000000ffff0b7224 */ /* 0x000fe400078e001b */
[----:B------:R-:W4:Y:S01]  /*14b10*/  LDL.LU.64 R26, [R1+0xd58] ;  /* 0x000d5800011a7983 */ /* 0x000f220000300a00 */
[----:B------:R-:W-:Y:S02]  /*14b20*/  IMAD.MOV.U32 R8, RZ, RZ, R24 ;  /* 0x000000ffff087224 */ /* 0x000fe400078e0018 */
[----:B------:R-:W-:Y:S02]  /*14b30*/  IMAD.MOV.U32 R9, RZ, RZ, R25 ;  /* 0x000000ffff097224 */ /* 0x000fe400078e0019 */
[----:B----4-:R-:W-:-:S15]  /*14b40*/  HMMA.16816.F32 R24, R20, R26, R16 ;  /* 0x0000001a1418723c */ /* 0x010fde0000001810 */
[----:B------:R-:W-:-:S09]  /*14b50*/  NOP ;  /* 0x0000000000007918 */ /* 0x000fd20000000000 */
[----:B------:R-:W-:Y:S02]  /*14b60*/  IMAD.MOV.U32 R17, RZ, RZ, R26 ;  /* 0x000000ffff117224 */ /* 0x000fe400078e001a */
[----:B------:R-:W-:Y:S02]  /*14b70*/  IMAD.MOV.U32 R16, RZ, RZ, R27 ;  /* 0x000000ffff107224 */ /* 0x000fe400078e001b */
[----:B------:R-:W2:Y:S01]  /*14b80*/  LDL.LU.64 R26, [R1+0xd50] ;  /* 0x000d5000011a7983 */ /* 0x000ea20000300a00 */
[----:B------:R-:W-:Y:S02]  /*14b90*/  IMAD.MOV.U32 R19, RZ, RZ, R24 ;  /* 0x000000ffff137224 */ /* 0x000fe400078e0018 */
[----:B------:R-:W-:Y:S02]  /*14ba0*/  IMAD.MOV.U32 R18, RZ, RZ, R25 ;  /* 0x000000ffff127224 */ /* 0x000fe400078e0019 */
[----:B--2---:R-:W-:Y:S01]  /*14bb0*/  HMMA.16816.F32 R24, R20, R26, R12 ;  /* 0x0000001a1418723c */ /* 0x004fe2000000180c */
[----:B------:R-:W2:Y:S04]  /*14bc0*/  LDL.LU.64 R14, [R1+0xd48] ;  /* 0x000d4800010e7983 */ /* 0x000ea80000300a00 */
[----:B------:R-:W2:-:S15]  /*14bd0*/  LDL.LU.64 R12, [R1+0xd40] ;  /* 0x000d4000010c7983 */ /* 0x000e9e0000300a00 */
[----:B------:R-:W-:-:S03]  /*14be0*/  NOP ;  /* 0x0000000000007918 */ /* 0x000fc60000000000 */
[----:B------:R-:W-:Y:S04]  /*14bf0*/  STL.64 [R1+0xc98], R26 ;  /* 0x000c981a01007387 */ /* 0x000fe80000100a00 */
[----:B------:R0:W-:Y:S04]  /*14c00*/  STL.64 [R1+0xc90], R24 ;  /* 0x000c901801007387 */ /* 0x0001e80000100a00 */
[----:B0-----:R-:W3:Y:S04]  /*14c10*/  LDL.LU R24, [R1+0xc0] ;  /* 0x0000c00001187983 */ /* 0x001ee80000300800 */
[----:B------:R-:W3:Y:S01]  /*14c20*/  LDL.LU R25, [R1+0xc4] ;  /* 0x0000c40001197983 */ /* 0x000ee20000300800 */
[----:B--2---:R-:W-:Y:S03]  /*14c30*/  HMMA.16816.F32 R20, R20, R6, R12 ;  /* 0x000000061414723c */ /* 0x004fe6000000180c */
[----:B------:R-:W2:Y:S04]  /*14c40*/  LDL.LU.64 R14, [R1+0xd38] ;  /* 0x000d3800010e7983 */ /* 0x000ea80000300a00 */
[----:B------:R-:W4:Y:S04]  /*14c50*/  LDL R12, [R1+0xe0] ;  /* 0x0000e000010c7983 */ /* 0x000f280000100800 */
[----:B------:R-:W4:Y:S04]  /*14c60*/  LDL R13, [R1+0xe4] ;  /* 0x0000e400010d7983 */ /* 0x000f280000100800 */
[----:B----4-:R0:W-:Y:S08]  /*14c70*/  STL.64 [R1+0xcf0], R12 ;  /* 0x000cf00c01007387 */ /* 0x0101f00000100a00 */
[----:B------:R-:W-:Y:S04]  /*14c80*/  STL.64 [R1+0xca8], R22 ;  /* 0x000ca81601007387 */ /* 0x000fe80000100a00 */
[----:B------:R-:W-:Y:S01]  /*14c90*/  STL.64 [R1+0xca0], R20 ;  /* 0x000ca01401007387 */ /* 0x000fe20000100a00 */
[----:B0-----:R-:W-:-:S02]  /*14ca0*/  IMAD.MOV.U32 R12, RZ, RZ, R4 ;  /* 0x000000ffff0c7224 */ /* 0x001fc400078e0004 */
[----:B------:R-:W-:Y:S01]  /*14cb0*/  IMAD.MOV.U32 R13, RZ, RZ, R5 ;  /* 0x000000ffff0d7224 */ /* 0x000fe200078e0005 */
[----:B------:R-:W4:Y:S04]  /*14cc0*/  LDL.LU R4, [R1+0xd34] ;  /* 0x000d340001047983 */ /* 0x000f280000300800 */
[----:B------:R-:W3:Y:S04]  /*14cd0*/  LDL.LU R5, [R1+0xd30] ;  /* 0x000d300001057983 */ /* 0x000ee80000300800 */
[----:B--2---:R-:W-:Y:S04]  /*14ce0*/  STL.64 [R1+0xd10], R14 ;  /* 0x000d100e01007387 */ /* 0x004fe80000100a00 */
[----:B------:R0:W-:Y:S02]  /*14cf0*/  STL.64 [R1+0xd08], R12 ;  /* 0x000d080c01007387 */ /* 0x0001e40000100a00 */
[----:B0-----:R-:W-:-:S02]  /*14d00*/  IMAD.MOV.U32 R12, RZ, RZ, R2 ;  /* 0x000000ffff0c7224 */ /* 0x001fc400078e0002 */
[----:B------:R-:W2:Y:S01]  /*14d10*/  LDL.LU R2, [R1+0xd2c] ;  /* 0x000d2c0001027983 */ /* 0x000ea20000300800 */
[----:B------:R-:W-:-:S03]  /*14d20*/  IMAD.MOV.U32 R15, RZ, RZ, R29 ;  /* 0x000000ffff0f7224 */ /* 0x000fc600078e001d */
[----:B------:R-:W2:Y:S04]  /*14d30*/  LDL.LU R13, [R1+0x64] ;  /* 0x00006400010d7983 */ /* 0x000ea80000300800 */
[----:B------:R-:W2:Y:S04]  /*14d40*/  LDL.LU R14, [R1+0x68] ;  /* 0x00006800010e7983 */ /* 0x000ea80000300800 */
[----:B------:R-:W2:Y:S01]  /*14d50*/  LDL.LU R29, [R1+0xd28] ;  /* 0x000d2800011d7983 */ /* 0x000ea20000300800 */
[----:B------:R-:W-:Y:S02]  /*14d60*/  IMAD.MOV.U32 R22, RZ, RZ, R17 ;  /* 0x000000ffff167224 */ /* 0x000fe400078e0011 */
[----:B------:R-:W-:-:S02]  /*14d70*/  IMAD.MOV.U32 R23, RZ, RZ, R16 ;  /* 0x000000ffff177224 */ /* 0x000fc400078e0010 */
[----:B------:R-:W-:Y:S02]  /*14d80*/  IMAD.MOV.U32 R20, RZ, RZ, R19 ;  /* 0x000000ffff147224 */ /* 0x000fe400078e0013 */
[----:B------:R-:W-:Y:S01]  /*14d90*/  IMAD.MOV.U32 R21, RZ, RZ, R18 ;  /* 0x000000ffff157224 */ /* 0x000fe200078e0012 */
[----:B------:R-:W-:Y:S04]  /*14da0*/  STL.64 [R1+0xcb8], R22 ;  /* 0x000cb81601007387 */ /* 0x000fe80000100a00 */
[----:B------:R4:W-:Y:S02]  /*14db0*/  STL.64 [R1+0xcb0], R20 ;  /* 0x000cb01401007387 */ /* 0x0009e40000100a00 */
[----:B----4-:R-:W-:Y:S02]  /*14dc0*/  IMAD.MOV.U32 R21, RZ, RZ, R4 ;  /* 0x000000ffff157224 */ /* 0x010fe400078e0004 */
[----:B---3--:R-:W-:-:S02]  /*14dd0*/  IMAD.MOV.U32 R20, RZ, RZ, R5 ;  /* 0x000000ffff147224 */ /* 0x008fc400078e0005 */
[----:B--2---:R-:W0:Y:S04]  /*14de0*/  LDSM.16.MT88.4 R4, [R2+UR5+0x4c00] ;  /* 0x004c00050204783b */ /* 0x004e280008004200 */
[----:B------:R-:W1:Y:S04]  /*14df0*/  LDSM.16.MT88.4 R16, [R29+UR5+0x4c00] ;  /* 0x004c00051d10783b */ /* 0x000e680008004200 */
[----:B0-----:R-:W-:Y:S04]  /*14e00*/  STL.64 [R1+0xc80], R6 ;  /* 0x000c800601007387 */ /* 0x001fe80000100a00 */
[----:B------:R0:W-:Y:S04]  /*14e10*/  STL.64 [R1+0xc78], R4 ;  /* 0x000c780401007387 */ /* 0x0001e80000100a00 */
[----:B0-----:R-:W2:Y:S04]  /*14e20*/  LDL.LU R4, [R1+0x70] ;  /* 0x0000700001047983 */ /* 0x001ea80000300800 */
[----:B------:R-:W2:Y:S04]  /*14e30*/  LDL.LU R5, [R1+0x74] ;  /* 0x0000740001057983 */ /* 0x000ea80000300800 */
[----:B------:R-:W2:Y:S04]  /*14e40*/  LDL.LU R6, [R1+0x78] ;  /* 0x0000780001067983 */ /* 0x000ea80000300800 */
[----:B------:R-:W2:Y:S04]  /*14e50*/  LDL.LU R7, [R1+0x7c] ;  /* 0x00007c0001077983 */ /* 0x000ea80000300800 */
[----:B------:R-:W-:Y:S04]  /*14e60*/  STL [R1+0xc88], R29 ;  /* 0x000c881d01007387 */ /* 0x000fe80000100800 */
[----:B-1----:R0:W-:Y:S04]  /*14e70*/  STL [R1+0xc40], R19 ;  /* 0x000c401301007387 */ /* 0x0021e80000100800 */
[----:B------:R1:W-:Y:S04]  /*14e80*/  STL [R1+0xcc8], R18 ;  /* 0x000cc81201007387 */ /* 0x0003e80000100800 */
[----:B------:R3:W-:Y:S01]  /*14e90*/  STL.64 [R1+0xcc0], R16 ;  /* 0x000cc01001007387 */ /* 0x0007e20000100a00 */
[----:B0-----:R-:W-:-:S02]  /*14ea0*/  IMAD.MOV.U32 R19, RZ, RZ, R11 ;  /* 0x000000ffff137224 */ /* 0x001fc400078e000b */
[----:B-1----:R-:W-:Y:S02]  /*14eb0*/  IMAD.MOV.U32 R18, RZ, RZ, R10 ;  /* 0x000000ffff127224 */ /* 0x002fe400078e000a */
[----:B---3--:R-:W-:Y:S02]  /*14ec0*/  IMAD.MOV.U32 R16, RZ, RZ, R8 ;  /* 0x000000ffff107224 */ /* 0x008fe400078e0008 */
[----:B------:R-:W2:Y:S01]  /*14ed0*/  LDL.LU R8, [R1+0xd24] ;  /* 0x000d240001087983 */ /* 0x000ea20000300800 */
[----:B------:R-:W-:-:S03]  /*14ee0*/  IMAD.MOV.U32 R17, RZ, RZ, R9 ;  /* 0x000000ffff117224 */ /* 0x000fc600078e0009 */
[----:B------:R-:W2:Y:S04]  /*14ef0*/  LDL.LU R9, [R1+0xd20] ;  /* 0x000d200001097983 */ /* 0x000ea80000300800 */
[----:B------:R-:W2:Y:S04]  /*14f00*/  LDL.LU R10, [R1+0xd1c] ;  /* 0x000d1c00010a7983 */ /* 0x000ea80000300800 */
[----:B------:R-:W2:Y:S04]  /*14f10*/  LDL.LU R11, [R1+0xd18] ;  /* 0x000d1800010b7983 */ /* 0x000ea80000300800 */
[----:B------:R-:W-:Y:S04]  /*14f20*/  STL.64 [R1+0xce8], R18 ;  /* 0x000ce81201007387 */ /* 0x000fe80000100a00 */
[----:B------:R0:W-:Y:S04]  /*14f30*/  STL.64 [R1+0xce0], R16 ;  /* 0x000ce01001007387 */ /* 0x0001e80000100a00 */
[----:B0-----:R-:W3:Y:S01]  /*14f40*/  LDL.LU R16, [R1+0x40] ;  /* 0x0000400001107983 */ /* 0x001ee20000300800 */
[----:B------:R-:W-:-:S02]  /*14f50*/  IMAD.MOV.U32 R18, RZ, RZ, R3 ;  /* 0x000000ffff127224 */ /* 0x000fc400078e0003 */
[----:B------:R-:W-:Y:S02]  /*14f60*/  IMAD.MOV.U32 R19, RZ, RZ, R0 ;  /* 0x000000ffff137224 */ /* 0x000fe400078e0000 */
[----:B------:R-:W-:-:S03]  /*14f70*/  IMAD.MOV.U32 R17, RZ, RZ, R28 ;  /* 0x000000ffff117224 */ /* 0x000fc600078e001c */
[----:B------:R-:W-:Y:S01]  /*14f80*/  STL.64 [R1+0xd00], R18 ;  /* 0x000d001201007387 */ /* 0x000fe20000100a00 */
[C---:B--2---:R-:W-:Y:S06]  /*14f90*/  HMMA.16816.F32 R4, R8.reuse, R20, R4 ;  /* 0x000000140804723c */ /* 0x044fec0000001804 */
[----:B------:R-:W-:Y:S01]  /*14fa0*/  HMMA.16816.F32 R12, R8, R24, R12 ;  /* 0x00000018080c723c */ /* 0x000fe2000000180c */
[----:B---3--:R0:W-:-:S15]  /*14fb0*/  STL.64 [R1+0xcf8], R16 ;  /* 0x000cf81001007387 */ /* 0x0081de0000100a00 */
[----:B------:R-:W-:-:S02]  /*14fc0*/  NOP ;  /* 0x0000000000007918 */ /* 0x000fc40000000000 */
[----:B------:R-:W-:Y:S02]  /*14fd0*/  IMAD.MOV.U32 R28, RZ, RZ, R6 ;  /* 0x000000ffff1c7224 */ /* 0x000fe400078e0006 */
[----:B------:R-:W-:Y:S01]  /*14fe0*/  IMAD.MOV.U32 R0, RZ, RZ, R7 ;  /* 0x000000ffff007224 */ /* 0x000fe200078e0007 */
[----:B0-----:R-:W2:Y:S03]  /*14ff0*/  LDL.LU.64 R16, [R1+0xd0] ;  /* 0x0000d00001107983 */ /* 0x001ea60000300a00 */
[----:B------:R-:W-:Y:S01]  /*15000*/  IMAD.MOV.U32 R7, RZ, RZ, R12 ;  /* 0x000000ffff077224 */ /* 0x000fe200078e000c */
[----:B------:R0:W-:Y:S01]  /*15010*/  STL.64 [R1+0x10], R4 ;  /* 0x0000100401007387 */ /* 0x0001e20000100a00 */
[----:B------:R-:W-:Y:S02]  /*15020*/  IMAD.MOV.U32 R6, RZ, RZ, R13 ;  /* 0x000000ffff067224 */ /* 0x000fe400078e000d */
[----:B0-----:R-:W-:-:S02]  /*15030*/  IMAD.MOV.U32 R5, RZ, RZ, R14 ;  /* 0x000000ffff057224 */ /* 0x001fc400078e000e */
[----:B------:R-:W-:Y:S02]  /*15040*/  IMAD.MOV.U32 R4, RZ, RZ, R15 ;  /* 0x000000ffff047224 */ /* 0x000fe400078e000f */
[----:B------:R-:W3:Y:S04]  /*15050*/  LDL.LU.64 R14, [R1+0xd10] ;  /* 0x000d1000010e7983 */ /* 0x000ee80000300a00 */
[----:B------:R-:W3:Y:S04]  /*15060*/  LDL.LU.64 R12, [R1+0xd08] ;  /* 0x000d0800010c7983 */ /* 0x000ee80000300a00 */
[----:B------:R-:W4:Y:S01]  /*15070*/  LDL.LU.64 R18, [R1+0xd00] ;  /* 0x000d000001127983 */ /* 0x000f220000300a00 */
[----:B--2---:R-:W-:-:S02]  /*15080*/  IMAD.MOV.U32 R22, RZ, RZ, R16 ;  /* 0x000000ffff167224 */ /* 0x004fc400078e0010 */
[----:B------:R-:W-:Y:S01]  /*15090*/  IMAD.MOV.U32 R3, RZ, RZ, R17 ;  /* 0x000000ffff037224 */ /* 0x000fe200078e0011 */
[----:B---3--:R-:W-:Y:S01]  /*150a0*/  HMMA.16816.F32 R12, R8, R16, R12 ;  /* 0x00000010080c723c */ /* 0x008fe2000000180c */
[----:B------:R-:W4:-:S15]  /*150b0*/  LDL.LU.64 R16, [R1+0xcf8] ;  /* 0x000cf80001107983 */ /* 0x000f1e0000300a00 */
[----:B------:R-:W-:-:S07]  /*150c0*/  NOP ;  /* 0x0000000000007918 */ /* 0x000fce0000000000 */
[----:B------:R0:W-:Y:S04]  /*150d0*/  STL.64 [R1+0x80], R12 ;  /* 0x0000800c01007387 */ /* 0x0001e80000100a00 */
[----:B------:R1:W-:Y:S04]  /*150e0*/  STL [R1+0x88], R14 ;  /* 0x0000880e01007387 */ /* 0x0003e80000100800 */
[----:B0-----:R-:W4:Y:S01]  /*150f0*/  LDL.LU.64 R12, [R1+0xcf0] ;  /* 0x000cf000010c7983 */ /* 0x001f220000300a00 */
[----:B------:R-:W-:Y:S01]  /*15100*/  IMAD.MOV.U32 R29, RZ, RZ, R15 ;  /* 0x000000ffff1d7224 */ /* 0x000fe200078e000f */
[----:B----4-:R-:W-:Y:S02]  /*15110*/  HMMA.16816.F32 R8, R8, R12, R16 ;  /* 0x0000000c0808723c */ /* 0x010fe40000001810 */
[----:B------:R-:W2:Y:S04]  /*15120*/  LDL.LU.64 R18, [R1+0xce8] ;  /* 0x000ce80001127983 */ /* 0x000ea80000300a00 */
[----:B------:R-:W2:Y:S04]  /*15130*/  LDL.LU.64 R16, [R1+0xce0] ;  /* 0x000ce00001107983 */ /* 0x000ea80000300a00 */
[----:B-1----:R-:W2:Y:S04]  /*15140*/  LDL.LU.64 R14, [R1+0xcd8] ;  /* 0x000cd800010e7983 */ /* 0x002ea80000300a00 */
[----:B------:R-:W2:Y:S09]  /*15150*/  LDL.LU.64 R12, [R1+0xcd0] ;  /* 0x000cd000010c7983 */ /* 0x000eb20000300a00 */
[----:B------:R0:W-:Y:S02]  /*15160*/  STL.64 [R1+0x70], R8 ;  /* 0x0000700801007387 */ /* 0x0001e40000100a00 */
[----:B0-----:R-:W-:-:S02]  /*15170*/  IMAD.MOV.U32 R8, RZ, RZ, R22 ;  /* 0x000000ffff087224 */ /* 0x001fc400078e0016 */
[----:B------:R-:W-:Y:S01]  /*15180*/  STL.64 [R1+0x78], R10 ;  /* 0x0000780a01007387 */ /* 0x000fe20000100a00 */
[----:B------:R-:W-:Y:S01]  /*15190*/  IMAD.MOV.U32 R9, RZ, RZ, R3 ;  /* 0x000000ffff097224 */ /* 0x000fe200078e0003 */
[----:B--2---:R-:W-:Y:S02]  /*151a0*/  HMMA.16816.F32 R20, R12, R20, R16 ;  /* 0x000000140c14723c */ /* 0x004fe40000001810 */
[----:B------:R-:W2:Y:S04]  /*151b0*/  LDL.LU R18, [R1+0xcc8] ;  /* 0x000cc80001127983 */ /* 0x000ea80000300800 */
[----:B------:R-:W3:-:S15]  /*151c0*/  LDL.LU.64 R16, [R1+0xcc0] ;  /* 0x000cc00001107983 */ /* 0x000ede0000300a00 */
[----:B------:R-:W-:-:S02]  /*151d0*/  NOP ;  /* 0x0000000000007918 */ /* 0x000fc40000000000 */
[----:B------:R-:W-:Y:S01]  /*151e0*/  STL.64 [R1+0x60], R20 ;  /* 0x0000601401007387 */ /* 0x000fe20000100a00 */
[----:B------:R-:W-:-:S03]  /*151f0*/  IMAD.MOV.U32 R3, RZ, RZ, R23 ;  /* 0x000000ffff037224 */ /* 0x000fc600078e0017 */
[----:B------:R0:W-:Y:S04]  /*15200*/  STL [R1+0x68], R22 ;  /* 0x0000681601007387 */ /* 0x0001e80000100800 */
[----:B0-----:R-:W4:Y:S04]  /*15210*/  LDL.LU.64 R22, [R1+0xcb8] ;  /* 0x000cb80001167983 */ /* 0x001f280000300a00 */
[----:B------:R-:W4:Y:S02]  /*15220*/  LDL.LU.64 R20, [R1+0xcb0] ;  /* 0x000cb00001147983 */ /* 0x000f240000300a00 */
[----:B----4-:R-:W-:Y:S02]  /*15230*/  HMMA.16816.F32 R24, R12, R24, R20 ;  /* 0x000000180c18723c */ /* 0x010fe40000001814 */
[----:B------:R-:W4:Y:S04]  /*15240*/  LDL.LU.64 R22, [R1+0xca8] ;  /* 0x000ca80001167983 */ /* 0x000f280000300a00 */
[----:B------:R-:W4:-:S15]  /*15250*/  LDL.LU.64 R20, [R1+0xca0] ;  /* 0x000ca00001147983 */ /* 0x000f1e0000300a00 */
[----:B------:R-:W-:-:S02]  /*15260*/  NOP ;  /* 0x0000000000007918 */ /* 0x000fc40000000000 */
[----:B------:R-:W-:Y:S01]  /*15270*/  STL [R1+0x54], R25 ;  /* 0x0000541901007387 */ /* 0x000fe20000100800 */
[----:B------:R-:W-:-:S03]  /*15280*/  IMAD.MOV.U32 R19, RZ, RZ, R24 ;  /* 0x000000ffff137224 */ /* 0x000fc600078e0018 */
[----:B------:R0:W-:Y:S04]  /*15290*/  STL.64 [R1+0x58], R26 ;  /* 0x0000581a01007387 */ /* 0x0001e80000100a00 */
[----:B0-----:R-:W4:Y:S04]  /*152a0*/  LDL.LU.64 R26, [R1+0xc98] ;  /* 0x000c9800011a7983 */ /* 0x001f280000300a00 */
[----:B------:R-:W4:Y:S04]  /*152b0*/  LDL.LU.64 R24, [R1+0xc90] ;  /* 0x000c900001187983 */ /* 0x000f280000300a00 */
[----:B--2---:R-:W-:Y:S04]  /*152c0*/  STL.64 [R1+0xc50], R18 ;  /* 0x000c501201007387 */ /* 0x004fe80000100a00 */
[----:B---3--:R0:W-:Y:S04]  /*152d0*/  STL.64 [R1+0xc48], R16 ;  /* 0x000c481001007387 */ /* 0x0081e80000100a00 */
[----:B0-----:R-:W2:Y:S04]  /*152e0*/  LDL.LU.64 R16, [R1+0xe0] ;  /* 0x0000e00001107983 */ /* 0x001ea80000300a00 */
[----:B------:R-:W3:Y:S01]  /*152f0*/  LDL.LU.64 R18, [R1+0xe8] ;  /* 0x0000e80001127983 */ /* 0x000ee20000300a00 */
[----:B----4-:R-:W-:Y:S03]  /*15300*/  HMMA.16816.F32 R24, R12, R8, R24 ;  /* 0x000000080c18723c */ /* 0x010fe60000001818 */
[----:B------:R-:W0:-:S15]  /*15310*/  LDSM.16.MT88.4 R8, [R2+UR5+0x5000] ;  /* 0x005000050208783b */ /* 0x000e1e0008004200 */
[----:B------:R-:W-:-:S05]  /*15320*/  NOP ;  /* 0x0000000000007918 */ /* 0x000fca0000000000 */
[----:B------:R1:W-:Y:S04]  /*15330*/  STL.64 [R1+0xc28], R26 ;  /* 0x000c281a01007387 */ /* 0x0003e80000100a00 */
[----:B------:R-:W-:Y:S04]  /*15340*/  STL.64 [R1+0xc20], R24 ;  /* 0x000c201801007387 */ /* 0x000fe80000100a00 */
[----:B-1----:R-:W4:Y:S04]  /*15350*/  LDL.LU R26, [R1+0xc8] ;  /* 0x0000c800011a7983 */ /* 0x002f280000300800 */
[----:B------:R-:W4:Y:S01]  /*15360*/  LDL.LU R27, [R1+0xcc] ;  /* 0x0000cc00011b7983 */ /* 0x000f220000300800 */
[----:B--2---:R-:W-:Y:S03]  /*15370*/  HMMA.16816.F32 R20, R12, R16, R20 ;  /* 0x000000100c14723c */ /* 0x004fe60000001814 */
[----:B----4-:R-:W-:Y:S04]  /*15380*/  STL.64 [R1+0xc70], R26 ;  /* 0x000c701a01007387 */ /* 0x010fe80000100a00 */
[----:B------:R-:W2:Y:S04]  /*15390*/  LDL R15, [R1+0x134] ;  /* 0x00013400010f7983 */ /* 0x000ea80000100800 */
[----:B---3--:R-:W-:-:S12]  /*153a0*/  STL.64 [R1+0xc58], R18 ;  /* 0x000c581201007387 */ /* 0x008fd80000100a00 */
[----:B------:R1:W-:Y:S04]  /*153b0*/  STL.64 [R1+0xc18], R22 ;  /* 0x000c181601007387 */ /* 0x0003e80000100a00 */
[----:B------:R-:W-:Y:S04]  /*153c0*/  STL.64 [R1+0xc10], R20 ;  /* 0x000c101401007387 */ /* 0x000fe80000100a00 */
[----:B-1----:R-:W3:Y:S04]  /*153d0*/  LDL.LU R22, [R1+0xd8] ;  /* 0x0000d80001167983 */ /* 0x002ee80000300800 */
[----:B------:R-:W3:Y:S04]  /*153e0*/  LDL.LU R23, [R1+0xdc] ;  /* 0x0000dc0001177983 */ /* 0x000ee80000300800 */
[----:B------:R-:W4:Y:S04]  /*153f0*/  LDL.LU R24, [R1+0x10] ;  /* 0x0000100001187983 */ /* 0x000f280000300800 */
[----:B------:R-:W4:Y:S04]  /*15400*/  LDL.LU R25, [R1+0x14] ;  /* 0x0000140001197983 */ /* 0x000f280000300800 */
[----:B------:R-:W-:Y:S04]  /*15410*/  STL [R1+0xbf8], R2 ;  /* 0x000bf80201007387 */ /* 0x000fe80000100800 */
[----:B0-----:R-:W-:Y:S04]  /*15420*/  STL [R1+0xbf4], R8 ;  /* 0x000bf40801007387 */ /* 0x001fe80000100800 */
[----:B------:R-:W-:Y:S04]  /*15430*/  STL [R1+0xbf0], R9 ;  /* 0x000bf00901007387 */ /* 0x000fe80000100800 */
[----:B------:R-:W-:Y:S01]  /*15440*/  STL [R1+0xbec], R10 ;  /* 0x000bec0a01007387 */ /* 0x000fe20000100800 */
[----:B------:R-:W-:-:S03]  /*15450*/  IMAD.MOV.U32 R26, RZ, RZ, R28 ;  /* 0x000000ffff1a7224 */ /* 0x000fc600078e001c */
[----:B------:R0:W-:Y:S04]  /*15460*/  STL [R1+0xbe8], R11 ;  /* 0x000be80b01007387 */ /* 0x0001e80000100800 */
[----:B0-----:R-:W4:Y:S04]  /*15470*/  LDL.LU.64 R10, [R1+0xa8] ;  /* 0x0000a800010a7983 */ /* 0x001f280000300a00 */
[----:B--2---:R-:W0:Y:S04]  /*15480*/  LDSM.16.M88.4 R16, [R15+UR5+0x80] ;  /* 0x000080050f10783b */ /* 0x004e280008000200 */
[----:B0-----:R0:W-:Y:S01]  /*15490*/  STL.64 [R1+0xb0], R16 ;  /* 0x0000b01001007387 */ /* 0x0011e20000100a00 */
[----:B------:R-:W-:-:S03]  /*154a0*/  IMAD.MOV.U32 R28, RZ, RZ, R18 ;  /* 0x000000ffff1c7224 */ /* 0x000fc600078e0012 */
[----:B0-----:R-:W2:Y:S04]  /*154b0*/  LDL.LU R16, [R1+0x80] ;  /* 0x0000800001107983 */ /* 0x001ea80000300800 */
[----:B------:R-:W2:Y:S04]  /*154c0*/  LDL.LU R17, [R1+0x84] ;  /* 0x0000840001117983 */ /* 0x000ea80000300800 */
[----:B------:R-:W3:Y:S01]  /*154d0*/  LDL.LU R18, [R1+0x88] ;  /* 0x0000880001127983 */ /* 0x000ee20000300800 */
[----:B------:R-:W-:Y:S02]  /*154e0*/  IMAD.MOV.U32 R27, RZ, RZ, R0 ;  /* 0x000000ffff1b7224 */ /* 0x000fe400078e0000 */
[----:B------:R-:W-:-:S02]  /*154f0*/  IMAD.MOV.U32 R0, RZ, RZ, R19 ;  /* 0x000000ffff007224 */ /* 0x000fc400078e0013 */
[----:B------:R-:W-:Y:S02]  /*15500*/  IMAD.MOV.U32 R19, RZ, RZ, R29 ;  /* 0x000000ffff137224 */ /* 0x000fe400078e001d */
[----:B------:R-:W4:Y:S04]  /*15510*/  LDL.LU R29, [R1+0xc88] ;  /* 0x000c8800011d7983 */ /* 0x000f280000300800 */
[----:B---3--:R0:W-:Y:S04]  /*15520*/  STL.64 [R1+0xc68], R18 ;  /* 0x000c681201007387 */ /* 0x0081e80000100a00 */
[----:B--2---:R1:W-:Y:S01]  /*15530*/  STL.64 [R1+0xc60], R16 ;  /* 0x000c601001007387 */ /* 0x0043e20000100a00 */
[----:B0-----:R-:W-:-:S02]  /*15540*/  IMAD.MOV.U32 R18, RZ, RZ, R5 ;  /* 0x000000ffff127224 */ /* 0x001fc400078e0005 */
[----:B------:R-:W-:Y:S02]  /*15550*/  IMAD.MOV.U32 R19, RZ, RZ, R4 ;  /* 0x000000ffff137224 */ /* 0x000fe400078e0004 */
[----:B-1----:R-:W-:Y:S02]  /*15560*/  IMAD.MOV.U32 R16, RZ, RZ, R7 ;  /* 0x000000ffff107224 */ /* 0x002fe400078e0007 */
[----:B------:R-:W-:Y:S02]  /*15570*/  IMAD.MOV.U32 R17, RZ, RZ, R6 ;  /* 0x000000ffff117224 */ /* 0x000fe400078e0006 */
[----:B------:R-:W0:Y:S04]  /*15580*/  LDSM.16.M88.4 R4, [R15+UR5+0x1080] ;  /* 0x001080050f04783b */ /* 0x000e280008000200 */
[----:B------:R-:W-:Y:S04]  /*15590*/  STL [R1+0xb5c], R0 ;  /* 0x000b5c0001007387 */ /* 0x000fe80000100800 */
[----:B------:R-:W-:Y:S04]  /*155a0*/  STL [R1+0xb58], R28 ;  /* 0x000b581c01007387 */ /* 0x000fe80000100800 */
[----:B0-----:R-:W-:Y:S04]  /*155b0*/  STL.64 [R1+0x100], R4 ;  /* 0x0001000401007387 */ /* 0x001fe80000100a00 */
[----:B------:R-:W-:Y:S04]  /*155c0*/  STL.64 [R1+0x108], R6 ;  /* 0x0001080601007387 */ /* 0x000fe80000100a00 */
[----:B------:R-:W0:Y:S04]  /*155d0*/  LDSM.16.M88.4 R4, [R15+UR5+0x2080] ;  /* 0x002080050f04783b */ /* 0x000e280008000200 */
[----:B------:R-:W1:Y:S04]  /*155e0*/  LDSM.16.M88.4 R12, [R15+UR5+0x3080] ;  /* 0x003080050f0c783b */ /* 0x000e680008000200 */
[----:B0-----:R-:W-:Y:S04]  /*155f0*/  STL.64 [R1+0x110], R4 ;  /* 0x0001100401007387 */ /* 0x001fe80000100a00 */
[----:B------:R0:W-:Y:S04]  /*15600*/  STL.64 [R1+0x118], R6 ;  /* 0x0001180601007387 */ /* 0x0001e80000100a00 */
[----:B0-----:R-:W2:Y:S04]  /*15610*/  LDL.LU.64 R6, [R1+0xc80] ;  /* 0x000c800001067983 */ /* 0x001ea80000300a00 */
[----:B------:R-:W2:Y:S01]  /*15620*/  LDL.LU.64 R4, [R1+0xc78] ;  /* 0x000c780001047983 */ /* 0x000ea20000300a00 */
[----:B-1----:R-:W-:-:S02]  /*15630*/  IMAD.MOV.U32 R28, RZ, RZ, R12 ;  /* 0x000000ffff1c7224 */ /* 0x002fc400078e000c */
[----:B------:R-:W-:Y:S01]  /*15640*/  IMAD.MOV.U32 R0, RZ, RZ, R13 ;  /* 0x000000ffff007224 */ /* 0x000fe200078e000d */
[----:B------:R-:W-:Y:S04]  /*15650*/  STL.64 [R1+0x128], R14 ;  /* 0x0001280e01007387 */ /* 0x000fe80000100a00 */
[----:B----4-:R-:W0:Y:S04]  /*15660*/  LDSM.16.MT88.4 R12, [R29+UR5+0x5000] ;  /* 0x005000051d0c783b */ /* 0x010e280008004200 */
[----:B------:R-:W-:Y:S04]  /*15670*/  STL [R1+0xc00], R0 ;  /* 0x000c000001007387 */ /* 0x000fe80000100800 */
[----:B------:R-:W-:Y:S04]  /*15680*/  STL [R1+0xbfc], R28 ;  /* 0x000bfc1c01007387 */ /* 0x000fe80000100800 */
[----:B------:R-:W-:Y:S04]  /*15690*/  STL [R1+0xc04], R29 ;  /* 0x000c041d01007387 */ /* 0x000fe80000100800 */
[----:B0-----:R-:W-:Y:S04]  /*156a0*/  STL.64 [R1+0xbb8], R14 ;  /* 0x000bb80e01007387 */ /* 0x001fe80000100a00 */
[----:B------:R0:W-:Y:S04]  /*156b0*/  STL.64 [R1+0xbb0], R12 ;  /* 0x000bb00c01007387 */ /* 0x0001e80000100a00 */
[----:B0-----:R-:W3:Y:S04]  /*156c0*/  LDL.LU R12, [R1+0x70] ;  /* 0x00007000010c7983 */ /* 0x001ee80000300800 */
[----:B------:R-:W3:Y:S04]  /*156d0*/  LDL.LU R13, [R1+0x74] ;  /* 0x00007400010d7983 */ /* 0x000ee80000300800 */
[----:B------:R-:W3:Y:S04]  /*156e0*/  LDL.LU R14, [R1+0x78] ;  /* 0x00007800010e7983 */ /* 0x000ee80000300800 */
[----:B------:R-:W3:Y:S01]  /*156f0*/  LDL.LU R15, [R1+0x7c] ;  /* 0x00007c00010f7983 */ /* 0x000ee20000300800 */
[----:B--2---:R-:W-:-:S15]  /*15700*/  HMMA.16816.F32 R24, R4, R10, R24 ;  /* 0x0000000a0418723c */ /* 0x004fde0000001818 */
[----:B------:R-:W-:-:S08]  /*15710*/  NOP ;  /* 0x0000000000007918 */ /* 0x000fd00000000000 */
[----:B------:R0:W-:Y:S04]  /*15720*/  STL.64 [R1+0x98], R26 ;  /* 0x0000981a01007387 */ /* 0x0001e80000100a00 */
[----:B0-----:R-:W2:Y:S01]  /*15730*/  LDL.LU.64 R26, [R1+0xc70] ;  /* 0x000c7000011a7983 */ /* 0x001ea20000300a00 */
[----:B------:R-:W-:Y:S02]  /*15740*/  IMAD.MOV.U32 R0, RZ, RZ, R11 ;  /* 0x000000ffff007224 */ /* 0x000fe400078e000b */
[----:B------:R-:W-:Y:S02]  /*15750*/  IMAD.MOV.U32 R20, RZ, RZ, R10 ;  /* 0x000000ffff147224 */ /* 0x000fe400078e000a */
[----:B------:R-:W-:Y:S02]  /*15760*/  IMAD.MOV.U32 R11, RZ, RZ, R25 ;  /* 0x000000ffff0b7224 */ /* 0x000fe400078e0019 */
[----:B------:R-:W-:-:S03]  /*15770*/  IMAD.MOV.U32 R10, RZ, RZ, R24 ;  /* 0x000000ffff0a7224 */ /* 0x000fc600078e0018 */
[----:B------:R-:W-:Y:S04]  /*15780*/  STL [R1+0xc0c], R11 ;  /* 0x000c0c0b01007387 */ /* 0x000fe80000100800 */
[----:B------:R-:W-:Y:S01]  /*15790*/  STL [R1+0xc08], R10 ;  /* 0x000c080a01007387 */ /* 0x000fe20000100800 */
[----:B--2---:R-:W-:-:S15]  /*157a0*/  HMMA.16816.F32 R16, R4, R26, R16 ;  /* 0x0000001a0410723c */ /* 0x004fde0000001810 */
[----:B------:R-:W-:-:S09]  /*157b0*/  NOP ;  /* 0x0000000000007918 */ /* 0x000fd20000000000 */
[----:B------:R-:W-:Y:S02]  /*157c0*/  IMAD.MOV.U32 R8, RZ, RZ, R18 ;  /* 0x000000ffff087224 */ /* 0x000fe400078e0012 */
[----:B------:R-:W-:Y:S02]  /*157d0*/  IMAD.MOV.U32 R9, RZ, RZ, R19 ;  /* 0x000000ffff097224 */ /* 0x000fe400078e0013 */
[----:B------:R-:W-:Y:S01]  /*157e0*/  IMAD.MOV.U32 R28, RZ, RZ, R16 ;  /* 0x000000ffff1c7224 */ /* 0x000fe200078e0010 */
[----:B------:R-:W2:Y:S01]  /*157f0*/  LDL.LU.64 R18, [R1+0xc68] ;  /* 0x000c680001127983 */ /* 0x000ea20000300a00 */
[----:B------:R-:W-:-:S03]  /*15800*/  IMAD.MOV.U32 R2, RZ, RZ, R17 ;  /* 0x000000ffff027224 */ /* 0x000fc600078e0011 */
[----:B------:R-:W2:Y:S04]  /*15810*/  LDL.LU.64 R16, [R1+0xc60] ;  /* 0x000c600001107983 */ /* 0x000ea80000300a00 */
[----:B------:R0:W-:Y:S02]  /*15820*/  STL.64 [R1+0xc30], R26 ;  /* 0x000c301a01007387 */ /* 0x0001e40000100a00 */
[----:B0-----:R-:W-:Y:S01]  /*15830*/  IMAD.MOV.U32 R27, RZ, RZ, R0 ;  /* 0x000000ffff1b7224 */ /* 0x001fe200078e0000 */
[----:B--2---:R-:W-:-:S15]  /*15840*/  HMMA.16816.F32 R16, R4, R22, R16 ;  /* 0x000000160410723c */ /* 0x004fde0000001810 */
[----:B------:R-:W-:-:S09]  /*15850*/  NOP ;  /* 0x0000000000007918 */ /* 0x000fd20000000000 */
[----:B------:R-:W-:Y:S02]  /*15860*/  IMAD.MOV.U32 R29, RZ, RZ, R18 ;  /* 0x000000ffff1d7224 */ /* 0x000fe400078e0012 */
[----:B------:R-:W-:Y:S02]  /*15870*/  IMAD.MOV.U32 R0, RZ, RZ, R19 ;  /* 0x000000ffff007224 */ /* 0x000fe400078e0013 */
[----:B------:R-:W3:Y:S01]  /*15880*/  LDL.LU.64 R18, [R1+0xc58] ;  /* 0x000c580001127983 */ /* 0x000ee20000300a00 */
[----:B------:R-:W-:-:S03]  /*15890*/  IMAD.MOV.U32 R26, RZ, RZ, R20 ;  /* 0x000000ffff1a7224 */ /* 0x000fc600078e0014 */
[----:B------:R0:W-:Y:S04]  /*158a0*/  STL.64 [R1+0xc38], R22 ;  /* 0x000c381601007387 */ /* 0x0001e80000100a00 */
[----:B------:R-:W2:Y:S04]  /*158b0*/  LDL.LU R20, [R1+0x60] ;  /* 0x0000600001147983 */ /* 0x000ea80000300800 */
[----:B------:R-:W2:Y:S01]  /*158c0*/  LDL.LU R21, [R1+0x64] ;  /* 0x0000640001157983 */ /* 0x000ea20000300800 */
[----:B0-----:R-:W-:-:S03]  /*158d0*/  IMAD.MOV.U32 R23, RZ, RZ, R3 ;  /* 0x000000ffff177224 */ /* 0x001fc600078e0003 */
[----:B------:R-:W2:Y:S01]  /*158e0*/  LDL.LU R22, [R1+0x68] ;  /* 0x0000680001167983 */ /* 0x000ea20000300800 */
[----:B---3--:R-:W-:Y:S06]  /*158f0*/  HMMA.16816.F32 R12, R4, R18, R12 ;  /* 0x00000012040c723c */ /* 0x008fec000000180c */
[----:B------:R-:W-:Y:S02]  /*15900*/  IMAD.MOV.U32 R24, RZ, RZ, R18 ;  /* 0x000000ffff187224 */ /* 0x000fe400078e0012 */
[----:B------:R-:W-:Y:S02]  /*15910*/  IMAD.MOV.U32 R3, RZ, RZ, R19 ;  /* 0x000000ffff037224 */ /* 0x000fe400078e0013 */
[----:B------:R-:W3:Y:S01]  /*15920*/  LDL.LU.64 R18, [R1+0xc50] ;  /* 0x000c500001127983 */ /* 0x000ee20000300a00 */
[----:B------:R-:W-:-:S02]  /*15930*/  IMAD.MOV.U32 R11, RZ, RZ, R16 ;  /* 0x000000ffff0b7224 */ /* 0x000fc400078e0010 */
[----:B------:R-:W-:Y:S02]  /*15940*/  IMAD.MOV.U32 R10, RZ, RZ, R17 ;  /* 0x000000ffff0a7224 */ /* 0x000fe400078e0011 */
[----:B------:R-:W2:Y:S01]  /*15950*/  LDL.LU.64 R16, [R1+0xc48] ;  /* 0x000c480001107983 */ /* 0x000ea20000300a00 */
[----:B---3--:R-:W-:-:S03]  /*15960*/  IMAD.MOV.U32 R4, RZ, RZ, R19 ;  /* 0x000000ffff047224 */ /* 0x008fc600078e0013 */
[----:B------:R-:W2:Y:S04]  /*15970*/  LDL.LU R19, [R1+0xc40] ;  /* 0x000c400001137983 */ /* 0x000ea80000300800 */
[----:B------:R-:W3:Y:S04]  /*15980*/  LDL.LU R5, [R1+0x54] ;  /* 0x0000540001057983 */ /* 0x000ee80000300800 */
[----:B------:R-:W3:Y:S04]  /*15990*/  LDL.LU R6, [R1+0x58] ;  /* 0x0000580001067983 */ /* 0x000ee80000300800 */
[----:B------:R-:W3:Y:S04]  /*159a0*/  LDL.LU R7, [R1+0x5c] ;  /* 0x00005c0001077983 */ /* 0x000ee80000300800 */
[----:B------:R0:W-:Y:S02]  /*159b0*/  STL.64 [R1+0xbc8], R14 ;  /* 0x000bc80e01007387 */ /* 0x0001e40000100a00 */
[----:B0-----:R-:W-:-:S02]  /*159c0*/  IMAD.MOV.U32 R14, RZ, RZ, R24 ;  /* 0x000000ffff0e7224 */ /* 0x001fc400078e0018 */
[----:B------:R-:W-:Y:S01]  /*159d0*/  STL.64 [R1+0xbc0], R12 ;  /* 0x000bc00c01007387 */ /* 0x000fe20000100a00 */
[----:B------:R-:W-:Y:S01]  /*159e0*/  IMAD.MOV.U32 R15, RZ, RZ, R3 ;  /* 0x000000ffff0f7224 */ /* 0x000fe200078e0003 */
[----:B--2---:R-:W-:Y:S02]  /*159f0*/  HMMA.16816.F32 R24, R16, R26, R20 ;  /* 0x0000001a1018723c */ /* 0x004fe40000001814 */
[----:B------:R-:W2:-:S15]  /*15a00*/  LDL.LU.64 R22, [R1+0xc38] ;  /* 0x000c380001167983 */ /* 0x000e9e0000300a00 */
[----:B------:R-:W-:-:S06]  /*15a10*/  NOP ;  /* 0x0000000000007918 */ /* 0x000fcc0000000000 */
[----:B------:R-:W-:Y:S01]  /*15a20*/  STL.64 [R1+0x10], R24 ;  /* 0x0000101801007387 */ /* 0x000fe20000100a00 */
[----:B------:R-:W-:-:S03]  /*15a30*/  IMAD.MOV.U32 R3, RZ, RZ, R27 ;  /* 0x000000ffff037224 */ /* 0x000fc600078e001b */
[----:B------:R0:W-:Y:S04]  /*15a40*/  STL [R1+0x18], R26 ;  /* 0x0000181a01007387 */ /* 0x0001e80000100800 */
[----:B0-----:R-:W3:Y:S02]  /*15a50*/  LDL.LU.64 R26, [R1+0xc30] ;  /* 0x000c3000011a7983 */ /* 0x001ee40000300a00 */
[----:B---3--:R-:W-:-:S15]  /*15a60*/  HMMA.16816.F32 R24, R16, R26, R4 ;  /* 0x0000001a1018723c */ /* 0x008fde0000001804 */
[----:B------:R-:W-:-:S09]  /*15a70*/  NOP ;  /* 0x0000000000007918 */ /* 0x000fd20000000000 */
[----:B------:R-:W-:Y:S02]  /*15a80*/  IMAD.MOV.U32 R5, RZ, RZ, R26 ;  /* 0x000000ffff057224 */ /* 0x000fe400078e001a */
[----:B------:R-:W-:Y:S02]  /*15a90*/  IMAD.MOV.U32 R4, RZ, RZ, R27 ;  /* 0x000000ffff047224 */ /* 0x000fe400078e001b */
[----:B------:R-:W-:Y:S01]  /*15aa0*/  IMAD.MOV.U32 R7, RZ, RZ, R24 ;  /* 0x000000ffff077224 */ /* 0x000fe200078e0018 */
[----:B------:R-:W2:Y:S01]  /*15ab0*/  LDL.LU.64 R26, [R1+0xc28] ;  /* 0x000c2800011a7983 */ /* 0x000ea20000300a00 */
[----:B------:R-:W-:-:S03]  /*15ac0*/  IMAD.MOV.U32 R6, RZ, RZ, R25 ;  /* 0x000000ffff067224 */ /* 0x000fc600078e0019 */
[----:B------:R-:W2:Y:S02]  /*15ad0*/  LDL.LU.64 R24, [R1+0xc20] ;  /* 0x000c200001187983 */ /* 0x000ea40000300a00 */
[----:B--2---:R-:W-:Y:S02]  /*15ae0*/  HMMA.16816.F32 R24, R16, R22, R24 ;  /* 0x000000161018723c */ /* 0x004fe40000001818 */
[----:B------:R-:W2:Y:S04]  /*15af0*/  LDL.LU.64 R22, [R1+0xc18] ;  /* 0x000c180001167983 */ /* 0x000ea80000300a00 */
[----:B------:R-:W2:Y:S01]  /*15b00*/  LDL.LU.64 R20, [R1+0xc10] ;  /* 0x000c100001147983 */ /* 0x000ea20000300a00 */
[----:B------:R-:W-:Y:S02]  /*15b10*/  IMAD.MOV.U32 R12, RZ, RZ, R11 ;  /* 0x000000ffff0c7224 */ /* 0x000fe400078e000b */
[----:B------:R-:W-:-:S14]  /*15b20*/  IMAD.MOV.U32 R13, RZ, RZ, R10 ;  /* 0x000000ffff0d7224 */ /* 0x000fdc00078e000a */
[----:B------:R-:W-:Y:S04]  /*15b30*/  STL.64 [R1+0xb80], R26 ;  /* 0x000b801a01007387 */ /* 0x000fe80000100a00 */
[----:B------:R0:W-:Y:S04]  /*15b40*/  STL.64 [R1+0xb78], R24 ;  /* 0x000b781801007387 */ /* 0x0001e80000100a00 */
[----:B0-----:R-:W3:Y:S04]  /*15b50*/  LDL.LU R24, [R1+0x100] ;  /* 0x0001000001187983 */ /* 0x001ee80000300800 */
[----:B------:R-:W3:Y:S01]  /*15b60*/  LDL.LU R25, [R1+0x104] ;  /* 0x0001040001197983 */ /* 0x000ee20000300800 */
[----:B--2---:R-:W-:Y:S07]  /*15b70*/  HMMA.16816.F32 R16, R16, R14, R20 ;  /* 0x0000000e1010723c */ /* 0x004fee0000001814 */
[----:B------:R-:W-:-:S02]  /*15b80*/  IMAD.MOV.U32 R14, RZ, RZ, R29 ;  /* 0x000000ffff0e7224 */ /* 0x000fc400078e001d */
[----:B------:R-:W-:-:S14]  /*15b90*/  IMAD.MOV.U32 R15, RZ, RZ, R0 ;  /* 0x000000ffff0f7224 */ /* 0x000fdc00078e0000 */
[----:B------:R-:W-:Y:S04]  /*15ba0*/  STL.64 [R1+0xb90], R18 ;  /* 0x000b901201007387 */ /* 0x000fe80000100a00 */
[----:B------:R-:W-:Y:S04]  /*15bb0*/  STL.64 [R1+0xb88], R16 ;  /* 0x000b881001007387 */ /* 0x000fe80000100a00 */
[----:B------:R-:W2:Y:S04]  /*15bc0*/  LDL.LU R11, [R1+0xc0c] ;  /* 0x000c0c00010b7983 */ /* 0x000ea80000300800 */
[----:B------:R-:W4:Y:S04]  /*15bd0*/  LDL.LU R10, [R1+0xc08] ;  /* 0x000c0800010a7983 */ /* 0x000f280000300800 */
[----:B------:R-:W3:Y:S04]  /*15be0*/  LDL.LU R29, [R1+0xc04] ;  /* 0x000c0400011d7983 */ /* 0x000ee80000300800 */
[----:B------:R-:W2:Y:S04]  /*15bf0*/  LDL.LU R0, [R1+0xc00] ;  /* 0x000c000001007983 */ /* 0x000ea80000300800 */
[----:B------:R-:W-:Y:S04]  /*15c00*/  STL.64 [R1+0xbe0], R14 ;  /* 0x000be00e01007387 */ /* 0x000fe80000100a00 */
[----:B------:R0:W-:Y:S02]  /*15c10*/  STL.64 [R1+0xbd8], R12 ;  /* 0x000bd80c01007387 */ /* 0x0001e40000100a00 */
[----:B0-----:R-:W-:-:S02]  /*15c20*/  IMAD.MOV.U32 R12, RZ, RZ, R28 ;  /* 0x000000ffff0c7224 */ /* 0x001fc400078e001c */
[----:B------:R-:W2:Y:S01]  /*15c30*/  LDL.LU R28, [R1+0xbfc] ;  /* 0x000bfc00011c7983 */ /* 0x000ea20000300800 */
[----:B------:R-:W-:-:S03]  /*15c40*/  IMAD.MOV.U32 R13, RZ, RZ, R2 ;  /* 0x000000ffff0d7224 */ /* 0x000fc600078e0002 */
[----:B------:R-:W4:Y:S01]  /*15c50*/  LDL.LU R2, [R1+0xbf8] ;  /* 0x000bf80001027983 */ /* 0x000f220000300800 */
[----:B------:R-:W-:Y:S02]  /*15c60*/  IMAD.MOV.U32 R18, RZ, RZ, R5 ;  /* 0x000000ffff127224 */ /* 0x000fe400078e0005 */
[----:B------:R-:W-:Y:S02]  /*15c70*/  IMAD.MOV.U32 R19, RZ, RZ, R4 ;  /* 0x000000ffff137224 */ /* 0x000fe400078e0004 */
[----:B------:R-:W-:Y:S02]  /*15c80*/  IMAD.MOV.U32 R16, RZ, RZ, R7 ;  /* 0x000000ffff107224 */ /* 0x000fe400078e0007 */
[----:B------:R-:W-:Y:S02]  /*15c90*/  IMAD.MOV.U32 R17, RZ, RZ, R6 ;  /* 0x000000ffff117224 */ /* 0x000fe400078e0006 */
[----:B------:R-:W-:Y:S02]  /*15ca0*/  IMAD.MOV.U32 R14, RZ, RZ, R8 ;  /* 0x000000ffff0e7224 */ /* 0x000fe400078e0008 */
[----:B------:R-:W2:Y:S01]  /*15cb0*/  LDL.LU R8, [R1+0xbf4] ;  /* 0x000bf40001087983 */ /* 0x000ea20000300800 */
[----:B------:R-:W-:-:S03]  /*15cc0*/  IMAD.MOV.U32 R15, RZ, RZ, R9 ;  /* 0x000000ffff0f7224 */ /* 0x000fc600078e0009 */
[----:B------:R-:W2:Y:S04]  /*15cd0*/  LDL.LU R9, [R1+0xbf0] ;  /* 0x000bf00001097983 */ /* 0x000ea80000300800 */
[----:B------:R-:W-:Y:S04]  /*15ce0*/  STL.64 [R1+0xba0], R18 ;  /* 0x000ba01201007387 */ /* 0x000fe80000100a00 */
[----:B------:R0:W-:Y:S04]  /*15cf0*/  STL.64 [R1+0xb98], R16 ;  /* 0x000b981001007387 */ /* 0x0001e80000100a00 */
[----:B0-----:R-:W2:Y:S04]  /*15d00*/  LDL.LU R16, [R1+0xb0] ;  /* 0x0000b00001107983 */ /* 0x001ea80000300800 */
[----:B------:R-:W2:Y:S04]  /*15d10*/  LDL.LU R17, [R1+0xb4] ;  /* 0x0000b40001117983 */ /* 0x000ea80000300800 */
[----:B---3--:R-:W-:Y:S04]  /*15d20*/  LDSM.16.MT88.4 R4, [R29+UR5+0x5400] ;  /* 0x005400051d04783b */ /* 0x008fe80008004200 */
[----:B----4-:R-:W0:Y:S04]  /*15d30*/  LDSM.16.MT88.4 R20, [R2+UR5+0x5400] ;  /* 0x005400050214783b */ /* 0x010e280008004200 */
[----:B0-----:R0:W-:Y:S04]  /*15d40*/  STL [R1+0xb6c], R20 ;  /* 0x000b6c1401007387 */ /* 0x0011e80000100800 */
[----:B------:R2:W-:Y:S04]  /*15d50*/  STL [R1+0xb68], R21 ;  /* 0x000b681501007387 */ /* 0x0005e80000100800 */
[----:B------:R1:W-:Y:S01]  /*15d60*/  STL [R1+0xb64], R22 ;  /* 0x000b641601007387 */ /* 0x0003e20000100800 */
[----:B0-----:R-:W-:-:S03]  /*15d70*/  IMAD.MOV.U32 R20, RZ, RZ, R10 ;  /* 0x000000ffff147224 */ /* 0x001fc600078e000a */
[----:B------:R0:W-:Y:S01]  /*15d80*/  STL [R1+0xb60], R23 ;  /* 0x000b601701007387 */ /* 0x0001e20000100800 */
[----:B--2---:R-:W-:-:S03]  /*15d90*/  IMAD.MOV.U32 R21, RZ, RZ, R11 ;  /* 0x000000ffff157224 */ /* 0x004fc600078e000b */
[----:B------:R-:W2:Y:S04]  /*15da0*/  LDL.LU R10, [R1+0xbec] ;  /* 0x000bec00010a7983 */ /* 0x000ea80000300800 */
[----:B------:R-:W2:Y:S04]  /*15db0*/  LDL.LU R11, [R1+0xbe8] ;  /* 0x000be800010b7983 */ /* 0x000ea80000300800 */
[----:B-1----:R-:W3:Y:S04]  /*15dc0*/  LDL.LU R22, [R1+0x98] ;  /* 0x0000980001167983 */ /* 0x002ee80000300800 */
[----:B0-----:R-:W3:Y:S04]  /*15dd0*/  LDL.LU R23, [R1+0x9c] ;  /* 0x00009c0001177983 */ /* 0x001ee80000300800 */
[----:B------:R0:W-:Y:S04]  /*15de0*/  STL [R1+0xb14], R4 ;  /* 0x000b140401007387 */ /* 0x0001e80000100800 */
[----:B------:R1:W-:Y:S04]  /*15df0*/  STL [R1+0xb10], R5 ;  /* 0x000b100501007387 */ /* 0x0003e80000100800 */
[----:B------:R-:W-:Y:S01]  /*15e00*/  STL [R1+0xb0c], R6 ;  /* 0x000b0c0601007387 */ /* 0x000fe20000100800 */
[----:B0-----:R-:W-:-:S03]  /*15e10*/  IMAD.MOV.U32 R4, RZ, RZ, R28 ;  /* 0x000000ffff047224 */ /* 0x001fc600078e001c */
[----:B------:R-:W-:Y:S01]  /*15e20*/  STL [R1+0xb08], R7 ;  /* 0x000b080701007387 */ /* 0x000fe20000100800 */
[----:B-1----:R-:W-:Y:S01]  /*15e30*/  IMAD.MOV.U32 R5, RZ, RZ, R0 ;  /* 0x000000ffff057224 */ /* 0x002fe200078e0000 */
[C---:B--2---:R-:W-:Y:S06]  /*15e40*/  HMMA.16816.F32 R12, R8.reuse, R24, R12 ;  /* 0x00000018080c723c */ /* 0x044fec000000180c */
[----:B---3--:R-:W-:-:S15]  /*15e50*/  HMMA.16816.F32 R20, R8, R16, R20 ;  /* 0x000000100814723c */ /* 0x008fde0000001814 */
[----:B------:R-:W-:-:S03]  /*15e60*/  NOP ;  /* 0x0000000000007918 */ /* 0x000fc60000000000 */
[----:B------:R-:W-:-:S05]  /*15e70*/  IMAD.MOV.U32 R0, RZ, RZ, R15 ;  /* 0x000000ffff007224 */ /* 0x000fca00078e000f */
[----:B------:R0:W-:Y:S01]  /*15e80*/  STL [R1+0x94], R21 ;  /* 0x0000941501007387 */ /* 0x0001e20000100800 */
[----:B------:R-:W-:Y:S02]  /*15e90*/  IMAD.MOV.U32 R29, RZ, RZ, R23 ;  /* 0x000000ffff1d7224 */ /* 0x000fe400078e0017 */
[----:B------:R-:W-:Y:S01]  /*15ea0*/  IMAD.MOV.U32 R28, RZ, RZ, R20 ;  /* 0x000000ffff1c7224 */ /* 0x000fe200078e0014 */
[----:B------:R1:W-:Y:S01]  /*15eb0*/  STL [R1+0x98], R22 ;  /* 0x0000981601007387 */ /* 0x0003e20000100800 */
[----:B------:R-:W-:-:S03]  /*15ec0*/  IMAD.MOV.U32 R23, RZ, RZ, R14 ;  /* 0x000000ffff177224 */ /* 0x000fc600078e000e */
[----:B------:R2:W-:Y:S01]  /*15ed0*/  STL.64 [R1+0xbd0], R16 ;  /* 0x000bd01001007387 */ /* 0x0005e20000100a00 */
[----:B0-----:R-:W-:Y:S02]  /*15ee0*/  IMAD.MOV.U32 R21, RZ, RZ, R12 ;  /* 0x000000ffff157224 */ /* 0x001fe400078e000c */
[----:B-1----:R-:W-:Y:S01]  /*15ef0*/  IMAD.MOV.U32 R22, RZ, RZ, R13 ;  /* 0x000000ffff167224 */ /* 0x002fe200078e000d */
[----:B--2---:R-:W2:Y:S04]  /*15f00*/  LDL.LU.64 R16, [R1+0x110] ;  /* 0x0001100001107983 */ /* 0x004ea80000300a00 */
[----:B------:R-:W-:Y:S04]  /*15f10*/  STL [R1+0xb74], R29 ;  /* 0x000b741d01007387 */ /* 0x000fe80000100800 */
[----:B------:R-:W-:Y:S04]  /*15f20*/  STL [R1+0xb70], R28 ;  /* 0x000b701c01007387 */ /* 0x000fe80000100800 */
[----:B------:R-:W2:Y:S04]  /*15f30*/  LDL.LU.64 R14, [R1+0xbe0] ;  /* 0x000be000010e7983 */ /* 0x000ea80000300a00 */
[----:B------:R-:W2:Y:S01]  /*15f40*/  LDL.LU.64 R12, [R1+0xbd8] ;  /* 0x000bd800010c7983 */ /* 0x000ea20000300a00 */
[----:B------:R-:W-:-:S03]  /*15f50*/  IMAD.MOV.U32 R27, RZ, RZ, R3 ;  /* 0x000000ffff1b7224 */ /* 0x000fc600078e0003 */
[----:B------:R0:W-:Y:S04]  /*15f60*/  STL.64 [R1+0xba8], R24 ;  /* 0x000ba81801007387 */ /* 0x0001e80000100a00 */
[----:B0-----:R-:W3:Y:S04]  /*15f70*/  LDL.LU R24, [R1+0x10] ;  /* 0x0000100001187983 */ /* 0x001ee80000300800 */
[----:B------:R-:W3:Y:S04]  /*15f80*/  LDL.LU R25, [R1+0x14] ;  /* 0x0000140001197983 */ /* 0x000ee80000300800 */
[----:B------:R-:W3:Y:S01]  /*15f90*/  LDL.LU R26, [R1+0x18] ;  /* 0x00001800011a7983 */ /* 0x000ee20000300800 */
[----:B--2---:R-:W-:Y:S06]  /*15fa0*/  HMMA.16816.F32 R12, R8, R16, R12 ;  /* 0x00000010080c723c */ /* 0x004fec000000180c */
[----:B------:R-:W-:-:S02]  /*15fb0*/  IMAD.MOV.U32 R6, RZ, RZ, R16 ;  /* 0x000000ffff067224 */ /* 0x000fc400078e0010 */
[----:B------:R-:W-:Y:S02]  /*15fc0*/  IMAD.MOV.U32 R3, RZ, RZ, R17 ;  /* 0x000000ffff037224 */ /* 0x000fe400078e0011 */
[----:B------:R-:W3:-:S13]  /*15fd0*/  LDL.LU.64 R16, [R1+0xbd0] ;  /* 0x000bd00001107983 */ /* 0x000eda0000300a00 */
[----:B------:R0:W-:Y:S01]  /*15fe0*/  STL [R1+0x70], R12 ;  /* 0x0000700c01007387 */ /* 0x0001e20000100800 */
[----:B------:R-:W-:Y:S02]  /*15ff0*/  IMAD.MOV.U32 R28, RZ, RZ, R14 ;  /* 0x000000ffff1c7224 */ /* 0x000fe400078e000e */
[----:B------:R-:W-:Y:S02]  /*16000*/  IMAD.MOV.U32 R20, RZ, RZ, R15 ;  /* 0x000000ffff147224 */ /* 0x000fe400078e000f */
[----:B------:R-:W-:Y:S01]  /*16010*/  IMAD.MOV.U32 R29, RZ, RZ, R13 ;  /* 0x000000ffff1d7224 */ /* 0x000fe200078e000d */
[----:B------:R-:W2:Y:S04]  /*16020*/  LDL.LU.64 R14, [R1+0xbc8] ;  /* 0x000bc800010e7983 */ /* 0x000ea80000300a00 */
[----:B0-----:R-:W2:Y:S02]  /*16030*/  LDL.LU.64 R12, [R1+0xbc0] ;  /* 0x000bc000010c7983 */ /* 0x001ea40000300a00 */
[----:B--2---:R-:W-:Y:S02]  /*16040*/  HMMA.16816.F32 R8, R8, R4, R12 ;  /* 0x000000040808723c */ /* 0x004fe4000000180c */
[----:B------:R-:W3:Y:S04]  /*16050*/  LDL.LU.64 R14, [R1+0xbb8] ;  /* 0x000bb800010e7983 */ /* 0x000ee80000300a00 */
[----:B------:R-:W3:-:S15]  /*16060*/  LDL.LU.64 R12, [R1+0xbb0] ;  /* 0x000bb000010c7983 */ /* 0x000ede0000300a00 */
[----:B------:R-:W-:-:S02]  /*16070*/  NOP ;  /* 0x0000000000007918 */ /* 0x000fc40000000000 */
[----:B------:R-:W-:Y:S04]  /*16080*/  STL.64 [R1+0x60], R8 ;  /* 0x0000600801007387 */ /* 0x000fe80000100a00 */
[----:B------:R-:W-:Y:S01]  /*16090*/  STL.64 [R1+0x68], R10 ;  /* 0x0000680a01007387 */ /* 0x000fe20000100a00 */
[----:B---3--:R-:W-:Y:S03]  /*160a0*/  HMMA.16816.F32 R16, R12, R16, R24 ;  /* 0x000000100c10723c */ /* 0x008fe60000001818 */
[----:B------:R-:W2:-:S15]  /*160b0*/  LDL.LU.64 R24, [R1+0xba8] ;  /* 0x000ba80001187983 */ /* 0x000e9e0000300a00 */
[----:B------:R-:W-:-:S05]  /*160c0*/  NOP ;  /* 0x0000000000007918 */ /* 0x000fca0000000000 */
[----:B------:R-:W-:Y:S04]  /*160d0*/  STL.64 [R1+0x50], R16 ;  /* 0x0000501001007387 */ /* 0x000fe80000100a00 */
[----:B------:R0:W-:Y:S04]  /*160e0*/  STL.64 [R1+0x58], R18 ;  /* 0x0000581201007387 */ /* 0x0001e80000100a00 */
[----:B0-----:R-:W2:Y:S04]  /*160f0*/  LDL.LU.64 R18, [R1+0xba0] ;  /* 0x000ba00001127983 */ /* 0x001ea80000300a00 */
[----:B------:R-:W2:Y:S02]  /*16100*/  LDL.LU.64 R16, [R1+0xb98] ;  /* 0x000b980001107983 */ /* 0x000ea40000300a00 */
[----:B--2---:R-:W-:Y:S02]  /*16110*/  HMMA.16816.F32 R24, R12, R24, R16 ;  /* 0x000000180c18723c */ /* 0x004fe40000001810 */
[----:B------:R-:W2:Y:S04]  /*16120*/  LDL.LU.64 R18, [R1+0xb90] ;  /* 0x000b900001127983 */ /* 0x000ea80000300a00 */
[----:B------:R-:W2:-:S15]  /*16130*/  LDL.LU.64 R16, [R1+0xb88] ;  /* 0x000b880001107983 */ /* 0x000e9e0000300a00 */
[----:B------:R-:W-:-:S02]  /*16140*/  NOP ;  /* 0x0000000000007918 */ /* 0x000fc40000000000 */
[----:B------:R-:W-:Y:S04]  /*16150*/  STL.64 [R1+0x40], R24 ;  /* 0x0000401801007387 */ /* 0x000fe80000100a00 */
[----:B------:R0:W-:Y:S04]  /*16160*/  STL.64 [R1+0x48], R26 ;  /* 0x0000481a01007387 */ /* 0x0001e80000100a00 */
[----:B0-----:R-:W3:Y:S04]  /*16170*/  LDL.LU.64 R26, [R1+0xb80] ;  /* 0x000b8000011a7983 */ /* 0x001ee80000300a00 */
[----:B------:R-:W3:Y:S01]  /*16180*/  LDL.LU.64 R24, [R1+0xb78] ;  /* 0x000b780001187983 */ /* 0x000ee20000300a00 */
[----:B------:R-:W-:-:S02]  /*16190*/  IMAD.MOV.U32 R8, RZ, RZ, R6 ;  /* 0x000000ffff087224 */ /* 0x000fc400078e0006 */
[----:B------:R-:W-:-:S07]  /*161a0*/  IMAD.MOV.U32 R9, RZ, RZ, R3 ;  /* 0x000000ffff097224 */ /* 0x000fce00078e0003 */
[C---:B---3--:R-:W-:Y:S06]  /*161b0*/  HMMA.16816.F32 R24, R12.reuse, R8, R24 ;  /* 0x000000080c18723c */ /* 0x048fec0000001818 */
[----:B--2---:R-:W-:-:S15]  /*161c0*/  HMMA.16816.F32 R8, R12, R4, R16 ;  /* 0x000000040c08723c */ /* 0x004fde0000001810 */
[----:B------:R-:W-:-:S02]  /*161d0*/  NOP ;  /* 0x0000000000007918 */ /* 0x000fc40000000000 */
[----:B------:R-:W-:Y:S04]  /*161e0*/  STL.64 [R1+0x30], R24 ;  /* 0x0000301801007387 */ /* 0x000fe80000100a00 */
[----:B------:R-:W-:Y:S04]  /*161f0*/  STL.64 [R1+0x38], R26 ;  /* 0x0000381a01007387 */ /* 0x000fe80000100a00 */
[----:B------:R-:W2:Y:S01]  /*16200*/  LDL R19, [R1+0x8c8] ;  /* 0x0008c80001137983 */ /* 0x000ea20000100800 */
[----:B------:R-:W-:Y:S02]  /*16210*/  IMAD.MOV.U32 R6, RZ, RZ, R10 ;  /* 0x000000ffff067224 */ /* 0x000fe400078e000a */
[----:B------:R-:W-:-:S02]  /*16220*/  IMAD.MOV.U32 R7, RZ, RZ, R11 ;  /* 0x000000ffff077224 */ /* 0x000fc400078e000b */
[----:B------:R-:W-:Y:S02]  /*16230*/  IMAD.MOV.U32 R4, RZ, RZ, R8 ;  /* 0x000000ffff047224 */ /* 0x000fe400078e0008 */
[----:B------:R-:W-:Y:S02]  /*16240*/  IMAD.MOV.U32 R5, RZ, RZ, R9 ;  /* 0x000000ffff057224 */ /* 0x000fe400078e0009 */
[----:B------:R-:W0:Y:S04]  /*16250*/  LDSM.16.MT88.4 R8, [R2+UR5+0x5800] ;  /* 0x005800050208783b */ /* 0x000e280008004200 */
[----:B------:R-:W-:Y:S04]  /*16260*/  STL.64 [R1+0xb20], R6 ;  /* 0x000b200601007387 */ /* 0x000fe80000100a00 */
[----:B------:R-:W-:Y:S04]  /*16270*/  STL.64 [R1+0xb18], R4 ;  /* 0x000b180401007387 */ /* 0x000fe80000100a00 */
[----:B0-----:R-:W-:Y:S04]  /*16280*/  STL [R1+0xabc], R8 ;  /* 0x000abc0801007387 */ /* 0x001fe80000100800 */
[----:B------:R0:W-:Y:S04]  /*16290*/  STL [R1+0xab8], R9 ;  /* 0x000ab80901007387 */ /* 0x0001e80000100800 */
[----:B0-----:R-:W3:Y:S04]  /*162a0*/  LDL R9, [R1+0x19c] ;  /* 0x00019c0001097983 */ /* 0x001ee80000100800 */
[----:B------:R-:W-:Y:S04]  /*162b0*/  STL [R1+0xab4], R10 ;  /* 0x000ab40a01007387 */ /* 0x000fe80000100800 */
[----:B------:R-:W-:Y:S04]  /*162c0*/  STL [R1+0xab0], R11 ;  /* 0x000ab00b01007387 */ /* 0x000fe80000100800 */
[----:B--2---:R-:W0:Y:S04]  /*162d0*/  LDSM.16.M88.4 R4, [R19+UR5+0x80] ;  /* 0x000080051304783b */ /* 0x004e280008000200 */
[----:B------:R-:W1:Y:S04]  /*162e0*/  LDSM.16.M88.4 R24, [R19+UR5+0x2080] ;  /* 0x002080051318783b */ /* 0x000e680008000200 */
[----:B------:R-:W-:Y:S01]  /*162f0*/  LDSM.16.M88.4 R12, [R19+UR5+0x3080] ;  /* 0x00308005130c783b */ /* 0x000fe20008000200 */
[----:B0-----:R-:W-:-:S03]  /*16300*/  IMAD.MOV.U32 R3, RZ, RZ, R6 ;  /* 0x000000ffff037224 */ /* 0x001fc600078e0006 */
[----:B------:R-:W-:Y:S01]  /*16310*/  STL.64 [R1+0x10], R4 ;  /* 0x0000100401007387 */ /* 0x000fe20000100a00 */
[----:B------:R-:W-:-:S03]  /*16320*/  IMAD.MOV.U32 R2, RZ, RZ, R7 ;  /* 0x000000ffff027224 */ /* 0x000fc600078e0007 */
[----:B------:R-:W0:Y:S04]  /*16330*/  LDSM.16.M88.4 R4, [R19+UR5+0x1080] ;  /* 0x001080051304783b */ /* 0x000e280008000200 */
[----:B------:R-:W-:Y:S04]  /*16340*/  STL [R1+0xa24], R2 ;  /* 0x000a240201007387 */ /* 0x000fe80000100800 */
[----:B------:R-:W-:Y:S04]  /*16350*/  STL [R1+0xa20], R3 ;  /* 0x000a200301007387 */ /* 0x000fe80000100800 */
[----:B-1----:R-:W-:Y:S04]  /*16360*/  STL [R1+0xa0c], R26 ;  /* 0x000a0c1a01007387 */ /* 0x002fe80000100800 */
[----:B---3--:R-:W1:Y:S04]  /*16370*/  LDSM.16.MT88.4 R16, [R9+UR5+0x5800] ;  /* 0x005800050910783b */ /* 0x008e680008004200 */
[----:B0-----:R-:W-:Y:S04]  /*16380*/  STL.64 [R1], R4 ;  /* 0x0000000401007387 */ /* 0x001fe80000100a00 */
[----:B------:R-:W-:Y:S04]  /*16390*/  STL.64 [R1+0x8], R6 ;  /* 0x0000080601007387 */ /* 0x000fe80000100a00 */
[----:B------:R-:W-:Y:S04]  /*163a0*/  STL [R1+0xa08], R27 ;  /* 0x000a081b01007387 */ /* 0x000fe80000100800 */
[----:B------:R0:W-:Y:S04]  /*163b0*/  STL.64 [R1+0xaf0], R24 ;  /* 0x000af01801007387 */ /* 0x0001e80000100a00 */
[----:B0-----:R-:W2:Y:S01]  /*163c0*/  LDL.LU R24, [R1+0x70] ;  /* 0x0000700001187983 */ /* 0x001ea20000300800 */
[----:B------:R-:W-:-:S02]  /*163d0*/  IMAD.MOV.U32 R26, RZ, RZ, R28 ;  /* 0x000000ffff1a7224 */ /* 0x000fc400078e001c */
[----:B------:R-:W-:Y:S02]  /*163e0*/  IMAD.MOV.U32 R27, RZ, RZ, R20 ;  /* 0x000000ffff1b7224 */ /* 0x000fe400078e0014 */
[----:B------:R-:W-:Y:S02]  /*163f0*/  IMAD.MOV.U32 R25, RZ, RZ, R29 ;  /* 0x000000ffff197224 */ /* 0x000fe400078e001d */
[----:B------:R-:W3:Y:S04]  /*16400*/  LDL.LU R29, [R1+0xb74] ;  /* 0x000b7400011d7983 */ /* 0x000ee80000300800 */
[----:B------:R-:W4:Y:S04]  /*16410*/  LDL.LU R28, [R1+0xb70] ;  /* 0x000b7000011c7983 */ /* 0x000f280000300800 */
[----:B------:R-:W3:Y:S04]  /*16420*/  LDL.LU R20, [R1+0xb6c] ;  /* 0x000b6c0001147983 */ /* 0x000ee80000300800 */
[----:B------:R0:W-:Y:S02]  /*16430*/  STL.64 [R1+0xb48], R26 ;  /* 0x000b481a01007387 */ /* 0x0001e40000100a00 */
[----:B0-----:R-:W-:-:S02]  /*16440*/  IMAD.MOV.U32 R26, RZ, RZ, R23 ;  /* 0x000000ffff1a7224 */ /* 0x001fc400078e0017 */
[----:B------:R-:W-:Y:S01]  /*16450*/  IMAD.MOV.U32 R27, RZ, RZ, R0 ;  /* 0x000000ffff1b7224 */ /* 0x000fe200078e0000 */
[----:B--2---:R0:W-:Y:S02]  /*16460*/  STL.64 [R1+0xb40], R24 ;  /* 0x000b401801007387 */ /* 0x0041e40000100a00 */
[----:B0-----:R-:W-:Y:S02]  /*16470*/  IMAD.MOV.U32 R24, RZ, RZ, R21 ;  /* 0x000000ffff187224 */ /* 0x001fe400078e0015 */
[----:B------:R-:W2:Y:S01]  /*16480*/  LDL.LU R21, [R1+0xb68] ;  /* 0x000b680001157983 */ /* 0x000ea20000300800 */
[----:B------:R-:W-:-:S03]  /*16490*/  IMAD.MOV.U32 R25, RZ, RZ, R22 ;  /* 0x000000ffff197224 */ /* 0x000fc600078e0016 */
[----:B------:R-:W2:Y:S04]  /*164a0*/  LDL.LU R22, [R1+0xb64] ;  /* 0x000b640001167983 */ /* 0x000ea80000300800 */
[----:B------:R-:W2:Y:S04]  /*164b0*/  LDL.LU R23, [R1+0xb60] ;  /* 0x000b600001177983 */ /* 0x000ea80000300800 */
[----:B------:R-:W2:Y:S04]  /*164c0*/  LDL.LU R0, [R1+0xb5c] ;  /* 0x000b5c0001007983 */ /* 0x000ea80000300800 */
[----:B------:R-:W4:Y:S04]  /*164d0*/  LDL.LU.64 R6, [R1+0x128] ;  /* 0x0001280001067983 */ /* 0x000f280000300a00 */
[----:B----4-:R0:W-:Y:S04]  /*164e0*/  STL.64 [R1+0xb38], R6 ;  /* 0x000b380601007387 */ /* 0x0101e80000100a00 */
[----:B0-----:R-:W4:Y:S04]  /*164f0*/  LDL.LU.64 R6, [R1+0x118] ;  /* 0x0001180001067983 */ /* 0x001f280000300a00 */
[----:B----4-:R0:W-:Y:S04]  /*16500*/  STL.64 [R1+0xb50], R6 ;  /* 0x000b500601007387 */ /* 0x0101e80000100a00 */
[----:B0-----:R-:W4:Y:S04]  /*16510*/  LDL.LU.64 R6, [R1+0x108] ;  /* 0x0001080001067983 */ /* 0x001f280000300a00 */
[----:B------:R0:W-:Y:S04]  /*16520*/  STL [R1+0xa74], R12 ;  /* 0x000a740c01007387 */ /* 0x0001e80000100800 */
[----:B------:R1:W-:Y:S04]  /*16530*/  STL [R1+0xa70], R13 ;  /* 0x000a700d01007387 */ /* 0x0003e80000100800 */
[----:B------:R3:W-:Y:S01]  /*16540*/  STL [R1+0x9e8], R14 ;  /* 0x0009e80e01007387 */ /* 0x0007e20000100800 */
[----:B0-----:R-:W-:-:S03]  /*16550*/  IMAD.MOV.U32 R12, RZ, RZ, R28 ;  /* 0x000000ffff0c7224 */ /* 0x001fc600078e001c */
[----:B------:R0:W-:Y:S04]  /*16560*/  STL [R1+0x9e4], R15 ;  /* 0x0009e40f01007387 */ /* 0x0001e80000100800 */
[----:B------:R-:W4:Y:S04]  /*16570*/  LDL.LU R28, [R1+0xb58] ;  /* 0x000b5800011c7983 */ /* 0x000f280000300800 */
[----:B-1----:R-:W4:Y:S04]  /*16580*/  LDL.LU R13, [R1+0x94] ;  /* 0x00009400010d7983 */ /* 0x002f280000300800 */
[----:B---3--:R-:W3:Y:S04]  /*16590*/  LDL.LU R14, [R1+0x98] ;  /* 0x00009800010e7983 */ /* 0x008ee80000300800 */
[----:B------:R-:W-:Y:S01]  /*165a0*/  STL [R1+0xa6c], R16 ;  /* 0x000a6c1001007387 */ /* 0x000fe20000100800 */
[----:B0-----:R-:W-:-:S03]  /*165b0*/  IMAD.MOV.U32 R15, RZ, RZ, R29 ;  /* 0x000000ffff0f7224 */ /* 0x001fc600078e001d */
[----:B------:R-:W-:Y:S04]  /*165c0*/  STL [R1+0xa68], R17 ;  /* 0x000a681101007387 */ /* 0x000fe80000100800 */
[----:B------:R-:W-:Y:S04]  /*165d0*/  STL [R1+0xa64], R18 ;  /* 0x000a641201007387 */ /* 0x000fe80000100800 */
[----:B------:R2:W-:Y:S02]  /*165e0*/  STL [R1+0xa60], R19 ;  /* 0x000a601301007387 */ /* 0x0005e40000100800 */
[----:B--2---:R-:W-:Y:S01]  /*165f0*/  IMAD.MOV.U32 R19, RZ, RZ, R0 ;  /* 0x000000ffff137224 */ /* 0x004fe200078e0000 */
[----:B----4-:R-:W-:Y:S01]  /*16600*/  HMMA.16816.F32 R24, R20, R6, R24 ;  /* 0x000000061418723c */ /* 0x010fe20000001818 */
[----:B------:R-:W-:-:S07]  /*16610*/  IMAD.MOV.U32 R18, RZ, RZ, R28 ;  /* 0x000000ffff127224 */ /* 0x000fce00078e001c */
[----:B---3--:R-:W-:-:S15]  /*16620*/  HMMA.16816.F32 R12, R20, R18, R12 ;  /* 0x00000012140c723c */ /* 0x008fde000000180c */
[----:B------:R-:W-:-:S01]  /*16630*/  NOP ;  /* 0x0000000000007918 */ /* 0x000fc20000000000 */
[----:B------:R-:W-:Y:S02]  /*16640*/  IMAD.MOV.U32 R2, RZ, RZ, R26 ;  /* 0x000000ffff027224 */ /* 0x000fe400078e001a */
[----:B------:R-:W-:Y:S02]  /*16650*/  IMAD.MOV.U32 R0, RZ, RZ, R27 ;  /* 0x000000ffff007224 */ /* 0x000fe400078e001b */
[----:B------:R-:W-:-:S03]  /*16660*/  IMAD.MOV.U32 R3, RZ, RZ, R25 ;  /* 0x000000ffff037224 */ /* 0x000fc600078e0019 */
[----:B------:R0:W-:Y:S01]  /*16670*/  STL [R1+0xf0], R12 ;  /* 0x0000f00c01007387 */ /* 0x0001e20000100800 */
[----:B------:R-:W-:Y:S02]  /*16680*/  IMAD.MOV.U32 R29, RZ, RZ, R13 ;  /* 0x000000ffff1d7224 */ /* 0x000fe400078e000d */
[----:B------:R-:W-:Y:S02]  /*16690*/  IMAD.MOV.U32 R13, RZ, RZ, R6 ;  /* 0x000000ffff0d7224 */ /* 0x000fe400078e0006 */
[----:B------:R-:W-:Y:S02]  /*166a0*/  IMAD.MOV.U32 R28, RZ, RZ, R14 ;  /* 0x000000ffff1c7224 */ /* 0x000fe400078e000e */
[----:B------:R-:W-:Y:S02]  /*166b0*/  IMAD.MOV.U32 R14, RZ, RZ, R24 ;  /* 0x000000ffff0e7224 */ /* 0x000fe400078e0018 */
[----:B0-----:R-:W-:Y:S02]  /*166c0*/  IMAD.MOV.U32 R12, RZ, RZ, R7 ;  /* 0x000000ffff0c7224 */ /* 0x001fe400078e0007 */
[----:B------:R-:W2:Y:S04]  /*166d0*/  LDL.LU.64 R6, [R1+0xb50] ;  /* 0x000b500001067983 */ /* 0x000ea80000300a00 */
[----:B------:R-:W2:Y:S04]  /*166e0*/  LDL.LU.64 R26, [R1+0xb48] ;  /* 0x000b4800011a7983 */ /* 0x000ea80000300a00 */
[----:B------:R-:W2:Y:S04]  /*166f0*/  LDL.LU.64 R24, [R1+0xb40] ;  /* 0x000b400001187983 */ /* 0x000ea80000300a00 */
[----:B------:R-:W-:Y:S04]  /*16700*/  STL [R1+0xad4], R3 ;  /* 0x000ad40301007387 */ /* 0x000fe80000100800 */
[----:B------:R-:W-:Y:S04]  /*16710*/  STL [R1+0xad0], R14 ;  /* 0x000ad00e01007387 */ /* 0x000fe80000100800 */
[----:B------:R-:W-:Y:S04]  /*16720*/  STL [R1+0xb30], R15 ;  /* 0x000b300f01007387 */ /* 0x000fe80000100800 */
[----:B------:R0:W-:Y:S04]  /*16730*/  STL.64 [R1+0xb28], R12 ;  /* 0x000b280c01007387 */ /* 0x0001e80000100a00 */
[----:B0-----:R-:W3:Y:S04]  /*16740*/  LDL.LU R12, [R1+0x60] ;  /* 0x00006000010c7983 */ /* 0x001ee80000300800 */
[----:B------:R-:W3:Y:S04]  /*16750*/  LDL.LU R13, [R1+0x64] ;  /* 0x00006400010d7983 */ /* 0x000ee80000300800 */
[----:B------:R-:W3:Y:S04]  /*16760*/  LDL.LU R14, [R1+0x68] ;  /* 0x00006800010e7983 */ /* 0x000ee80000300800 */
[----:B------:R-:W3:Y:S01]  /*16770*/  LDL.LU R15, [R1+0x6c] ;  /* 0x00006c00010f7983 */ /* 0x000ee20000300800 */
[----:B--2---:R-:W-:Y:S06]  /*16780*/  HMMA.16816.F32 R24, R20, R6, R24 ;  /* 0x000000061418723c */ /* 0x004fec0000001818 */
[----:B------:R-:W-:-:S02]  /*16790*/  IMAD.MOV.U32 R17, RZ, RZ, R6 ;  /* 0x000000ffff117224 */ /* 0x000fc400078e0006 */
[----:B------:R-:W-:Y:S02]  /*167a0*/  IMAD.MOV.U32 R16, RZ, RZ, R7 ;  /* 0x000000ffff107224 */ /* 0x000fe400078e0007 */
[----:B------:R-:W3:-:S13]  /*167b0*/  LDL.LU.64 R6, [R1+0xb38] ;  /* 0x000b380001067983 */ /* 0x000eda0000300a00 */
[----:B------:R0:W-:Y:S01]  /*167c0*/  STL.64 [R1+0xd0], R24 ;  /* 0x0000d01801007387 */ /* 0x0001e20000100a00 */
[----:B------:R-:W-:-:S03]  /*167d0*/  IMAD.MOV.U32 R8, RZ, RZ, R27 ;  /* 0x000000ffff087224 */ /* 0x000fc600078e001b */
[----:B------:R1:W-:Y:S04]  /*167e0*/  STL [R1+0xd8], R26 ;  /* 0x0000d81a01007387 */ /* 0x0003e80000100800 */
[----:B0-----:R-:W2:Y:S04]  /*167f0*/  LDL.LU R24, [R1+0x40] ;  /* 0x0000400001187983 */ /* 0x001ea80000300800 */
[----:B------:R-:W2:Y:S04]  /*16800*/  LDL.LU R25, [R1+0x44] ;  /* 0x0000440001197983 */ /* 0x000ea80000300800 */
[----:B-1----:R-:W4:Y:S04]  /*16810*/  LDL.LU R26, [R1+0x48] ;  /* 0x00004800011a7983 */ /* 0x002f280000300800 */
[----:B------:R-:W4:Y:S01]  /*16820*/  LDL.LU R27, [R1+0x4c] ;  /* 0x00004c00011b7983 */ /* 0x000f220000300800 */
[----:B---3--:R-:W-:Y:S06]  /*16830*/  HMMA.16816.F32 R20, R20, R6, R12 ;  /* 0x000000061414723c */ /* 0x008fec000000180c */
[----:B------:R-:W-:-:S02]  /*16840*/  IMAD.MOV.U32 R3, RZ, RZ, R6 ;  /* 0x000000ffff037224 */ /* 0x000fc400078e0006 */
[----:B------:R-:W-:Y:S01]  /*16850*/  IMAD.MOV.U32 R14, RZ, RZ, R7 ;  /* 0x000000ffff0e7224 */ /* 0x000fe200078e0007 */
[----:B----4-:R-:W-:Y:S04]  /*16860*/  STL.64 [R1+0xb00], R26 ;  /* 0x000b001a01007387 */ /* 0x010fe80000100a00 */
[----:B--2---:R0:W-:Y:S04]  /*16870*/  STL.64 [R1+0xaf8], R24 ;  /* 0x000af81801007387 */ /* 0x0041e80000100a00 */
[----:B0-----:R-:W2:Y:S04]  /*16880*/  LDL.LU R24, [R1+0x50] ;  /* 0x0000500001187983 */ /* 0x001ea80000300800 */
[----:B------:R-:W2:Y:S04]  /*16890*/  LDL.LU R25, [R1+0x54] ;  /* 0x0000540001197983 */ /* 0x000ea80000300800 */
[----:B------:R-:W2:Y:S04]  /*168a0*/  LDL.LU R26, [R1+0x58] ;  /* 0x00005800011a7983 */ /* 0x000ea80000300800 */
[----:B------:R-:W2:Y:S04]  /*168b0*/  LDL.LU R27, [R1+0x5c] ;  /* 0x00005c00011b7983 */ /* 0x000ea80000300800 */
[----:B------:R-:W3:Y:S04]  /*168c0*/  LDL.LU R15, [R1+0xb30] ;  /* 0x000b3000010f7983 */ /* 0x000ee80000300800 */
[----:B------:R-:W4:Y:S04]  /*168d0*/  LDL.LU.64 R12, [R1+0xb28] ;  /* 0x000b2800010c7983 */ /* 0x000f280000300a00 */
[----:B------:R-:W2:Y:S04]  /*168e0*/  LDL.LU.64 R6, [R1+0xb20] ;  /* 0x000b200001067983 */ /* 0x000ea80000300a00 */
[----:B------:R-:W3:Y:S04]  /*168f0*/  LDL.LU.64 R4, [R1+0xb18] ;  /* 0x000b180001047983 */ /* 0x000ee80000300a00 */
[----:B------:R0:W-:Y:S04]  /*16900*/  STL.64 [R1+0xc8], R22 ;  /* 0x0000c81601007387 */ /* 0x0001e80000100a00 */
[----:B0-----:R-:W4:Y:S01]  /*16910*/  LDL R23, [R1+0x198] ;  /* 0x0001980001177983 */ /* 0x001f220000100800 */
[----:B------:R-:W-:-:S02]  /*16920*/  IMAD.MOV.U32 R10, RZ, RZ, R20 ;  /* 0x000000ffff0a7224 */ /* 0x000fc400078e0014 */
[----:B------:R-:W-:Y:S01]  /*16930*/  IMAD.MOV.U32 R11, RZ, RZ, R21 ;  /* 0x000000ffff0b7224 */ /* 0x000fe200078e0015 */
[----:B----4-:R-:W-:Y:S04]  /*16940*/  STL [R1+0xad8], R23 ;  /* 0x000ad81701007387 */ /* 0x010fe80000100800 */
[----:B------:R2:W-:Y:S04]  /*16950*/  STL.64 [R1+0xac8], R10 ;  /* 0x000ac80a01007387 */ /* 0x0005e80000100a00 */
[----:B------:R3:W-:Y:S01]  /*16960*/  STL.64 [R1+0xac0], R8 ;  /* 0x000ac00801007387 */ /* 0x0007e20000100a00 */
[----:B--2---:R-:W-:-:S02]  /*16970*/  IMAD.MOV.U32 R10, RZ, RZ, R6 ;  /* 0x000000ffff0a7224 */ /* 0x004fc400078e0006 */
[----:B---3--:R-:W-:Y:S02]  /*16980*/  IMAD.MOV.U32 R8, RZ, RZ, R4 ;  /* 0x000000ffff087224 */ /* 0x008fe400078e0004 */
[----:B------:R-:W2:Y:S01]  /*16990*/  LDL.LU R4, [R1+0xb14] ;  /* 0x000b140001047983 */ /* 0x000ea20000300800 */
[----:B------:R-:W-:Y:S02]  /*169a0*/  IMAD.MOV.U32 R9, RZ, RZ, R5 ;  /* 0x000000ffff097224 */ /* 0x000fe400078e0005 */
[----:B------:R-:W-:Y:S01]  /*169b0*/  IMAD.MOV.U32 R11, RZ, RZ, R7 ;  /* 0x000000ffff0b7224 */ /* 0x000fe200078e0007 */
[----:B------:R-:W2:Y:S04]  /*169c0*/  LDL.LU R5, [R1+0xb10] ;  /* 0x000b100001057983 */ /* 0x000ea80000300800 */
[----:B------:R-:W2:Y:S04]  /*169d0*/  LDL.LU R6, [R1+0xb0c] ;  /* 0x000b0c0001067983 */ /* 0x000ea80000300800 */
[----:B------:R-:W2:Y:S04]  /*169e0*/  LDL.LU R7, [R1+0xb08] ;  /* 0x000b080001077983 */ /* 0x000ea80000300800 */
[----:B------:R-:W-:Y:S04]  /*169f0*/  STL.64 [R1+0xae8], R10 ;  /* 0x000ae80a01007387 */ /* 0x000fe80000100a00 */
[----:B------:R0:W-:Y:S01]  /*16a00*/  STL.64 [R1+0xae0], R8 ;  /* 0x000ae00801007387 */ /* 0x0001e20000100a00 */
[----:B------:R-:W-:-:S02]  /*16a10*/  IMAD.MOV.U32 R22, RZ, RZ, R17 ;  /* 0x000000ffff167224 */ /* 0x000fc400078e0011 */
[----:B------:R-:W-:Y:S01]  /*16a20*/  IMAD.MOV.U32 R23, RZ, RZ, R16 ;  /* 0x000000ffff177224 */ /* 0x000fe200078e0010 */
[----:B0-----:R-:W3:Y:S04]  /*16a30*/  LDL.LU R8, [R1+0x30] ;  /* 0x0000300001087983 */ /* 0x001ee80000300800 */
[----:B------:R-:W3:Y:S04]  /*16a40*/  LDL.LU R9, [R1+0x34] ;  /* 0x0000340001097983 */ /* 0x000ee80000300800 */
[----:B------:R-:W3:Y:S04]  /*16a50*/  LDL.LU R10, [R1+0x38] ;  /* 0x00003800010a7983 */ /* 0x000ee80000300800 */
[----:B------:R-:W3:Y:S01]  /*16a60*/  LDL.LU R11, [R1+0x3c] ;  /* 0x00003c00010b7983 */ /* 0x000ee20000300800 */
        /* <DEDUP_REMOVED lines=8> */
[----:B------:R-:W-:Y:S04]  /*16af0*/  STL [R1+0xa7c], R16 ;  /* 0x000a7c1001007387 */ /* 0x000fe80000100800 */
[----:B------:R-:W-:Y:S04]  /*16b00*/  STL [R1+0xa78], R17 ;  /* 0x000a781101007387 */ /* 0x000fe80000100800 */
[----:B------:R0:W-:Y:S02]  /*16b10*/  STL.64 [R1+0xaa8], R18 ;  /* 0x000aa81201007387 */ /* 0x0001e40000100a00 */
[----:B0-----:R-:W-:-:S02]  /*16b20*/  IMAD.MOV.U32 R18, RZ, RZ, R13 ;  /* 0x000000ffff127224 */ /* 0x001fc400078e000d */
[----:B------:R-:W-:-:S07]  /*16b30*/  IMAD.MOV.U32 R19, RZ, RZ, R12 ;  /* 0x000000ffff137224 */ /* 0x000fce00078e000c */
[----:B--2---:R-:W-:Y:S01]  /*16b40*/  HMMA.16816.F32 R16, R4, R18, R24 ;  /* 0x000000120410723c */ /* 0x004fe20000001818 */
[----:B------:R-:W2:-:S15]  /*16b50*/  LDL.LU.64 R24, [R1+0xaf0] ;  /* 0x000af00001187983 */ /* 0x000e9e0000300a00 */
[----:B------:R-:W-:-:S08]  /*16b60*/  NOP ;  /* 0x0000000000007918 */ /* 0x000fd00000000000 */
[----:B------:R-:W-:Y:S02]  /*16b70*/  IMAD.MOV.U32 R26, RZ, RZ, R18 ;  /* 0x000000ffff1a7224 */ /* 0x000fe400078e0012 */
[----:B------:R-:W-:Y:S02]  /*16b80*/  IMAD.MOV.U32 R27, RZ, RZ, R19 ;  /* 0x000000ffff1b7224 */ /* 0x000fe400078e0013 */
[----:B------:R-:W-:Y:S02]  /*16b90*/  IMAD.MOV.U32 R12, RZ, RZ, R16 ;  /* 0x000000ffff0c7224 */ /* 0x000fe400078e0010 */
[----:B------:R-:W4:Y:S04]  /*16ba0*/  LDL.LU R16, [R1+0xf0] ;  /* 0x0000f00001107983 */ /* 0x000f280000300800 */
[----:B------:R-:W-:Y:S04]  /*16bb0*/  STL.64 [R1+0xa98], R26 ;  /* 0x000a981a01007387 */ /* 0x000fe80000100a00 */
[----:B--2---:R0:W-:Y:S04]  /*16bc0*/  STL.64 [R1+0xa90], R24 ;  /* 0x000a901801007387 */ /* 0x0041e80000100a00 */
[----:B0-----:R-:W2:Y:S01]  /*16bd0*/  LDL.LU.64 R24, [R1] ;  /* 0x0000000001187983 */ /* 0x001ea20000300a00 */
[----:B---3--:R-:W-:Y:S01]  /*16be0*/  HMMA.16816.F32 R20, R4, R22, R8 ;  /* 0x000000160414723c */ /* 0x008fe20000001808 */
[----:B------:R-:W-:-:S15]  /*16bf0*/  IMAD.MOV.U32 R19, RZ, RZ, R15 ;  /* 0x000000ffff137224 */ /* 0x000fde00078e000f */
[----:B------:R-:W-:-:S08]  /*16c00*/  NOP ;  /* 0x0000000000007918 */ /* 0x000fd00000000000 */
[----:B------:R-:W-:Y:S01]  /*16c10*/  IMAD.MOV.U32 R15, RZ, RZ, R23 ;  /* 0x000000ffff0f7224 */ /* 0x000fe200078e0017 */
[----:B--2---:R0:W-:Y:S04]  /*16c20*/  STL.64 [R1+0xaa0], R24 ;  /* 0x000aa01801007387 */ /* 0x0041e80000100a00 */
[----:B0-----:R-:W4:Y:S04]  /*16c30*/  LDL.LU.64 R24, [R1+0x10] ;  /* 0x0000100001187983 */ /* 0x001f280000300a00 */
[----:B------:R-:W2:Y:S04]  /*16c40*/  LDL.LU.64 R10, [R1+0xae8] ;  /* 0x000ae800010a7983 */ /* 0x000ea80000300a00 */
[----:B------:R-:W2:Y:S04]  /*16c50*/  LDL.LU.64 R8, [R1+0xae0] ;  /* 0x000ae00001087983 */ /* 0x000ea80000300a00 */
[----:B------:R-:W-:Y:S04]  /*16c60*/  STL [R1+0x90], R20 ;  /* 0x0000901401007387 */ /* 0x000fe80000100800 */
[----:B------:R-:W3:Y:S01]  /*16c70*/  LDL.LU R23, [R1+0xad8] ;  /* 0x000ad80001177983 */ /* 0x000ee20000300800 */
[----:B------:R-:W-:-:S02]  /*16c80*/  IMAD.MOV.U32 R13, RZ, RZ, R17 ;  /* 0x000000ffff0d7224 */ /* 0x000fc400078e0011 */
[----:B------:R-:W-:Y:S02]  /*16c90*/  IMAD.MOV.U32 R17, RZ, RZ, R29 ;  /* 0x000000ffff117224 */ /* 0x000fe400078e001d */
[----:B------:R-:W-:Y:S02]  /*16ca0*/  IMAD.MOV.U32 R18, RZ, RZ, R28 ;  /* 0x000000ffff127224 */ /* 0x000fe400078e001c */
[----:B------:R-:W-:Y:S02]  /*16cb0*/  IMAD.MOV.U32 R29, RZ, RZ, R21 ;  /* 0x000000ffff1d7224 */ /* 0x000fe400078e0015 */
[----:B------:R-:W-:Y:S02]  /*16cc0*/  IMAD.MOV.U32 R28, RZ, RZ, R22 ;  /* 0x000000ffff1c7224 */ /* 0x000fe400078e0016 */
[----:B---3--:R-:W0:Y:S04]  /*16cd0*/  LDSM.16.MT88.4 R20, [R23+UR5+0x5c00] ;  /* 0x005c00051714783b */ /* 0x008e280008004200 */
[----:B0-----:R0:W-:Y:S04]  /*16ce0*/  STL.64 [R1+0xa18], R22 ;  /* 0x000a181601007387 */ /* 0x0011e80000100a00 */
[----:B------:R2:W-:Y:S01]  /*16cf0*/  STL.64 [R1+0xa10], R20 ;  /* 0x000a101401007387 */ /* 0x0005e20000100a00 */
[----:B0-----:R-:W-:-:S02]  /*16d00*/  IMAD.MOV.U32 R22, RZ, RZ, R3 ;  /* 0x000000ffff167224 */ /* 0x001fc400078e0003 */
[----:B------:R-:W-:Y:S01]  /*16d10*/  IMAD.MOV.U32 R23, RZ, RZ, R14 ;  /* 0x000000ffff177224 */ /* 0x000fe200078e000e */
[----:B------:R-:W3:Y:S04]  /*16d20*/  LDL.LU R3, [R1+0xad4] ;  /* 0x000ad40001037983 */ /* 0x000ee80000300800 */
[----:B------:R-:W3:Y:S02]  /*16d30*/  LDL.LU R14, [R1+0xad0] ;  /* 0x000ad000010e7983 */ /* 0x000ee40000300800 */
[----:B--2---:R-:W-:Y:S02]  /*16d40*/  HMMA.16816.F32 R20, R4, R22, R8 ;  /* 0x000000160414723c */ /* 0x004fe40000001808 */
[----:B------:R-:W2:Y:S04]  /*16d50*/  LDL.LU.64 R10, [R1+0xac8] ;  /* 0x000ac800010a7983 */ /* 0x000ea80000300a00 */
[----:B------:R-:W4:-:S15]  /*16d60*/  LDL.LU.64 R8, [R1+0xac0] ;  /* 0x000ac00001087983 */ /* 0x000f1e0000300a00 */
[----:B------:R-:W-:-:S02]  /*16d70*/  NOP ;  /* 0x0000000000007918 */ /* 0x000fc40000000000 */
[----:B------:R0:W-:Y:S04]  /*16d80*/  STL [R1+0xa34], R20 ;  /* 0x000a341401007387 */ /* 0x0001e80000100800 */
[----:B------:R1:W-:Y:S04]  /*16d90*/  STL [R1+0xa30], R21 ;  /* 0x000a301501007387 */ /* 0x0003e80000100800 */
[----:B------:R1:W-:Y:S04]  /*16da0*/  STL [R1+0xa2c], R22 ;  /* 0x000a2c1601007387 */ /* 0x0003e80000100800 */
[----:B------:R4:W-:Y:S04]  /*16db0*/  STL [R1+0xa28], R23 ;  /* 0x000a281701007387 */ /* 0x0009e80000100800 */
[----:B0-----:R-:W3:Y:S04]  /*16dc0*/  LDL.LU R20, [R1+0xd0] ;  /* 0x0000d00001147983 */ /* 0x001ee80000300800 */
[----:B-1----:R-:W3:Y:S04]  /*16dd0*/  LDL.LU R21, [R1+0xd4] ;  /* 0x0000d40001157983 */ /* 0x002ee80000300800 */
[----:B------:R-:W3:Y:S04]  /*16de0*/  LDL.LU R22, [R1+0xd8] ;  /* 0x0000d80001167983 */ /* 0x000ee80000300800 */
[----:B----4-:R0:W1:Y:S01]  /*16df0*/  LDSM.16.MT88.4 R4, [R9+UR5+0x5c00] ;  /* 0x005c00050904783b */ /* 0x0100620008004200 */
[----:B------:R-:W-:-:S03]  /*16e00*/  IMAD.MOV.U32 R23, RZ, RZ, R8 ;  /* 0x000000ffff177224 */ /* 0x000fc600078e0008 */
[----:B------:R-:W4:Y:S04]  /*16e10*/  LDL.LU R8, [R1+0xabc] ;  /* 0x000abc0001087983 */ /* 0x000f280000300800 */
[----:B0-----:R-:W4:Y:S04]  /*16e20*/  LDL.LU R9, [R1+0xab8] ;  /* 0x000ab80001097983 */ /* 0x001f280000300800 */
[----:B-1----:R-:W-:Y:S04]  /*16e30*/  STL.64 [R1+0x9c8], R6 ;  /* 0x0009c80601007387 */ /* 0x002fe80000100a00 */
[----:B------:R2:W-:Y:S02]  /*16e40*/  STL.64 [R1+0x9c0], R4 ;  /* 0x0009c00401007387 */ /* 0x0005e40000100a00 */
[----:B--2---:R-:W-:-:S02]  /*16e50*/  IMAD.MOV.U32 R4, RZ, RZ, R10 ;  /* 0x000000ffff047224 */ /* 0x004fc400078e000a */
[----:B------:R-:W4:Y:S01]  /*16e60*/  LDL.LU R10, [R1+0xab4] ;  /* 0x000ab400010a7983 */ /* 0x000f220000300800 */
[----:B------:R-:W-:-:S03]  /*16e70*/  IMAD.MOV.U32 R5, RZ, RZ, R11 ;  /* 0x000000ffff057224 */ /* 0x000fc600078e000b */
[----:B------:R-:W4:Y:S04]  /*16e80*/  LDL.LU R11, [R1+0xab0] ;  /* 0x000ab000010b7983 */ /* 0x000f280000300800 */
[----:B------:R-:W2:Y:S04]  /*16e90*/  LDL.LU R6, [R1+0xc8] ;  /* 0x0000c80001067983 */ /* 0x000ea80000300800 */
[----:B------:R-:W2:Y:S01]  /*16ea0*/  LDL.LU R7, [R1+0xcc] ;  /* 0x0000cc0001077983 */ /* 0x000ea20000300800 */
[----:B----4-:R-:W-:Y:S03]  /*16eb0*/  HMMA.16816.F32 R16, R8, R24, R16 ;  /* 0x000000180810723c */ /* 0x010fe60000001810 */
[----:B--2---:R-:W-:Y:S04]  /*16ec0*/  STL.64 [R1+0xa88], R6 ;  /* 0x000a880601007387 */ /* 0x004fe80000100a00 */
[----:B------:R-:W-:-:S15]  /*16ed0*/  STL.64 [R1+0xa80], R4 ;  /* 0x000a800401007387 */ /* 0x000fde0000100a00 */
[----:B------:R-:W-:-:S01]  /*16ee0*/  NOP ;  /* 0x0000000000007918 */ /* 0x000fc20000000000 */
[----:B------:R0:W-:Y:S04]  /*16ef0*/  STL.64 [R1+0x80], R16 ;  /* 0x0000801001007387 */ /* 0x0001e80000100a00 */
[----:B------:R1:W-:Y:S01]  /*16f00*/  STL.64 [R1+0x88], R18 ;  /* 0x0000881201007387 */ /* 0x0003e20000100a00 */
[----:B0-----:R-:W-:Y:S02]  /*16f10*/  IMAD.MOV.U32 R16, RZ, RZ, R24 ;  /* 0x000000ffff107224 */ /* 0x001fe400078e0018 */
[----:B------:R-:W-:Y:S01]  /*16f20*/  IMAD.MOV.U32 R17, RZ, RZ, R25 ;  /* 0x000000ffff117224 */ /* 0x000fe200078e0019 */
[----:B-1----:R-:W2:Y:S04]  /*16f30*/  LDL.LU.64 R18, [R1+0xaa8] ;  /* 0x000aa80001127983 */ /* 0x002ea80000300a00 */
[----:B------:R-:W4:Y:S01]  /*16f40*/  LDL.LU.64 R24, [R1+0xaa0] ;  /* 0x000aa00001187983 */ /* 0x000f220000300a00 */
[----:B---3--:R-:W-:-:S02]  /*16f50*/  IMAD.MOV.U32 R4, RZ, RZ, R14 ;  /* 0x000000ffff047224 */ /* 0x008fc400078e000e */
[----:B------:R-:W-:Y:S01]  /*16f60*/  IMAD.MOV.U32 R5, RZ, RZ, R3 ;  /* 0x000000ffff057224 */ /* 0x000fe200078e0003 */
[----:B------:R-:W3:Y:S01]  /*16f70*/  LDL.LU.64 R26, [R1+0xa98] ;  /* 0x000a9800011a7983 */ /* 0x000ee20000300a00 */
[----:B------:R-:W-:Y:S02]  /*16f80*/  IMAD.MOV.U32 R6, RZ, RZ, R2 ;  /* 0x000000ffff067224 */ /* 0x000fe400078e0002 */
[----:B------:R-:W-:-:S07]  /*16f90*/  IMAD.MOV.U32 R7, RZ, RZ, R0 ;  /* 0x000000ffff077224 */ /* 0x000fce00078e0000 */
[----:B----4-:R-:W-:Y:S06]  /*16fa0*/  HMMA.16816.F32 R4, R8, R24, R4 ;  /* 0x000000180804723c */ /* 0x010fec0000001804 */
[----:B------:R-:W-:Y:S02]  /*16fb0*/  IMAD.MOV.U32 R14, RZ, RZ, R24 ;  /* 0x000000ffff0e7224 */ /* 0x000fe400078e0018 */
[----:B------:R-:W-:Y:S02]  /*16fc0*/  IMAD.MOV.U32 R0, RZ, RZ, R25 ;  /* 0x000000ffff007224 */ /* 0x000fe400078e0019 */
[----:B------:R-:W4:-:S13]  /*16fd0*/  LDL.LU.64 R24, [R1+0xa90] ;  /* 0x000a900001187983 */ /* 0x000f1a0000300a00 */
[----:B------:R4:W-:Y:S01]  /*16fe0*/  STL.64 [R1+0x70], R4 ;  /* 0x0000700401007387 */ /* 0x0009e20000100a00 */
[----:B------:R-:W-:Y:S02]  /*16ff0*/  IMAD.MOV.U32 R2, RZ, RZ, R6 ;  /* 0x000000ffff027224 */ /* 0x000fe400078e0006 */
[----:B------:R-:W-:Y:S02]  /*17000*/  IMAD.MOV.U32 R3, RZ, RZ, R7 ;  /* 0x000000ffff037224 */ /* 0x000fe400078e0007 */
[----:B----4-:R-:W-:-:S15]  /*17010*/  HMMA.16816.F32 R4, R8, R24, R20 ;  /* 0x000000180804723c */ /* 0x010fde0000001814 */
[----:B------:R-:W-:-:S09]  /*17020*/  NOP ;  /* 0x0000000000007918 */ /* 0x000fd20000000000 */
[----:B------:R-:W-:Y:S02]  /*17030*/  IMAD.MOV.U32 R22, RZ, RZ, R6 ;  /* 0x000000ffff167224 */ /* 0x000fe400078e0006 */
[----:B------:R-:W-:Y:S02]  /*17040*/  IMAD.MOV.U32 R23, RZ, RZ, R7 ;  /* 0x000000ffff177224 */ /* 0x000fe400078e0007 */
[----:B------:R-:W-:Y:S02]  /*17050*/  IMAD.MOV.U32 R20, RZ, RZ, R4 ;  /* 0x000000ffff147224 */ /* 0x000fe400078e0004 */
[----:B------:R-:W-:Y:S01]  /*17060*/  IMAD.MOV.U32 R21, RZ, RZ, R5 ;  /* 0x000000ffff157224 */ /* 0x000fe200078e0005 */
[----:B------:R-:W4:Y:S04]  /*17070*/  LDL.LU.64 R6, [R1+0xa88] ;  /* 0x000a880001067983 */ /* 0x000f280000300a00 */
[----:B------:R-:W4:Y:S04]  /*17080*/  LDL.LU.64 R4, [R1+0xa80] ;  /* 0x000a800001047983 */ /* 0x000f280000300a00 */
[----:B------:R-:W-:Y:S04]  /*17090*/  STL.64 [R1+0xa48], R22 ;  /* 0x000a481601007387 */ /* 0x000fe80000100a00 */
[----:B------:R0:W-:Y:S02]  /*170a0*/  STL.64 [R1+0xa40], R20 ;  /* 0x000a401401007387 */ /* 0x0001e40000100a00 */
[----:B0-----:R-:W-:-:S02]  /*170b0*/  IMAD.MOV.U32 R20, RZ, RZ, R16 ;  /* 0x000000ffff147224 */ /* 0x001fc400078e0010 */
[----:B------:R-:W-:Y:S01]  /*170c0*/  IMAD.MOV.U32 R21, RZ, RZ, R17 ;  /* 0x000000ffff157224 */ /* 0x000fe200078e0011 */
[----:B------:R-:W4:Y:S04]  /*170d0*/  LDL.LU R16, [R1+0xa7c] ;  /* 0x000a7c0001107983 */ /* 0x000f280000300800 */
[----:B------:R-:W4:Y:S04]  /*170e0*/  LDL.LU R17, [R1+0xa78] ;  /* 0x000a780001117983 */ /* 0x000f280000300800 */
[----:B------:R0:W-:Y:S02]  /*170f0*/  STL.64 [R1+0xa38], R24 ;  /* 0x000a381801007387 */ /* 0x0001e40000100a00 */
[----:B0-----:R-:W-:-:S02]  /*17100*/  IMAD.MOV.U32 R24, RZ, RZ, R12 ;  /* 0x000000ffff187224 */ /* 0x001fc400078e000c */
[----:B------:R-:W-:Y:S01]  /*17110*/  IMAD.MOV.U32 R25, RZ, RZ, R13 ;  /* 0x000000ffff197224 */ /* 0x000fe200078e000d */
[----:B------:R-:W4:Y:S04]  /*17120*/  LDL.LU R12, [R1+0xa74] ;  /* 0x000a7400010c7983 */ /* 0x000f280000300800 */
[----:B------:R-:W4:Y:S04]  /*17130*/  LDL.LU R13, [R1+0xa70] ;  /* 0x000a7000010d7983 */ /* 0x000f280000300800 */
[----:B---3--:R2:W-:Y:S04]  /*17140*/  STL.64 [R1+0xa58], R26 ;  /* 0x000a581a01007387 */ /* 0x0085e80000100a00 */
[----:B------:R4:W-:Y:S01]  /*17150*/  STL.64 [R1+0xa50], R24 ;  /* 0x000a501801007387 */ /* 0x0009e20000100a00 */
[----:B--2---:R-:W-:-:S02]  /*17160*/  IMAD.MOV.U32 R26, RZ, RZ, R18 ;  /* 0x000000ffff1a7224 */ /* 0x004fc400078e0012 */
[----:B------:R-:W-:Y:S02]  /*17170*/  IMAD.MOV.U32 R27, RZ, RZ, R19 ;  /* 0x000000ffff1b7224 */ /* 0x000fe400078e0013 */
[----:B----4-:R-:W-:Y:S02]  /*17180*/  IMAD.MOV.U32 R24, RZ, RZ, R16 ;  /* 0x000000ffff187224 */ /* 0x010fe400078e0010 */
[----:B------:R-:W-:Y:S01]  /*17190*/  IMAD.MOV.U32 R25, RZ, RZ, R17 ;  /* 0x000000ffff197224 */ /* 0x000fe200078e0011 */
[----:B------:R-:W2:Y:S04]  /*171a0*/  LDL.LU R16, [R1+0xa6c] ;  /* 0x000a6c0001107983 */ /* 0x000ea80000300800 */
[----:B------:R-:W2:Y:S04]  /*171b0*/  LDL.LU R17, [R1+0xa68] ;  /* 0x000a680001117983 */ /* 0x000ea80000300800 */
[----:B------:R-:W2:Y:S04]  /*171c0*/  LDL.LU R18, [R1+0xa64] ;  /* 0x000a640001127983 */ /* 0x000ea80000300800 */
[----:B------:R-:W2:Y:S01]  /*171d0*/  LDL.LU R19, [R1+0xa60] ;  /* 0x000a600001137983 */ /* 0x000ea20000300800 */
[----:B------:R-:W-:Y:S03]  /*171e0*/  HMMA.16816.F32 R4, R8, R12, R4 ;  /* 0x0000000c0804723c */ /* 0x000fe60000001804 */
[----:B------:R-:W3:-:S15]  /*171f0*/  LDL.LU R8, [R1+0x90] ;  /* 0x0000900001087983 */ /* 0x000ede0000300800 */
[----:B------:R-:W-:-:S05]  /*17200*/  NOP ;  /* 0x0000000000007918 */ /* 0x000fca0000000000 */
[----:B------:R-:W-:Y:S04]  /*17210*/  STL.64 [R1+0x9d8], R6 ;  /* 0x0009d80601007387 */ /* 0x000fe80000100a00 */
[----:B------:R0:W-:Y:S01]  /*17220*/  STL.64 [R1+0x9d0], R4 ;  /* 0x0009d00401007387 */ /* 0x0001e20000100a00 */
[----:B--2---:R-:W-:Y:S03]  /*17230*/  HMMA.16816.F32 R20, R16, R20, R24 ;  /* 0x000000141014723c */ /* 0x004fe60000001818 */
[----:B------:R-:W2:Y:S04]  /*17240*/  LDL.LU.64 R26, [R1+0xa58] ;  /* 0x000a5800011a7983 */ /* 0x000ea80000300a00 */
[----:B------:R-:W2:Y:S01]  /*17250*/  LDL.LU.64 R24, [R1+0xa50] ;  /* 0x000a500001187983 */ /* 0x000ea20000300a00 */
[----:B0-----:R-:W-:-:S02]  /*17260*/  IMAD.MOV.U32 R4, RZ, RZ, R14 ;  /* 0x000000ffff047224 */ /* 0x001fc400078e000e */
[----:B------:R-:W-:Y:S02]  /*17270*/  IMAD.MOV.U32 R5, RZ, RZ, R0 ;  /* 0x000000ffff057224 */ /* 0x000fe400078e0000 */
[----:B------:R-:W-:Y:S02]  /*17280*/  IMAD.MOV.U32 R10, RZ, RZ, R28 ;  /* 0x000000ffff0a7224 */ /* 0x000fe400078e001c */
[----:B------:R-:W-:-:S10]  /*17290*/  IMAD.MOV.U32 R11, RZ, RZ, R15 ;  /* 0x000000ffff0b7224 */ /* 0x000fd400078e000f */
[----:B------:R-:W-:Y:S02]  /*172a0*/  IMAD.MOV.U32 R0, RZ, RZ, R22 ;  /* 0x000000ffff007224 */ /* 0x000fe400078e0016 */
[----:B------:R-:W-:Y:S02]  /*172b0*/  IMAD.MOV.U32 R28, RZ, RZ, R23 ;  /* 0x000000ffff1c7224 */ /* 0x000fe400078e0017 */
[----:B------:R-:W-:Y:S02]  /*172c0*/  IMAD.MOV.U32 R14, RZ, RZ, R20 ;  /* 0x000000ffff0e7224 */ /* 0x000fe400078e0014 */
[----:B------:R-:W-:Y:S01]  /*172d0*/  IMAD.MOV.U32 R15, RZ, RZ, R21 ;  /* 0x000000ffff0f7224 */ /* 0x000fe200078e0015 */
[----:B------:R-:W4:Y:S04]  /*172e0*/  LDL.LU.64 R22, [R1+0xa48] ;  /* 0x000a480001167983 */ /* 0x000f280000300a00 */
[----:B------:R-:W4:Y:S01]  /*172f0*/  LDL.LU.64 R20, [R1+0xa40] ;  /* 0x000a400001147983 */ /* 0x000f220000300a00 */
[----:B--2---:R-:W-:Y:S03]  /*17300*/  HMMA.16816.F32 R4, R16, R4, R24 ;  /* 0x000000041004723c */ /* 0x004fe60000001818 */
[----:B------:R-:W3:Y:S01]  /*17310*/  LDL.LU.64 R24, [R1+0xa38] ;  /* 0x000a380001187983 */ /* 0x000ee20000300a00 */
[----:B------:R-:W-:-:S15]  /*17320*/  IMAD.MOV.U32 R9, RZ, RZ, R29 ;  /* 0x000000ffff097224 */ /* 0x000fde00078e001d */
[----:B------:R-:W-:-:S04]  /*17330*/  NOP ;  /* 0x0000000000007918 */ /* 0x000fc80000000000 */
[----:B------:R-:W-:Y:S01]  /*17340*/  STL [R1+0x20], R4 ;  /* 0x0000200401007387 */ /* 0x000fe20000100800 */
[----:B---3--:R-:W-:-:S15]  /*17350*/  HMMA.16816.F32 R8, R16, R24, R8 ;  /* 0x000000181008723c */ /* 0x008fde0000001808 */
[----:B------:R-:W-:-:S08]  /*17360*/  NOP ;  /* 0x0000000000007918 */ /* 0x000fd00000000000 */
[----:B------:R0:W-:Y:S04]  /*17370*/  STL.64 [R1+0x990], R10 ;  /* 0x0009900a01007387 */ /* 0x0001e80000100a00 */
[----:B------:R1:W-:Y:S04]  /*17380*/  STL.64 [R1+0x988], R8 ;  /* 0x0009880801007387 */ /* 0x0003e80000100a00 */
[----:B0-----:R-:W2:Y:S04]  /*17390*/  LDL.LU R10, [R1+0x8] ;  /* 0x00000800010a7983 */ /* 0x001ea80000300800 */
[----:B------:R-:W2:Y:S01]  /*173a0*/  LDL.LU R11, [R1+0xc] ;  /* 0x00000c00010b7983 */ /* 0x000ea20000300800 */
[----:B------:R-:W-:-:S02]  /*173b0*/  IMAD.MOV.U32 R26, RZ, RZ, R5 ;  /* 0x000000ffff1a7224 */ /* 0x000fc400078e0005 */
[----:B----4-:R-:W-:Y:S02]  /*173c0*/  IMAD.MOV.U32 R4, RZ, RZ, R20 ;  /* 0x000000ffff047224 */ /* 0x010fe400078e0014 */
[----:B------:R-:W-:Y:S02]  /*173d0*/  IMAD.MOV.U32 R27, RZ, RZ, R6 ;  /* 0x000000ffff1b7224 */ /* 0x000fe400078e0006 */
[----:B------:R-:W-:Y:S02]  /*173e0*/  IMAD.MOV.U32 R5, RZ, RZ, R21 ;  /* 0x000000ffff057224 */ /* 0x000fe400078e0015 */
[----:B------:R-:W-:Y:S02]  /*173f0*/  IMAD.MOV.U32 R29, RZ, RZ, R7 ;  /* 0x000000ffff1d7224 */ /* 0x000fe400078e0007 */
[----:B------:R-:W-:Y:S02]  /*17400*/  IMAD.MOV.U32 R6, RZ, RZ, R22 ;  /* 0x000000ffff067224 */ /* 0x000fe400078e0016 */
[----:B------:R-:W-:Y:S01]  /*17410*/  IMAD.MOV.U32 R7, RZ, RZ, R23 ;  /* 0x000000ffff077224 */ /* 0x000fe200078e0017 */
[----:B--2---:R0:W-:Y:S04]  /*17420*/  STL.64 [R1+0xa00], R10 ;  /* 0x000a000a01007387 */ /* 0x0041e80000100a00 */
[----:B-1----:R-:W2:Y:S04]  /*17430*/  LDL.LU R8, [R1+0x80] ;  /* 0x0000800001087983 */ /* 0x002ea80000300800 */
[----:B------:R-:W2:Y:S04]  /*17440*/  LDL.LU R9, [R1+0x84] ;  /* 0x0000840001097983 */ /* 0x000ea80000300800 */
[----:B0-----:R-:W2:Y:S04]  /*17450*/  LDL.LU R10, [R1+0x88] ;  /* 0x00008800010a7983 */ /* 0x001ea80000300800 */
[----:B------:R-:W2:Y:S04]  /*17460*/  LDL.LU R11, [R1+0x8c] ;  /* 0x00008c00010b7983 */ /* 0x000ea80000300800 */
[----:B------:R-:W3:Y:S04]  /*17470*/  LDL.LU R20, [R1+0xa34] ;  /* 0x000a340001147983 */ /* 0x000ee80000300800 */
[----:B------:R-:W3:Y:S04]  /*17480*/  LDL.LU R21, [R1+0xa30] ;  /* 0x000a300001157983 */ /* 0x000ee80000300800 */
[----:B------:R-:W3:Y:S04]  /*17490*/  LDL.LU R22, [R1+0xa2c] ;  /* 0x000a2c0001167983 */ /* 0x000ee80000300800 */
[----:B------:R-:W3:Y:S04]  /*174a0*/  LDL.LU R23, [R1+0xa28] ;  /* 0x000a280001177983 */ /* 0x000ee80000300800 */
[----:B------:R0:W-:Y:S04]  /*174b0*/  STL.64 [R1+0x9f8], R6 ;  /* 0x0009f80601007387 */ /* 0x0001e80000100a00 */
[----:B------:R1:W-:Y:S01]  /*174c0*/  STL.64 [R1+0x9f0], R4 ;  /* 0x0009f00401007387 */ /* 0x0003e20000100a00 */
[----:B0-----:R-:W-:-:S03]  /*174d0*/  IMAD.MOV.U32 R6, RZ, RZ, R2 ;  /* 0x000000ffff067224 */ /* 0x001fc600078e0002 */
[----:B-1----:R-:W4:Y:S04]  /*174e0*/  LDL.LU R4, [R1+0x70] ;  /* 0x0000700001047983 */ /* 0x002f280000300800 */
[----:B------:R-:W4:Y:S04]  /*174f0*/  LDL.LU R5, [R1+0x74] ;  /* 0x0000740001057983 */ /* 0x000f280000300800 */
[----:B------:R-:W2:Y:S01]  /*17500*/  LDL.LU R2, [R1+0xa24] ;  /* 0x000a240001027983 */ /* 0x000ea20000300800 */
[----:B------:R-:W-:-:S03]  /*17510*/  IMAD.MOV.U32 R7, RZ, RZ, R3 ;  /* 0x000000ffff077224 */ /* 0x000fc600078e0003 */
[----:B------:R-:W4:Y:S01]  /*17520*/  LDL.LU R3, [R1+0xa20] ;  /* 0x000a200001037983 */ /* 0x000f220000300800 */
[----:B---3--:R-:W-:Y:S03]  /*17530*/  HMMA.16816.F32 R16, R16, R12, R20 ;  /* 0x0000000c1010723c */ /* 0x008fe60000001814 */
[----:B------:R-:W3:Y:S04]  /*17540*/  LDL.LU.64 R22, [R1+0xa18] ;  /* 0x000a180001167983 */ /* 0x000ee80000300a00 */
[----:B------:R-:W3:-:S15]  /*17550*/  LDL.LU.64 R20, [R1+0xa10] ;  /* 0x000a100001147983 */ /* 0x000ede0000300a00 */
[----:B------:R-:W-:-:S01]  /*17560*/  NOP ;  /* 0x0000000000007918 */ /* 0x000fc20000000000 */
[----:B------:R-:W-:Y:S04]  /*17570*/  STL.64 [R1+0x9a0], R18 ;  /* 0x0009a01201007387 */ /* 0x000fe80000100a00 */
[----:B------:R0:W-:Y:S04]  /*17580*/  STL.64 [R1+0x998], R16 ;  /* 0x0009981001007387 */ /* 0x0001e80000100a00 */
[----:B0-----:R-:W3:Y:S01]  /*17590*/  LDL.LU R16, [R1+0x20] ;  /* 0x0000200001107983 */ /* 0x001ee20000300800 */
[----:B------:R-:W-:Y:S02]  /*175a0*/  IMAD.MOV.U32 R18, RZ, RZ, R27 ;  /* 0x000000ffff127224 */ /* 0x000fe400078e001b */
[----:B------:R-:W-:-:S02]  /*175b0*/  IMAD.MOV.U32 R19, RZ, RZ, R29 ;  /* 0x000000ffff137224 */ /* 0x000fc400078e001d */
[----:B------:R-:W-:Y:S02]  /*175c0*/  IMAD.MOV.U32 R17, RZ, RZ, R26 ;  /* 0x000000ffff117224 */ /* 0x000fe400078e001a */
[----:B------:R-:W3:Y:S04]  /*175d0*/  LDL.LU R26, [R1+0xa0c] ;  /* 0x000a0c00011a7983 */ /* 0x000ee80000300800 */
[----:B------:R-:W3:Y:S04]  /*175e0*/  LDL.LU R27, [R1+0xa08] ;  /* 0x000a0800011b7983 */ /* 0x000ee80000300800 */
[----:B------:R4:W-:Y:S02]  /*175f0*/  STL.64 [R1+0x9b0], R18 ;  /* 0x0009b01201007387 */ /* 0x0009e40000100a00 */
[----:B----4-:R-:W-:-:S02]  /*17600*/  IMAD.MOV.U32 R18, RZ, RZ, R3 ;  /* 0x000000ffff127224 */ /* 0x010fc400078e0003 */
[----:B--2---:R-:W-:-:S07]  /*17610*/  IMAD.MOV.U32 R19, RZ, RZ, R2 ;  /* 0x000000ffff137224 */ /* 0x004fce00078e0002 */
[----:B---3--:R-:W-:-:S15]  /*17620*/  HMMA.16816.F32 R8, R20, R18, R8 ;  /* 0x000000121408723c */ /* 0x008fde0000001808 */
[----:B------:R-:W-:-:S09]  /*17630*/  NOP ;  /* 0x0000000000007918 */ /* 0x000fd20000000000 */
[----:B------:R-:W-:Y:S01]  /*17640*/  IMAD.MOV.U32 R29, RZ, RZ, R10 ;  /* 0x000000ffff1d7224 */ /* 0x000fe200078e000a */
[----:B------:R-:W-:Y:S04]  /*17650*/  STL.64 [R1+0x9a8], R16 ;  /* 0x0009a81001007387 */ /* 0x000fe80000100a00 */
[----:B------:R-:W-:Y:S04]  /*17660*/  STL.64 [R1+0x100], R8 ;  /* 0x0001000801007387 */ /* 0x000fe80000100a00 */
[----:B------:R0:W-:Y:S04]  /*17670*/  STL.64 [R1+0x108], R10 ;  /* 0x0001080a01007387 */ /* 0x0001e80000100a00 */
[----:B0-----:R-:W2:Y:S01]  /*17680*/  LDL.LU.64 R10, [R1+0xa00] ;  /* 0x000a0000010a7983 */ /* 0x001ea20000300a00 */
[----:B------:R-:W-:-:S02]  /*17690*/  IMAD.MOV.U32 R2, RZ, RZ, R8 ;  /* 0x000000ffff027224 */ /* 0x000fc400078e0008 */
[----:B------:R-:W-:-:S03]  /*176a0*/  IMAD.MOV.U32 R24, RZ, RZ, R9 ;  /* 0x000000ffff187224 */ /* 0x000fc600078e0009 */
[----:B------:R0:W-:Y:S04]  /*176b0*/  STL [R1+0x8e0], R2 ;  /* 0x0008e00201007387 */ /* 0x0001e80000100800 */
[----:B------:R-:W-:Y:S04]  /*176c0*/  STL [R1+0x8dc], R24 ;  /* 0x0008dc1801007387 */ /* 0x000fe80000100800 */
[----:B------:R-:W-:Y:S01]  /*176d0*/  STL [R1+0x8d8], R29 ;  /* 0x0008d81d01007387 */ /* 0x000fe20000100800 */
[----:B--2---:R-:W-:Y:S01]  /*176e0*/  HMMA.16816.F32 R4, R20, R10, R4 ;  /* 0x0000000a1404723c */ /* 0x004fe20000001804 */
[----:B------:R-:W-:-:S02]  /*176f0*/  IMAD.MOV.U32 R8, RZ, RZ, R14 ;  /* 0x000000ffff087224 */ /* 0x000fc400078e000e */
[----:B------:R-:W-:Y:S01]  /*17700*/  IMAD.MOV.U32 R9, RZ, RZ, R15 ;  /* 0x000000ffff097224 */ /* 0x000fe200078e000f */
[----:B0-----:R-:W0:-:S15]  /*17710*/  LDC R2, c[0x0][0x230] ;  /* 0x00008c00ff027b82 */ /* 0x001e1e0000000800 */
[----:B------:R-:W-:-:S04]  /*17720*/  NOP ;  /* 0x0000000000007918 */ /* 0x000fc80000000000 */
[----:B------:R-:W-:Y:S04]  /*17730*/  STL.64 [R1+0xf0], R4 ;  /* 0x0000f00401007387 */ /* 0x000fe80000100a00 */
[----:B------:R1:W-:Y:S01]  /*17740*/  STL.64 [R1+0xf8], R6 ;  /* 0x0000f80601007387 */ /* 0x0003e20000100a00 */
[----:B------:R-:W-:Y:S02]  /*17750*/  IMAD.MOV.U32 R25, RZ, RZ, R5 ;  /* 0x000000ffff197224 */ /* 0x000fe400078e0005 */
[----:B------:R-:W-:Y:S01]  /*17760*/  IMAD.MOV.U32 R3, RZ, RZ, R4 ;  /* 0x000000ffff037224 */ /* 0x000fe200078e0004 */
[----:B-1----:R-:W2:Y:S04]  /*17770*/  LDL.LU.64 R6, [R1+0x9f8] ;  /* 0x0009f80001067983 */ /* 0x002ea80000300a00 */
[----:B------:R-:W2:Y:S04]  /*17780*/  LDL.LU.64 R4, [R1+0x9f0] ;  /* 0x0009f00001047983 */ /* 0x000ea80000300a00 */
[----:B------:R1:W-:Y:S04]  /*17790*/  STL.64 [R1+0x9b8], R10 ;  /* 0x0009b80a01007387 */ /* 0x0003e80000100a00 */
[----:B------:R-:W3:Y:S04]  /*177a0*/  LDL.LU R14, [R1+0x9e8] ;  /* 0x0009e800010e7983 */ /* 0x000ee80000300800 */
[----:B------:R-:W3:Y:S01]  /*177b0*/  LDL.LU R15, [R1+0x9e4] ;  /* 0x0009e400010f7983 */ /* 0x000ee20000300800 */
[----:B-1----:R-:W-:-:S02]  /*177c0*/  IMAD.MOV.U32 R10, RZ, RZ, R0 ;  /* 0x000000ffff0a7224 */ /* 0x002fc400078e0000 */
[----:B------:R-:W-:Y:S01]  /*177d0*/  IMAD.MOV.U32 R11, RZ, RZ, R28 ;  /* 0x000000ffff0b7224 */ /* 0x000fe200078e001c */
[----:B------:R-:W4:Y:S04]  /*177e0*/  LDL.LU R0, [R1+0x9e0] ;  /* 0x0009e00001007983 */ /* 0x000f280000300800 */
[----:B------:R-:W4:Y:S04]  /*177f0*/  LDL.LU R28, [R1+0x648] ;  /* 0x00064800011c7983 */ /* 0x000f280000300800 */
[----:B------:R1:W-:Y:S04]  /*17800*/  STL [R1+0x8e8], R3 ;  /* 0x0008e80301007387 */ /* 0x0003e80000100800 */
[----:B-1----:R-:W4:Y:S04]  /*17810*/  LDL.LU R3, [R1+0x5ac] ;  /* 0x0005ac0001037983 */ /* 0x002f280000300800 */
[----:B------:R-:W-:Y:S01]  /*17820*/  STL [R1+0x8e4], R25 ;  /* 0x0008e41901007387 */ /* 0x000fe20000100800 */
[----:B--2---:R-:W-:-:S15]  /*17830*/  HMMA.16816.F32 R4, R20, R26, R4 ;  /* 0x0000001a1404723c */ /* 0x004fde0000001804 */
[----:B------:R-:W-:-:S08]  /*17840*/  NOP ;  /* 0x0000000000007918 */ /* 0x000fd00000000000 */
[----:B------:R-:W-:Y:S04]  /*17850*/  STL.64 [R1+0xe0], R4 ;  /* 0x0000e00401007387 */ /* 0x000fe80000100a00 */
[----:B------:R1:W-:Y:S04]  /*17860*/  STL.64 [R1+0xe8], R6 ;  /* 0x0000e80601007387 */ /* 0x0003e80000100a00 */
[----:B-1----:R-:W3:Y:S04]  /*17870*/  LDL.LU.64 R6, [R1+0x9d8] ;  /* 0x0009d80001067983 */ /* 0x002ee80000300a00 */
[----:B------:R-:W3:Y:S02]  /*17880*/  LDL.LU.64 R4, [R1+0x9d0] ;  /* 0x0009d00001047983 */ /* 0x000ee40000300a00 */
[----:B---3--:R-:W-:Y:S02]  /*17890*/  HMMA.16816.F32 R20, R20, R14, R4 ;  /* 0x0000000e1414723c */ /* 0x008fe40000001804 */
[----:B------:R-:W2:Y:S04]  /*178a0*/  LDL.LU.64 R6, [R1+0x9c8] ;  /* 0x0009c80001067983 */ /* 0x000ea80000300a00 */
[----:B------:R-:W2:-:S15]  /*178b0*/  LDL.LU.64 R4, [R1+0x9c0] ;  /* 0x0009c00001047983 */ /* 0x000e9e0000300a00 */
[----:B------:R-:W-:-:S02]  /*178c0*/  NOP ;  /* 0x0000000000007918 */ /* 0x000fc40000000000 */
[----:B------:R1:W-:Y:S04]  /*178d0*/  STL.64 [R1+0xd0], R20 ;  /* 0x0000d01401007387 */ /* 0x0003e80000100a00 */
[----:B------:R3:W-:Y:S04]  /*178e0*/  STL.64 [R1+0xd8], R22 ;  /* 0x0000d81601007387 */ /* 0x0007e80000100a00 */
[----:B-1----:R-:W4:Y:S04]  /*178f0*/  LDL.LU R21, [R1+0x65c] ;  /* 0x00065c0001157983 */ /* 0x002f280000300800 */
[----:B---3--:R-:W3:Y:S04]  /*17900*/  LDL.LU R22, [R1+0x658] ;  /* 0x0006580001167983 */ /* 0x008ee80000300800 */
[----:B------:R-:W3:Y:S01]  /*17910*/  LDL.LU R23, [R1+0x650] ;  /* 0x0006500001177983 */ /* 0x000ee20000300800 */
[----:B--2---:R-:W-:Y:S03]  /*17920*/  HMMA.16816.F32 R16, R4, R18, R8 ;  /* 0x000000120410723c */ /* 0x004fe60000001808 */
[----:B------:R-:W2:-:S15]  /*17930*/  LDL.LU.64 R10, [R1+0x9b8] ;  /* 0x0009b800010a7983 */ /* 0x000e9e0000300a00 */
[----:B------:R-:W-:-:S05]  /*17940*/  NOP ;  /* 0x0000000000007918 */ /* 0x000fca0000000000 */
[----:B------:R-:W-:Y:S04]  /*17950*/  STL.64 [R1+0xc0], R16 ;  /* 0x0000c01001007387 */ /* 0x000fe80000100a00 */
[----:B------:R1:W-:Y:S01]  /*17960*/  STL.64 [R1+0xc8], R18 ;  /* 0x0000c81201007387 */ /* 0x0003e20000100a00 */
[----:B------:R-:W-:Y:S02]  /*17970*/  IMAD.MOV.U32 R13, RZ, RZ, R17 ;  /* 0x000000ffff0d7224 */ /* 0x000fe400078e0011 */
[----:B------:R-:W-:Y:S01]  /*17980*/  IMAD.MOV.U32 R12, RZ, RZ, R16 ;  /* 0x000000ffff0c7224 */ /* 0x000fe200078e0010 */
[----:B-1----:R-:W2:Y:S04]  /*17990*/  LDL.LU.64 R18, [R1+0x9b0] ;  /* 0x0009b00001127983 */ /* 0x002ea80000300a00 */
[----:B------:R-:W2:Y:S04]  /*179a0*/  LDL.LU.64 R16, [R1+0x9a8] ;  /* 0x0009a80001107983 */ /* 0x000ea80000300a00 */
[----:B------:R1:W-:Y:S04]  /*179b0*/  STL [R1+0x8f0], R12 ;  /* 0x0008f00c01007387 */ /* 0x0003e80000100800 */
[----:B-1----:R-:W4:Y:S04]  /*179c0*/  LDL.LU R12, [R1+0x660] ;  /* 0x00066000010c7983 */ /* 0x002f280000300800 */
[----:B------:R1:W-:Y:S04]  /*179d0*/  STL [R1+0x8ec], R13 ;  /* 0x0008ec0d01007387 */ /* 0x0003e80000100800 */
[----:B-1----:R-:W3:Y:S01]  /*179e0*/  LDL.LU R13, [R1+0x664] ;  /* 0x00066400010d7983 */ /* 0x002ee20000300800 */
[----:B--2---:R-:W-:Y:S03]  /*179f0*/  HMMA.16816.F32 R8, R4, R10, R16 ;  /* 0x0000000a0408723c */ /* 0x004fe60000001810 */
[----:B------:R-:W2:Y:S04]  /*17a00*/  LDL.LU.64 R18, [R1+0x9a0] ;  /* 0x0009a00001127983 */ /* 0x000ea80000300a00 */
[----:B------:R-:W2:-:S15]  /*17a10*/  LDL.LU.64 R16, [R1+0x998] ;  /* 0x0009980001107983 */ /* 0x000e9e0000300a00 */
[----:B------:R-:W-:-:S01]  /*17a20*/  NOP ;  /* 0x0000000000007918 */ /* 0x000fc20000000000 */
[----:B------:R-:W-:Y:S04]  /*17a30*/  STL.64 [R1+0xb0], R8 ;  /* 0x0000b00801007387 */ /* 0x000fe80000100a00 */
[----:B------:R1:W-:Y:S01]  /*17a40*/  STL.64 [R1+0xb8], R10 ;  /* 0x0000b80a01007387 */ /* 0x0003e20000100a00 */
[----:B------:R-:W-:-:S03]  /*17a50*/  IMAD.MOV.U32 R20, RZ, RZ, R8 ;  /* 0x000000ffff147224 */ /* 0x000fc600078e0008 */
[----:B-1----:R-:W2:Y:S04]  /*17a60*/  LDL.LU.64 R10, [R1+0x990] ;  /* 0x00099000010a7983 */ /* 0x002ea80000300a00 */
[----:B------:R-:W2:Y:S04]  /*17a70*/  LDL.LU.64 R8, [R1+0x988] ;  /* 0x0009880001087983 */ /* 0x000ea80000300a00 */
[----:B------:R-:W2:Y:S04]  /*17a80*/  LDL.LU R29, [R1+0x5b8] ;  /* 0x0005b800011d7983 */ /* 0x000ea80000300800 */
[----:B------:R-:W2:Y:S04]  /*17a90*/  LDL.LU R25, [R1+0x640] ;  /* 0x0006400001197983 */ /* 0x000ea80000300800 */
[----:B------:R-:W2:Y:S04]  /*17aa0*/  LDL.LU R24, [R1+0x5b4] ;  /* 0x0005b40001187983 */ /* 0x000ea80000300800 */
[----:B------:R1:W-:Y:S04]  /*17ab0*/  STL [R1+0x8f4], R20 ;  /* 0x0008f41401007387 */ /* 0x0003e80000100800 */
[----:B-1----:R-:W2:Y:S01]  /*17ac0*/  LDL.LU R20, [R1+0x5bc] ;  /* 0x0005bc0001147983 */ /* 0x002ea20000300800 */
[----:B0-----:R-:W-:Y:S01]  /*17ad0*/  VIADD R2, R2, 0x7f ;  /* 0x0000007f02027836 */ /* 0x001fe20000000000 */
[----:B---3--:R-:W-:-:S02]  /*17ae0*/  IADD3 R13, P4, R13, UR10, RZ ;  /* 0x0000000a0d0d7c10 */ /* 0x008fc4000ff9e0ff */
[----:B----4-:R-:W-:Y:S02]  /*17af0*/  IADD3 R12, P3, R12, UR10, RZ ;  /* 0x0000000a0c0c7c10 */ /* 0x010fe4000ff7e0ff */
[----:B------:R-:W-:Y:S02]  /*17b00*/  IADD3 R21, P6, R21, UR10, RZ ;  /* 0x0000000a15157c10 */ /* 0x000fe4000ffde0ff */
[----:B------:R-:W-:Y:S02]  /*17b10*/  IADD3 R22, P5, R22, UR10, RZ ;  /* 0x0000000a16167c10 */ /* 0x000fe4000ffbe0ff */
[----:B------:R-:W-:Y:S01]  /*17b20*/  IADD3 R23, P2, R23, UR10, RZ ;  /* 0x0000000a17177c10 */ /* 0x000fe2000ff5e0ff */
[C---:B--2---:R-:W-:Y:S06]  /*17b30*/  HMMA.16816.F32 R8, R4.reuse, R26, R8 ;  /* 0x0000001a0408723c */ /* 0x044fec0000001808 */
[----:B------:R-:W-:Y:S01]  /*17b40*/  HMMA.16816.F32 R4, R4, R14, R16 ;  /* 0x0000000e0404723c */ /* 0x000fe20000001810 */
[----:B------:R-:W-:-:S15]  /*17b50*/  IADD3 R20, P1, R20, UR10, RZ ;  /* 0x0000000a14147c10 */ /* 0x000fde000ff3e0ff */
[----:B------:R-:W-:-:S01]  /*17b60*/  NOP ;  /* 0x0000000000007918 */ /* 0x000fc20000000000 */
[----:B------:R0:W-:Y:S04]  /*17b70*/  STL.64 [R1+0x90], R8 ;  /* 0x0000900801007387 */ /* 0x0001e80000100a00 */
[----:B------:R1:W-:Y:S01]  /*17b80*/  STL.64 [R1+0x98], R10 ;  /* 0x0000980a01007387 */ /* 0x0003e20000100a00 */
[----:B0-----:R-:W-:Y:S01]  /*17b90*/  IMAD.MOV.U32 R8, RZ, RZ, R11 ;  /* 0x000000ffff087224 */ /* 0x001fe200078e000b */
[----:B-1----:R-:W-:-:S04]  /*17ba0*/  SHF.R.S32.HI R11, RZ, 0x1f, R2 ;  /* 0x0000001fff0b7819 */ /* 0x002fc80000011402 */
[----:B------:R-:W-:Y:S04]  /*17bb0*/  STL [R1+0x8f8], R8 ;  /* 0x0008f80801007387 */ /* 0x000fe80000100800 */
[----:B------:R0:W-:Y:S01]  /*17bc0*/  STL.64 [R1+0xa0], R4 ;  /* 0x0000a00401007387 */ /* 0x0001e20000100a00 */
[----:B------:R-:W-:-:S03]  /*17bd0*/  LEA.HI R11, R11, R2, RZ, 0x7 ;  /* 0x000000020b0b7211 */ /* 0x000fc600078f38ff */
[----:B------:R1:W-:Y:S04]  /*17be0*/  STL.64 [R1+0xa8], R6 ;  /* 0x0000a80601007387 */ /* 0x0003e80000100a00 */
[----:B------:R-:W2:Y:S01]  /*17bf0*/  LDL.LU R2, [R1+0x638] ;  /* 0x0006380001027983 */ /* 0x000ea20000300800 */
[----:B0-----:R-:W-:Y:S01]  /*17c00*/  IMAD.MOV.U32 R4, RZ, RZ, R7 ;  /* 0x000000ffff047224 */ /* 0x001fe200078e0007 */
[----:B------:R-:W-:-:S04]  /*17c10*/  IADD3.X R3, R3, UR7, RZ, P1, !PT ;  /* 0x0000000703037c10 */ /* 0x000fc80008ffe4ff */
[----:B------:R-:W-:Y:S04]  /*17c20*/  STL [R1+0x8fc], R4 ;  /* 0x0008fc0401007387 */ /* 0x000fe80000100800 */
[----:B------:R-:W-:Y:S04]  /*17c30*/  STL [R1+0x5bc], R20 ;  /* 0x0005bc1401007387 */ /* 0x000fe80000100800 */
[----:B------:R-:W-:Y:S04]  /*17c40*/  STL [R1+0x664], R13 ;  /* 0x0006640d01007387 */ /* 0x000fe80000100800 */
[----:B------:R-:W-:Y:S04]  /*17c50*/  STL [R1+0x660], R12 ;  /* 0x0006600c01007387 */ /* 0x000fe80000100800 */
[----:B------:R-:W-:Y:S04]  /*17c60*/  STL [R1+0x65c], R21 ;  /* 0x00065c1501007387 */ /* 0x000fe80000100800 */
[----:B------:R-:W-:Y:S01]  /*17c70*/  STL [R1+0x658], R22 ;  /* 0x0006581601007387 */ /* 0x000fe20000100800 */
[----:B------:R-:W-:-:S03]  /*17c80*/  IADD3 R28, P1, R28, UR10, RZ ;  /* 0x0000000a1c1c7c10 */ /* 0x000fc6000ff3e0ff */
[----:B------:R-:W3:Y:S04]  /*17c90*/  LDL.LU R5, [R1+0x5b0] ;  /* 0x0005b00001057983 */ /* 0x000ee80000300800 */
[----:B------:R-:W-:Y:S04]  /*17ca0*/  STL [R1+0x650], R23 ;  /* 0x0006501701007387 */ /* 0x000fe80000100800 */
[----:B-1----:R-:W4:Y:S04]  /*17cb0*/  LDL.LU R6, [R1+0x630] ;  /* 0x0006300001067983 */ /* 0x002f280000300800 */
[----:B------:R-:W-:Y:S04]  /*17cc0*/  STL [R1+0x5ac], R3 ;  /* 0x0005ac0301007387 */ /* 0x000fe80000100800 */
[----:B------:R-:W4:Y:S04]  /*17cd0*/  LDL.LU R7, [R1+0x654] ;  /* 0x0006540001077983 */ /* 0x000f280000300800 */
[----:B------:R0:W-:Y:S04]  /*17ce0*/  STL [R1+0x648], R28 ;  /* 0x0006481c01007387 */ /* 0x0001e80000100800 */
[----:B------:R-:W4:Y:S04]  /*17cf0*/  LDL.LU R14, [R1+0x628] ;  /* 0x00062800010e7983 */ /* 0x000f280000300800 */
[----:B------:R-:W4:Y:S04]  /*17d00*/  LDL.LU R15, [R1+0x64c] ;  /* 0x00064c00010f7983 */ /* 0x000f280000300800 */
[----:B------:R-:W4:Y:S04]  /*17d10*/  LDL.LU R16, [R1+0x620] ;  /* 0x0006200001107983 */ /* 0x000f280000300800 */
[----:B------:R-:W4:Y:S04]  /*17d20*/  LDL.LU R17, [R1+0x644] ;  /* 0x0006440001117983 */ /* 0x000f280000300800 */
[----:B------:R-:W4:Y:S04]  /*17d30*/  LDL.LU R18, [R1+0x618] ;  /* 0x0006180001127983 */ /* 0x000f280000300800 */
[----:B------:R-:W4:Y:S01]  /*17d40*/  LDL.LU R19, [R1+0x63c] ;  /* 0x00063c0001137983 */ /* 0x000f220000300800 */
[----:B------:R-:W-:-:S03]  /*17d50*/  IADD3.X R29, R29, UR7, RZ, P4, !PT ;  /* 0x000000071d1d7c10 */ /* 0x000fc6000a7fe4ff */
[----:B0-----:R-:W4:Y:S04]  /*17d60*/  LDL.LU R28, [R1+0x610] ;  /* 0x00061000011c7983 */ /* 0x001f280000300800 */
[----:B------:R-:W4:Y:S04]  /*17d70*/  LDL.LU R3, [R1+0x634] ;  /* 0x0006340001037983 */ /* 0x000f280000300800 */
[----:B------:R0:W-:Y:S04]  /*17d80*/  STL [R1+0x5b8], R29 ;  /* 0x0005b81d01007387 */ /* 0x0001e80000100800 */
[----:B0-----:R-:W4:Y:S01]  /*17d90*/  LDL.LU R29, [R1+0x608] ;  /* 0x00060800011d7983 */ /* 0x001f220000300800 */
[----:B------:R-:W-:-:S02]  /*17da0*/  IADD3 R25, P4, R25, UR10, RZ ;  /* 0x0000000a19197c10 */ /* 0x000fc4000ff9e0ff */
[----:B------:R-:W-:Y:S01]  /*17db0*/  IADD3.X R24, R24, UR7, RZ, P3, !PT ;  /* 0x0000000718187c10 */ /* 0x000fe20009ffe4ff */
[----:B------:R-:W4:Y:S04]  /*17dc0*/  LDL.LU R8, [R1+0x62c] ;  /* 0x00062c0001087983 */ /* 0x000f280000300800 */
[----:B------:R-:W4:Y:S04]  /*17dd0*/  LDL.LU R26, [R1+0x600] ;  /* 0x00060000011a7983 */ /* 0x000f280000300800 */
[----:B------:R-:W-:Y:S01]  /*17de0*/  STL [R1+0x640], R25 ;  /* 0x0006401901007387 */ /* 0x000fe20000100800 */
[----:B------:R-:W-:-:S03]  /*17df0*/  UIADD3 UR4, UR4, 0x1, URZ ;  /* 0x0000000104047890 */ /* 0x000fc6000fffe03f */
[----:B------:R-:W4:Y:S01]  /*17e00*/  LDL.LU R27, [R1+0x624] ;  /* 0x00062400011b7983 */ /* 0x000f220000300800 */
[----:B------:R-:W-:-:S03]  /*17e10*/  SHF.R.S32.HI R11, RZ, 0x7, R11 ;  /* 0x00000007ff0b7819 */ /* 0x000fc6000001140b */
[----:B------:R0:W-:Y:S04]  /*17e20*/  STL [R1+0x5b4], R24 ;  /* 0x0005b41801007387 */ /* 0x0001e80000100800 */
[----:B------:R-:W4:Y:S04]  /*17e30*/  LDL.LU R9, [R1+0x5f8] ;  /* 0x0005f80001097983 */ /* 0x000f280000300800 */
[----:B------:R-:W4:Y:S01]  /*17e40*/  LDL.LU R10, [R1+0x61c] ;  /* 0x00061c00010a7983 */ /* 0x000f220000300800 */
[----:B------:R-:W-:-:S03]  /*17e50*/  ISETP.NE.U32.AND P0, PT, R11, UR4, PT ;  /* 0x000000040b007c0c */ /* 0x000fc6000bf05070 */
[----:B0-----:R-:W4:Y:S04]  /*17e60*/  LDL.LU R24, [R1+0x5f0] ;  /* 0x0005f00001187983 */ /* 0x001f280000300800 */
[----:B------:R-:W4:Y:S04]  /*17e70*/  LDL.LU R11, [R1+0x614] ;  /* 0x00061400010b7983 */ /* 0x000f280000300800 */
[----:B------:R-:W4:Y:S04]  /*17e80*/  LDL.LU R20, [R1+0x5e8] ;  /* 0x0005e80001147983 */ /* 0x000f280000300800 */
[----:B------:R-:W4:Y:S01]  /*17e90*/  LDL.LU R13, [R1+0x60c] ;  /* 0x00060c00010d7983 */ /* 0x000f220000300800 */
[----:B--2---:R-:W-:-:S05]  /*17ea0*/  IADD3 R2, P3, R2, UR10, RZ ;  /* 0x0000000a02027c10 */ /* 0x004fca000ff7e0ff */
[----:B------:R0:W-:Y:S04]  /*17eb0*/  STL [R1+0x638], R2 ;  /* 0x0006380201007387 */ /* 0x0001e80000100800 */
[----:B------:R-:W2:Y:S04]  /*17ec0*/  LDL.LU R12, [R1+0x5e0] ;  /* 0x0005e000010c7983 */ /* 0x000ea80000300800 */
[----:B------:R-:W2:Y:S04]  /*17ed0*/  LDL.LU R21, [R1+0x604] ;  /* 0x0006040001157983 */ /* 0x000ea80000300800 */
[----:B------:R-:W2:Y:S04]  /*17ee0*/  LDL.LU R22, [R1+0x5d8] ;  /* 0x0005d80001167983 */ /* 0x000ea80000300800 */
[----:B------:R-:W2:Y:S04]  /*17ef0*/  LDL.LU R23, [R1+0x5fc] ;  /* 0x0005fc0001177983 */ /* 0x000ea80000300800 */
[----:B------:R-:W2:Y:S04]  /*17f00*/  LDL.LU R25, [R1+0x5d0] ;  /* 0x0005d00001197983 */ /* 0x000ea80000300800 */
[----:B0-----:R-:W2:Y:S01]  /*17f10*/  LDL.LU R2, [R1+0x5f4] ;  /* 0x0005f40001027983 */ /* 0x001ea20000300800 */
[----:B---3--:R-:W-:-:S02]  /*17f20*/  IADD3.X R5, R5, UR7, RZ, P6, !PT ;  /* 0x0000000705057c10 */ /* 0x008fc4000b7fe4ff */
[----:B----4-:R-:W-:Y:S02]  /*17f30*/  IADD3 R6, P6, R6, UR10, RZ ;  /* 0x0000000a06067c10 */ /* 0x010fe4000ffde0ff */
[----:B------:R-:W-:Y:S02]  /*17f40*/  IADD3.X R7, R7, UR7, RZ, P5, !PT ;  /* 0x0000000707077c10 */ /* 0x000fe4000affe4ff */
[----:B------:R-:W-:Y:S02]  /*17f50*/  IADD3 R14, P5, R14, UR10, RZ ;  /* 0x0000000a0e0e7c10 */ /* 0x000fe4000ffbe0ff */
[----:B------:R-:W-:Y:S01]  /*17f60*/  IADD3.X R15, R15, UR7, RZ, P2, !PT ;  /* 0x000000070f0f7c10 */ /* 0x000fe200097fe4ff */
[----:B------:R-:W-:Y:S01]  /*17f70*/  STL [R1+0x5b0], R5 ;  /* 0x0005b00501007387 */ /* 0x000fe20000100800 */
[----:B------:R-:W-:-:S03]  /*17f80*/  IADD3 R16, P2, R16, UR10, RZ ;  /* 0x0000000a10107c10 */ /* 0x000fc6000ff5e0ff */
[----:B------:R-:W-:Y:S01]  /*17f90*/  STL [R1+0x630], R6 ;  /* 0x0006300601007387 */ /* 0x000fe20000100800 */
[----:B------:R-:W-:Y:S02]  /*17fa0*/  IADD3.X R17, R17, UR7, RZ, P1, !PT ;  /* 0x0000000711117c10 */ /* 0x000fe40008ffe4ff */
[----:B------:R-:W-:Y:S01]  /*17fb0*/  IADD3.X R19, R19, UR7, RZ, P4, !PT ;  /* 0x0000000713137c10 */ /* 0x000fe2000a7fe4ff */
[----:B------:R-:W-:Y:S04]  /*17fc0*/  STL [R1+0x654], R7 ;  /* 0x0006540701007387 */ /* 0x000fe80000100800 */
[----:B------:R-:W-:Y:S01]  /*17fd0*/  STL [R1+0x628], R14 ;  /* 0x0006280e01007387 */ /* 0x000fe20000100800 */
[----:B------:R-:W-:Y:S02]  /*17fe0*/  IADD3 R28, P4, R28, UR10, RZ ;  /* 0x0000000a1c1c7c10 */ /* 0x000fe4000ff9e0ff */
[----:B------:R-:W-:Y:S01]  /*17ff0*/  IADD3 R18, P1, R18, UR10, RZ ;  /* 0x0000000a12127c10 */ /* 0x000fe2000ff3e0ff */
[----:B------:R-:W-:Y:S04]  /*18000*/  STL [R1+0x64c], R15 ;  /* 0x00064c0f01007387 */ /* 0x000fe80000100800 */
[----:B------:R-:W-:Y:S04]  /*18010*/  STL [R1+0x620], R16 ;  /* 0x0006201001007387 */ /* 0x000fe80000100800 */
[----:B------:R-:W-:Y:S04]  /*18020*/  STL [R1+0x644], R17 ;  /* 0x0006441101007387 */ /* 0x000fe80000100800 */
[----:B------:R0:W-:Y:S01]  /*18030*/  STL [R1+0x610], R28 ;  /* 0x0006101c01007387 */ /* 0x0001e20000100800 */
[----:B------:R-:W-:-:S03]  /*18040*/  IADD3.X R3, R3, UR7, RZ, P3, !PT ;  /* 0x0000000703037c10 */ /* 0x000fc60009ffe4ff */
[----:B------:R-:W-:Y:S01]  /*18050*/  STL [R1+0x618], R18 ;  /* 0x0006181201007387 */ /* 0x000fe20000100800 */
[----:B------:R-:W-:-:S03]  /*18060*/  IADD3 R29, P3, R29, UR10, RZ ;  /* 0x0000000a1d1d7c10 */ /* 0x000fc6000ff7e0ff */
[----:B0-----:R-:W3:Y:S04]  /*18070*/  LDL.LU R28, [R1+0x674] ;  /* 0x00067400011c7983 */ /* 0x001ee80000300800 */
[----:B------:R-:W-:Y:S04]  /*18080*/  STL [R1+0x63c], R19 ;  /* 0x00063c1301007387 */ /* 0x000fe80000100800 */
[----:B------:R0:W-:Y:S04]  /*18090*/  STL [R1+0x634], R3 ;  /* 0x0006340301007387 */ /* 0x0001e80000100800 */
[----:B0-----:R-:W4:Y:S04]  /*180a0*/  LDL.LU R3, [R1+0x5ec] ;  /* 0x0005ec0001037983 */ /* 0x001f280000300800 */
[----:B------:R0:W-:Y:S04]  /*180b0*/  STL [R1+0x608], R29 ;  /* 0x0006081d01007387 */ /* 0x0001e80000100800 */
[----:B0-----:R-:W4:Y:S01]  /*180c0*/  LDL.LU R29, [R1+0x670] ;  /* 0x00067000011d7983 */ /* 0x001f220000300800 */
[----:B------:R-:W-:-:S02]  /*180d0*/  IADD3.X R8, R8, UR7, RZ, P6, !PT ;  /* 0x0000000708087c10 */ /* 0x000fc4000b7fe4ff */
[----:B------:R-:W-:Y:S02]  /*180e0*/  IADD3 R26, P6, R26, UR10, RZ ;  /* 0x0000000a1a1a7c10 */ /* 0x000fe4000ffde0ff */
[----:B------:R-:W-:Y:S02]  /*180f0*/  IADD3.X R27, R27, UR7, RZ, P5, !PT ;  /* 0x000000071b1b7c10 */ /* 0x000fe4000affe4ff */
[----:B------:R-:W-:Y:S02]  /*18100*/  IADD3.X R10, R10, UR7, RZ, P2, !PT ;  /* 0x000000070a0a7c10 */ /* 0x000fe400097fe4ff */
[----:B------:R-:W-:Y:S02]  /*18110*/  IADD3 R24, P2, R24, UR10, RZ ;  /* 0x0000000a18187c10 */ /* 0x000fe4000ff5e0ff */
[----:B------:R-:W-:Y:S01]  /*18120*/  IADD3 R9, P5, R9, UR10, RZ ;  /* 0x0000000a09097c10 */ /* 0x000fe2000ffbe0ff */
[----:B------:R-:W-:Y:S04]  /*18130*/  STL [R1+0x62c], R8 ;  /* 0x00062c0801007387 */ /* 0x000fe80000100800 */
[----:B------:R-:W-:Y:S04]  /*18140*/  STL [R1+0x600], R26 ;  /* 0x0006001a01007387 */ /* 0x000fe80000100800 */
[----:B------:R-:W-:Y:S01]  /*18150*/  STL [R1+0x624], R27 ;  /* 0x0006241b01007387 */ /* 0x000fe20000100800 */
[----:B------:R-:W-:-:S03]  /*18160*/  IADD3.X R11, R11, UR7, RZ, P1, !PT ;  /* 0x000000070b0b7c10 */ /* 0x000fc60008ffe4ff */
[----:B------:R0:W-:Y:S01]  /*18170*/  STL [R1+0x5f0], R24 ;  /* 0x0005f01801007387 */ /* 0x0001e20000100800 */
[----:B------:R-:W-:-:S03]  /*18180*/  IADD3 R20, P1, R20, UR10, RZ ;  /* 0x0000000a14147c10 */ /* 0x000fc6000ff3e0ff */
[----:B------:R-:W-:Y:S01]  /*18190*/  STL [R1+0x5f8], R9 ;  /* 0x0005f80901007387 */ /* 0x000fe20000100800 */
[----:B------:R-:W-:-:S03]  /*181a0*/  IADD3.X R13, R13, UR7, RZ, P4, !PT ;  /* 0x000000070d0d7c10 */ /* 0x000fc6000a7fe4ff */
[----:B0-----:R-:W4:Y:S04]  /*181b0*/  LDL.LU R24, [R1+0x5e4] ;  /* 0x0005e40001187983 */ /* 0x001f280000300800 */
[----:B------:R-:W-:Y:S04]  /*181c0*/  STL [R1+0x61c], R10 ;  /* 0x00061c0a01007387 */ /* 0x000fe80000100800 */
[----:B------:R-:W-:Y:S04]  /*181d0*/  STL [R1+0x614], R11 ;  /* 0x0006140b01007387 */ /* 0x000fe80000100800 */
[----:B------:R-:W-:Y:S04]  /*181e0*/  STL [R1+0x5e8], R20 ;  /* 0x0005e81401007387 */ /* 0x000fe80000100800 */
[----:B------:R-:W-:Y:S01]  /*181f0*/  STL [R1+0x60c], R13 ;  /* 0x00060c0d01007387 */ /* 0x000fe20000100800 */
[----:B--2---:R-:W-:-:S02]  /*18200*/  IADD3 R12, P4, R12, UR10, RZ ;  /* 0x0000000a0c0c7c10 */ /* 0x004fc4000ff9e0ff */
[----:B------:R-:W-:Y:S02]  /*18210*/  IADD3.X R21, R21, UR7, RZ, P3, !PT ;  /* 0x0000000715157c10 */ /* 0x000fe40009ffe4ff */
[----:B------:R-:W-:Y:S02]  /*18220*/  IADD3 R22, P3, R22, UR10, RZ ;  /* 0x0000000a16167c10 */ /* 0x000fe4000ff7e0ff */
[----:B------:R-:W-:Y:S02]  /*18230*/  IADD3.X R23, R23, UR7, RZ, P6, !PT ;  /* 0x0000000717177c10 */ /* 0x000fe4000b7fe4ff */
[----:B------:R-:W-:Y:S01]  /*18240*/  IADD3 R25, P6, R25, UR10, RZ ;  /* 0x0000000a19197c10 */ /* 0x000fe2000ffde0ff */
[----:B------:R-:W-:Y:S04]  /*18250*/  STL [R1+0x5e0], R12 ;  /* 0x0005e00c01007387 */ /* 0x000fe80000100800 */
[----:B------:R-:W-:Y:S04]  /*18260*/  STL [R1+0x604], R21 ;  /* 0x0006041501007387 */ /* 0x000fe80000100800 */
[----:B------:R-:W-:Y:S04]  /*18270*/  STL [R1+0x5d8], R22 ;  /* 0x0005d81601007387 */ /* 0x000fe80000100800 */
[----:B------:R-:W2:Y:S01]  /*18280*/  LDL.LU R5, [R1+0x66c] ;  /* 0x00066c0001057983 */ /* 0x000ea20000300800 */
[----:B------:R-:W-:-:S03]  /*18290*/  IADD3.X R2, R2, UR7, RZ, P5, !PT ;  /* 0x0000000702027c10 */ /* 0x000fc6000affe4ff */
[----:B------:R-:W-:Y:S04]  /*182a0*/  STL [R1+0x5fc], R23 ;  /* 0x0005fc1701007387 */ /* 0x000fe80000100800 */
[----:B------:R-:W2:Y:S04]  /*182b0*/  LDL.LU R6, [R1+0x5dc] ;  /* 0x0005dc0001067983 */ /* 0x000ea80000300800 */
[----:B------:R-:W-:Y:S04]  /*182c0*/  STL [R1+0x5d0], R25 ;  /* 0x0005d01901007387 */ /* 0x000fe80000100800 */
[----:B------:R-:W2:Y:S04]  /*182d0*/  LDL.LU R7, [R1+0x68c] ;  /* 0x00068c0001077983 */ /* 0x000ea80000300800 */
[----:B------:R0:W-:Y:S04]  /*182e0*/  STL [R1+0x5f4], R2 ;  /* 0x0005f40201007387 */ /* 0x0001e80000100800 */
[----:B------:R-:W2:Y:S04]  /*182f0*/  LDL.LU R14, [R1+0x5d4] ;  /* 0x0005d400010e7983 */ /* 0x000ea80000300800 */
[----:B------:R-:W2:Y:S04]  /*18300*/  LDL.LU R15, [R1+0x688] ;  /* 0x00068800010f7983 */ /* 0x000ea80000300800 */
[----:B------:R-:W2:Y:S04]  /*18310*/  LDL.LU R16, [R1+0x5cc] ;  /* 0x0005cc0001107983 */ /* 0x000ea80000300800 */
[----:B------:R-:W2:Y:S04]  /*18320*/  LDL.LU R17, [R1+0x684] ;  /* 0x0006840001117983 */ /* 0x000ea80000300800 */
[----:B------:R-:W2:Y:S04]  /*18330*/  LDL.LU R18, [R1+0x5c8] ;  /* 0x0005c80001127983 */ /* 0x000ea80000300800 */
[----:B------:R-:W2:Y:S04]  /*18340*/  LDL.LU R19, [R1+0x6a4] ;  /* 0x0006a40001137983 */ /* 0x000ea80000300800 */
[----:B0-----:R-:W2:Y:S04]  /*18350*/  LDL.LU R2, [R1+0x5c4] ;  /* 0x0005c40001027983 */ /* 0x001ea80000300800 */
[----:B------:R-:W2:Y:S01]  /*18360*/  LDL.LU R25, [R1+0x6a0] ;  /* 0x0006a00001197983 */ /* 0x000ea20000300800 */
[----:B---3--:R-:W-:-:S05]  /*18370*/  IADD3 R28, P5, R28, UR10, RZ ;  /* 0x0000000a1c1c7c10 */ /* 0x008fca000ffbe0ff */
[----:B------:R0:W-:Y:S01]  /*18380*/  STL [R1+0x674], R28 ;  /* 0x0006741c01007387 */ /* 0x0001e20000100800 */
[----:B----4-:R-:W-:-:S03]  /*18390*/  IADD3.X R3, R3, UR7, RZ, P2, !PT ;  /* 0x0000000703037c10 */ /* 0x010fc600097fe4ff */
[----:B0-----:R-:W3:Y:S04]  /*183a0*/  LDL.LU R28, [R1+0x5c0] ;  /* 0x0005c000011c7983 */ /* 0x001ee80000300800 */
[----:B------:R-:W4:Y:S04]  /*183b0*/  LDL.LU R8, [R1+0x69c] ;  /* 0x00069c0001087983 */ /* 0x000f280000300800 */
[----:B------:R-:W4:Y:S04]  /*183c0*/  LDL.LU R26, [R1+0x668] ;  /* 0x00066800011a7983 */ /* 0x000f280000300800 */
[----:B------:R0:W-:Y:S04]  /*183d0*/  STL [R1+0x5ec], R3 ;  /* 0x0005ec0301007387 */ /* 0x0001e80000100800 */
[----:B------:R-:W4:Y:S01]  /*183e0*/  LDL.LU R27, [R1+0x6bc] ;  /* 0x0006bc00011b7983 */ /* 0x000f220000300800 */
[----:B------:R-:W-:-:S05]  /*183f0*/  IADD3 R29, P2, R29, UR10, RZ ;  /* 0x0000000a1d1d7c10 */ /* 0x000fca000ff5e0ff */
[----:B------:R1:W-:Y:S04]  /*18400*/  STL [R1+0x670], R29 ;  /* 0x0006701d01007387 */ /* 0x0003e80000100800 */
[----:B------:R-:W4:Y:S04]  /*18410*/  LDL.LU R9, [R1+0x678] ;  /* 0x0006780001097983 */ /* 0x000f280000300800 */
[----:B------:R-:W4:Y:S04]  /*18420*/  LDL.LU R10, [R1+0x6b8] ;  /* 0x0006b800010a7983 */ /* 0x000f280000300800 */
[----:B0-----:R-:W4:Y:S04]  /*18430*/  LDL.LU R3, [R1+0x67c] ;  /* 0x00067c0001037983 */ /* 0x001f280000300800 */
[----:B------:R-:W4:Y:S04]  /*18440*/  LDL.LU R11, [R1+0x6b4] ;  /* 0x0006b400010b7983 */ /* 0x000f280000300800 */
[----:B------:R-:W4:Y:S04]  /*18450*/  LDL.LU R20, [R1+0x680] ;  /* 0x0006800001147983 */ /* 0x000f280000300800 */
[----:B------:R-:W4:Y:S01]  /*18460*/  LDL.LU R13, [R1+0x6d4] ;  /* 0x0006d400010d7983 */ /* 0x000f220000300800 */
[----:B------:R-:W-:-:S05]  /*18470*/  IADD3.X R24, R24, UR7, RZ, P1, !PT ;  /* 0x0000000718187c10 */ /* 0x000fca0008ffe4ff */
[----:B------:R0:W-:Y:S04]  /*18480*/  STL [R1+0x5e4], R24 ;  /* 0x0005e41801007387 */ /* 0x0001e80000100800 */
[----:B------:R-:W4:Y:S04]  /*18490*/  LDL.LU R12, [R1+0x690] ;  /* 0x00069000010c7983 */ /* 0x000f280000300800 */
[----:B------:R-:W4:Y:S04]  /*184a0*/  LDL.LU R21, [R1+0x6d0] ;  /* 0x0006d00001157983 */ /* 0x000f280000300800 */
[----:B------:R-:W4:Y:S04]  /*184b0*/  LDL.LU R22, [R1+0x694] ;  /* 0x0006940001167983 */ /* 0x000f280000300800 */
[----:B------:R-:W4:Y:S04]  /*184c0*/  LDL.LU R23, [R1+0x6cc] ;  /* 0x0006cc0001177983 */ /* 0x000f280000300800 */
[----:B-1----:R-:W4:Y:S04]  /*184d0*/  LDL.LU R29, [R1+0x698] ;  /* 0x00069800011d7983 */ /* 0x002f280000300800 */
[----:B0-----:R-:W4:Y:S01]  /*184e0*/  LDL.LU R24, [R1+0x6ec] ;  /* 0x0006ec0001187983 */ /* 0x001f220000300800 */
[----:B--2---:R-:W-:-:S02]  /*184f0*/  IADD3 R5, P1, R5, UR10, RZ ;  /* 0x0000000a05057c10 */ /* 0x004fc4000ff3e0ff */
[----:B------:R-:W-:Y:S02]  /*18500*/  IADD3.X R6, R6, UR7, RZ, P4, !PT ;  /* 0x0000000706067c10 */ /* 0x000fe4000a7fe4ff */
[----:B------:R-:W-:Y:S02]  /*18510*/  IADD3 R7, P4, R7, UR10, RZ ;  /* 0x0000000a07077c10 */ /* 0x000fe4000ff9e0ff */
[----:B------:R-:W-:Y:S02]  /*18520*/  IADD3.X R14, R14, UR7, RZ, P3, !PT ;  /* 0x000000070e0e7c10 */ /* 0x000fe40009ffe4ff */
[----:B------:R-:W-:Y:S01]  /*18530*/  IADD3 R15, P3, R15, UR10, RZ ;  /* 0x0000000a0f0f7c10 */ /* 0x000fe2000ff7e0ff */
[----:B------:R-:W-:Y:S01]  /*18540*/  STL [R1+0x66c], R5 ;  /* 0x00066c0501007387 */ /* 0x000fe20000100800 */
[----:B------:R-:W-:-:S03]  /*18550*/  IADD3.X R16, R16, UR7, RZ, P6, !PT ;  /* 0x0000000710107c10 */ /* 0x000fc6000b7fe4ff */
[----:B------:R-:W-:Y:S01]  /*18560*/  STL [R1+0x5dc], R6 ;  /* 0x0005dc0601007387 */ /* 0x000fe20000100800 */
[----:B------:R-:W-:-:S03]  /*18570*/  IADD3 R17, P6, R17, UR10, RZ ;  /* 0x0000000a11117c10 */ /* 0x000fc6000ffde0ff */
[----:B------:R-:W-:Y:S04]  /*18580*/  STL [R1+0x68c], R7 ;  /* 0x00068c0701007387 */ /* 0x000fe80000100800 */
[----:B------:R-:W-:Y:S01]  /*18590*/  STL [R1+0x5d4], R14 ;  /* 0x0005d40e01007387 */ /* 0x000fe20000100800 */
[----:B------:R-:W-:Y:S02]  /*185a0*/  IADD3.X R18, R18, UR7, RZ, P5, !PT ;  /* 0x0000000712127c10 */ /* 0x000fe4000affe4ff */
[----:B------:R-:W-:Y:S01]  /*185b0*/  IADD3.X R2, R2, UR7, RZ, P2, !PT ;  /* 0x0000000702027c10 */ /* 0x000fe200097fe4ff */
[----:B------:R-:W-:Y:S04]  /*185c0*/  STL [R1+0x688], R15 ;  /* 0x0006880f01007387 */ /* 0x000fe80000100800 */
[----:B------:R-:W-:Y:S01]  /*185d0*/  STL [R1+0x5cc], R16 ;  /* 0x0005cc1001007387 */ /* 0x000fe20000100800 */
[----:B------:R-:W-:-:S03]  /*185e0*/  IADD3 R19, P5, R19, UR10, RZ ;  /* 0x0000000a13137c10 */ /* 0x000fc6000ffbe0ff */
[----:B------:R-:W-:Y:S04]  /*185f0*/  STL [R1+0x684], R17 ;  /* 0x0006841101007387 */ /* 0x000fe80000100800 */
[----:B------:R0:W-:Y:S01]  /*18600*/  STL [R1+0x5c4], R2 ;  /* 0x0005c40201007387 */ /* 0x0001e20000100800 */
[----:B------:R-:W-:-:S03]  /*18610*/  IADD3 R25, P2, R25, UR10, RZ ;  /* 0x0000000a19197c10 */ /* 0x000fc6000ff5e0ff */
[----:B------:R-:W-:Y:S04]  /*18620*/  STL [R1+0x5c8], R18 ;  /* 0x0005c81201007387 */ /* 0x000fe80000100800 */
[----:B0-----:R-:W2:Y:S04]  /*18630*/  LDL.LU R2, [R1+0x6a8] ;  /* 0x0006a80001027983 */ /* 0x001ea80000300800 */
[----:B------:R-:W-:Y:S04]  /*18640*/  STL [R1+0x6a4], R19 ;  /* 0x0006a41301007387 */ /* 0x000fe80000100800 */
[----:B------:R0:W-:Y:S04]  /*18650*/  STL [R1+0x6a0], R25 ;  /* 0x0006a01901007387 */ /* 0x0001e80000100800 */
[----:B0-----:R-:W2:Y:S01]  /*18660*/  LDL.LU R25, [R1+0x6e8] ;  /* 0x0006e80001197983 */ /* 0x001ea20000300800 */
[----:B---3--:R-:W-:-:S02]  /*18670*/  IADD3.X R28, R28, UR7, RZ, P1, !PT ;  /* 0x000000071c1c7c10 */ /* 0x008fc40008ffe4ff */
[----:B----4-:R-:W-:Y:S02]  /*18680*/  IADD3 R8, P1, R8, UR10, RZ ;  /* 0x0000000a08087c10 */ /* 0x010fe4000ff3e0ff */
[----:B------:R-:W-:Y:S01]  /*18690*/  IADD3.X R26, R26, UR7, RZ, P4, !PT ;  /* 0x000000071a1a7c10 */ /* 0x000fe2000a7fe4ff */
[----:B------:R0:W-:Y:S01]  /*186a0*/  STL [R1+0x5c0], R28 ;  /* 0x0005c01c01007387 */ /* 0x0001e20000100800 */
[----:B------:R-:W-:-:S03]  /*186b0*/  IADD3 R27, P4, R27, UR10, RZ ;  /* 0x0000000a1b1b7c10 */ /* 0x000fc6000ff9e0ff */
[----:B0-----:R-:W3:Y:S01]  /*186c0*/  LDL.LU R28, [R1+0x6ac] ;  /* 0x0006ac00011c7983 */ /* 0x001ee20000300800 */
[----:B------:R-:W-:Y:S02]  /*186d0*/  IADD3.X R3, R3, UR7, RZ, P6, !PT ;  /* 0x0000000703037c10 */ /* 0x000fe4000b7fe4ff */
[----:B------:R-:W-:Y:S01]  /*186e0*/  IADD3.X R9, R9, UR7, RZ, P3, !PT ;  /* 0x0000000709097c10 */ /* 0x000fe20009ffe4ff */
[----:B------:R-:W-:Y:S04]  /*186f0*/  STL [R1+0x69c], R8 ;  /* 0x00069c0801007387 */ /* 0x000fe80000100800 */
[----:B------:R-:W-:Y:S04]  /*18700*/  STL [R1+0x668], R26 ;  /* 0x0006681a01007387 */ /* 0x000fe80000100800 */
[----:B------:R-:W-:Y:S04]  /*18710*/  STL [R1+0x6bc], R27 ;  /* 0x0006bc1b01007387 */ /* 0x000fe80000100800 */
[----:B------:R0:W-:Y:S04]  /*18720*/  STL [R1+0x67c], R3 ;  /* 0x00067c0301007387 */ /* 0x0001e80000100800 */
[----:B------:R-:W-:Y:S04]  /*18730*/  STL [R1+0x678], R9 ;  /* 0x0006780901007387 */ /* 0x000fe80000100800 */
[----:B0-----:R-:W4:Y:S01]  /*18740*/  LDL.LU R3, [R1+0x6e4] ;  /* 0x0006e40001037983 */ /* 0x001f220000300800 */
[----:B------:R-:W-:-:S02]  /*18750*/  IADD3 R10, P3, R10, UR10, RZ ;  /* 0x0000000a0a0a7c10 */ /* 0x000fc4000ff7e0ff */
[----:B------:R-:W-:Y:S02]  /*18760*/  IADD3 R11, P6, R11, UR10, RZ ;  /* 0x0000000a0b0b7c10 */ /* 0x000fe4000ffde0ff */
[----:B------:R-:W-:Y:S02]  /*18770*/  IADD3.X R20, R20, UR7, RZ, P5, !PT ;  /* 0x0000000714147c10 */ /* 0x000fe4000affe4ff */
[----:B------:R-:W-:Y:S02]  /*18780*/  IADD3 R13, P5, R13, UR10, RZ ;  /* 0x0000000a0d0d7c10 */ /* 0x000fe4000ffbe0ff */
[----:B------:R-:W-:Y:S01]  /*18790*/  IADD3.X R12, R12, UR7, RZ, P2, !PT ;  /* 0x000000070c0c7c10 */ /* 0x000fe200097fe4ff */
[----:B------:R-:W-:Y:S01]  /*187a0*/  STL [R1+0x6b8], R10 ;  /* 0x0006b80a01007387 */ /* 0x000fe20000100800 */
[----:B------:R-:W-:-:S03]  /*187b0*/  IADD3 R21, P2, R21, UR10, RZ ;  /* 0x0000000a15157c10 */ /* 0x000fc6000ff5e0ff */
[----:B------:R-:W-:Y:S01]  /*187c0*/  STL [R1+0x6b4], R11 ;  /* 0x0006b40b01007387 */ /* 0x000fe20000100800 */
[----:B------:R-:W-:-:S03]  /*187d0*/  IADD3.X R22, R22, UR7, RZ, P1, !PT ;  /* 0x0000000716167c10 */ /* 0x000fc60008ffe4ff */
[----:B------:R-:W-:Y:S04]  /*187e0*/  STL [R1+0x680], R20 ;  /* 0x0006801401007387 */ /* 0x000fe80000100800 */
[----:B------:R-:W-:Y:S01]  /*187f0*/  STL [R1+0x6d4], R13 ;  /* 0x0006d40d01007387 */ /* 0x000fe20000100800 */
[----:B------:R-:W-:-:S03]  /*18800*/  IADD3 R23, P1, R23, UR10, RZ ;  /* 0x0000000a17177c10 */ /* 0x000fc6000ff3e0ff */
[----:B------:R-:W-:Y:S01]  /*18810*/  STL [R1+0x690], R12 ;  /* 0x0006900c01007387 */ /* 0x000fe20000100800 */
[----:B------:R-:W-:-:S03]  /*18820*/  IADD3.X R29, R29, UR7, RZ, P4, !PT ;  /* 0x000000071d1d7c10 */ /* 0x000fc6000a7fe4ff */
[----:B------:R-:W-:Y:S04]  /*18830*/  STL [R1+0x6d0], R21 ;  /* 0x0006d01501007387 */ /* 0x000fe80000100800 */
[----:B------:R-:W-:Y:S01]  /*18840*/  STL [R1+0x694], R22 ;  /* 0x0006941601007387 */ /* 0x000fe20000100800 */
[----:B------:R-:W-:-:S03]  /*18850*/  IADD3 R24, P4, R24, UR10, RZ ;  /* 0x0000000a18187c10 */ /* 0x000fc6000ff9e0ff */
[----:B------:R-:W4:Y:S04]  /*18860*/  LDL.LU R5, [R1+0x6b0] ;  /* 0x0006b00001057983 */ /* 0x000f280000300800 */
[----:B------:R-:W-:Y:S04]  /*18870*/  STL [R1+0x6cc], R23 ;  /* 0x0006cc1701007387 */ /* 0x000fe80000100800 */
[----:B------:R-:W4:Y:S04]  /*18880*/  LDL.LU R6, [R1+0x6fc] ;  /* 0x0006fc0001067983 */ /* 0x000f280000300800 */
[----:B------:R0:W-:Y:S04]  /*18890*/  STL [R1+0x698], R29 ;  /* 0x0006981d01007387 */ /* 0x0001e80000100800 */
[----:B------:R-:W4:Y:S04]  /*188a0*/  LDL.LU R7, [R1+0x6c0] ;  /* 0x0006c00001077983 */ /* 0x000f280000300800 */
[----:B------:R1:W-:Y:S04]  /*188b0*/  STL [R1+0x6ec], R24 ;  /* 0x0006ec1801007387 */ /* 0x0003e80000100800 */
[----:B------:R-:W4:Y:S04]  /*188c0*/  LDL.LU R14, [R1+0x6f8] ;  /* 0x0006f800010e7983 */ /* 0x000f280000300800 */
[----:B------:R-:W4:Y:S04]  /*188d0*/  LDL.LU R15, [R1+0x6c4] ;  /* 0x0006c400010f7983 */ /* 0x000f280000300800 */
[----:B------:R-:W4:Y:S04]  /*188e0*/  LDL.LU R16, [R1+0x720] ;  /* 0x0007200001107983 */ /* 0x000f280000300800 */
[----:B------:R-:W4:Y:S04]  /*188f0*/  LDL.LU R17, [R1+0x6c8] ;  /* 0x0006c80001117983 */ /* 0x000f280000300800 */
[----:B------:R-:W4:Y:S04]  /*18900*/  LDL.LU R18, [R1+0x728] ;  /* 0x0007280001127983 */ /* 0x000f280000300800 */
[----:B------:R-:W4:Y:S04]  /*18910*/  LDL.LU R19, [R1+0x6d8] ;  /* 0x0006d80001137983 */ /* 0x000f280000300800 */
[----:B0-----:R-:W4:Y:S04]  /*18920*/  LDL.LU R29, [R1+0x730] ;  /* 0x00073000011d7983 */ /* 0x001f280000300800 */
[----:B-1----:R-:W4:Y:S01]  /*18930*/  LDL.LU R24, [R1+0x6dc] ;  /* 0x0006dc0001187983 */ /* 0x002f220000300800 */
[----:B--2---:R-:W-:-:S05]  /*18940*/  IADD3.X R2, R2, UR7, RZ, P3, !PT ;  /* 0x0000000702027c10 */ /* 0x004fca0009ffe4ff */
[----:B------:R0:W-:Y:S01]  /*18950*/  STL [R1+0x6a8], R2 ;  /* 0x0006a80201007387 */ /* 0x0001e20000100800 */
[----:B------:R-:W-:-:S03]  /*18960*/  IADD3 R25, P3, R25, UR10, RZ ;  /* 0x0000000a19197c10 */ /* 0x000fc6000ff7e0ff */
[----:B0-----:R-:W2:Y:S04]  /*18970*/  LDL.LU R2, [R1+0x738] ;  /* 0x0007380001027983 */ /* 0x001ea80000300800 */
[----:B------:R-:W2:Y:S04]  /*18980*/  LDL.LU R8, [R1+0x6e0] ;  /* 0x0006e00001087983 */ /* 0x000ea80000300800 */
[----:B------:R-:W2:Y:S04]  /*18990*/  LDL.LU R26, [R1+0x740] ;  /* 0x00074000011a7983 */ /* 0x000ea80000300800 */
[----:B------:R-:W-:Y:S04]  /*189a0*/  STL [R1+0x6e8], R25 ;  /* 0x0006e81901007387 */ /* 0x000fe80000100800 */
[----:B------:R-:W2:Y:S01]  /*189b0*/  LDL.LU R27, [R1+0x6f0] ;  /* 0x0006f000011b7983 */ /* 0x000ea20000300800 */
[----:B---3--:R-:W-:-:S05]  /*189c0*/  IADD3.X R28, R28, UR7, RZ, P6, !PT ;  /* 0x000000071c1c7c10 */ /* 0x008fca000b7fe4ff */
[----:B------:R0:W-:Y:S04]  /*189d0*/  STL [R1+0x6ac], R28 ;  /* 0x0006ac1c01007387 */ /* 0x0001e80000100800 */
[----:B------:R-:W3:Y:S04]  /*189e0*/  LDL.LU R9, [R1+0x748] ;  /* 0x0007480001097983 */ /* 0x000ee80000300800 */
[----:B------:R-:W3:Y:S04]  /*189f0*/  LDL.LU R10, [R1+0x6f4] ;  /* 0x0006f400010a7983 */ /* 0x000ee80000300800 */
[----:B0-----:R-:W3:Y:S01]  /*18a00*/  LDL.LU R28, [R1+0x750] ;  /* 0x00075000011c7983 */ /* 0x001ee20000300800 */
[----:B----4-:R-:W-:-:S03]  /*18a10*/  IADD3 R3, P6, R3, UR10, RZ ;  /* 0x0000000a03037c10 */ /* 0x010fc6000ffde0ff */
[----:B------:R-:W4:Y:S04]  /*18a20*/  LDL.LU R11, [R1+0x704] ;  /* 0x00070400010b7983 */ /* 0x000f280000300800 */
[----:B------:R-:W4:Y:S04]  /*18a30*/  LDL.LU R20, [R1+0x758] ;  /* 0x0007580001147983 */ /* 0x000f280000300800 */
[----:B------:R-:W4:Y:S04]  /*18a40*/  LDL.LU R13, [R1+0x708] ;  /* 0x00070800010d7983 */ /* 0x000f280000300800 */
[----:B------:R0:W-:Y:S04]  /*18a50*/  STL [R1+0x6e4], R3 ;  /* 0x0006e40301007387 */ /* 0x0001e80000100800 */
[----:B------:R-:W4:Y:S04]  /*18a60*/  LDL.LU R12, [R1+0x760] ;  /* 0x00076000010c7983 */ /* 0x000f280000300800 */
[----:B------:R-:W4:Y:S04]  /*18a70*/  LDL.LU R21, [R1+0x70c] ;  /* 0x00070c0001157983 */ /* 0x000f280000300800 */
[----:B------:R-:W4:Y:S04]  /*18a80*/  LDL.LU R22, [R1+0x768] ;  /* 0x0007680001167983 */ /* 0x000f280000300800 */
[----:B------:R-:W4:Y:S04]  /*18a90*/  LDL.LU R23, [R1+0x710] ;  /* 0x0007100001177983 */ /* 0x000f280000300800 */
[----:B------:R-:W4:Y:S04]  /*18aa0*/  LDL.LU R25, [R1+0x770] ;  /* 0x0007700001197983 */ /* 0x000f280000300800 */
[----:B0-----:R-:W4:Y:S01]  /*18ab0*/  LDL.LU R3, [R1+0x714] ;  /* 0x0007140001037983 */ /* 0x001f220000300800 */
[----:B------:R-:W-:-:S02]  /*18ac0*/  IADD3.X R5, R5, UR7, RZ, P5, !PT ;  /* 0x0000000705057c10 */ /* 0x000fc4000affe4ff */
[----:B------:R-:W-:Y:S02]  /*18ad0*/  IADD3 R6, P5, R6, UR10, RZ ;  /* 0x0000000a06067c10 */ /* 0x000fe4000ffbe0ff */
        /* <DEDUP_REMOVED lines=8> */
[----:B------:R-:W-:Y:S01]  /*18b60*/  STL [R1+0x6c0], R7 ;  /* 0x0006c00701007387 */ /* 0x000fe20000100800 */
[----:B------:R-:W-:-:S03]  /*18b70*/  IADD3 R29, P3, R29, UR10, RZ ;  /* 0x0000000a1d1d7c10 */ /* 0x000fc6000ff7e0ff */
[----:B------:R-:W-:Y:S01]  /*18b80*/  STL [R1+0x6f8], R14 ;  /* 0x0006f80e01007387 */ /* 0x000fe20000100800 */
[----:B------:R-:W-:-:S03]  /*18b90*/  IADD3 R18, P4, R18, UR10, RZ ;  /* 0x0000000a12127c10 */ /* 0x000fc6000ff9e0ff */
[----:B------:R-:W-:Y:S04]  /*18ba0*/  STL [R1+0x6c4], R15 ;  /* 0x0006c40f01007387 */ /* 0x000fe80000100800 */
[----:B------:R-:W-:Y:S04]  /*18bb0*/  STL [R1+0x720], R16 ;  /* 0x0007201001007387 */ /* 0x000fe80000100800 */
[----:B------:R-:W-:Y:S01]  /*18bc0*/  STL [R1+0x6c8], R17 ;  /* 0x0006c81101007387 */ /* 0x000fe20000100800 */
[----:B------:R-:W-:-:S03]  /*18bd0*/  IADD3.X R24, R24, UR7, RZ, P6, !PT ;  /* 0x0000000718187c10 */ /* 0x000fc6000b7fe4ff */
[----:B------:R0:W-:Y:S04]  /*18be0*/  STL [R1+0x730], R29 ;  /* 0x0007301d01007387 */ /* 0x0001e80000100800 */
[----:B------:R-:W-:Y:S04]  /*18bf0*/  STL [R1+0x728], R18 ;  /* 0x0007281201007387 */ /* 0x000fe80000100800 */
[----:B0-----:R-:W4:Y:S04]  /*18c00*/  LDL.LU R29, [R1+0x778] ;  /* 0x00077800011d7983 */ /* 0x001f280000300800 */
[----:B------:R-:W-:Y:S04]  /*18c10*/  STL [R1+0x6d8], R19 ;  /* 0x0006d81301007387 */ /* 0x000fe80000100800 */
[----:B------:R0:W-:Y:S04]  /*18c20*/  STL [R1+0x6dc], R24 ;  /* 0x0006dc1801007387 */ /* 0x0001e80000100800 */
[----:B0-----:R-:W4:Y:S01]  /*18c30*/  LDL.LU R24, [R1+0x71c] ;  /* 0x00071c0001187983 */ /* 0x001f220000300800 */
[----:B--2---:R-:W-:-:S02]  /*18c40*/  IADD3 R2, P6, R2, UR10, RZ ;  /* 0x0000000a02027c10 */ /* 0x004fc4000ffde0ff */
[----:B------:R-:W-:Y:S02]  /*18c50*/  IADD3.X R8, R8, UR7, RZ, P5, !PT ;  /* 0x0000000708087c10 */ /* 0x000fe4000affe4ff */
[----:B------:R-:W-:Y:S02]  /*18c60*/  IADD3 R26, P5, R26, UR10, RZ ;  /* 0x0000000a1a1a7c10 */ /* 0x000fe4000ffbe0ff */
[----:B------:R-:W-:Y:S01]  /*18c70*/  IADD3.X R27, R27, UR7, RZ, P2, !PT ;  /* 0x000000071b1b7c10 */ /* 0x000fe200097fe4ff */
[----:B------:R0:W-:Y:S04]  /*18c80*/  STL [R1+0x738], R2 ;  /* 0x0007380201007387 */ /* 0x0001e80000100800 */
[----:B0-----:R-:W2:Y:S04]  /*18c90*/  LDL.LU R2, [R1+0x790] ;  /* 0x0007900001027983 */ /* 0x001ea80000300800 */
[----:B------:R-:W-:Y:S04]  /*18ca0*/  STL [R1+0x6e0], R8 ;  /* 0x0006e00801007387 */ /* 0x000fe80000100800 */
[----:B------:R-:W-:Y:S04]  /*18cb0*/  STL [R1+0x740], R26 ;  /* 0x0007401a01007387 */ /* 0x000fe80000100800 */
[----:B------:R-:W-:Y:S01]  /*18cc0*/  STL [R1+0x6f0], R27 ;  /* 0x0006f01b01007387 */ /* 0x000fe20000100800 */
[----:B---3--:R-:W-:-:S02]  /*18cd0*/  IADD3.X R10, R10, UR7, RZ, P1, !PT ;  /* 0x000000070a0a7c10 */ /* 0x008fc40008ffe4ff */
[----:B------:R-:W-:Y:S02]  /*18ce0*/  IADD3 R9, P2, R9, UR10, RZ ;  /* 0x0000000a09097c10 */ /* 0x000fe4000ff5e0ff */
[----:B------:R-:W-:Y:S02]  /*18cf0*/  IADD3 R28, P1, R28, UR10, RZ ;  /* 0x0000000a1c1c7c10 */ /* 0x000fe4000ff3e0ff */
[----:B----4-:R-:W-:Y:S02]  /*18d00*/  IADD3.X R11, R11, UR7, RZ, P4, !PT ;  /* 0x000000070b0b7c10 */ /* 0x010fe4000a7fe4ff */
[----:B------:R-:W-:Y:S02]  /*18d10*/  IADD3 R20, P4, R20, UR10, RZ ;  /* 0x0000000a14147c10 */ /* 0x000fe4000ff9e0ff */
[----:B------:R-:W-:Y:S01]  /*18d20*/  IADD3.X R13, R13, UR7, RZ, P3, !PT ;  /* 0x000000070d0d7c10 */ /* 0x000fe20009ffe4ff */
[----:B------:R0:W-:Y:S04]  /*18d30*/  STL [R1+0x750], R28 ;  /* 0x0007501c01007387 */ /* 0x0001e80000100800 */
[----:B------:R1:W-:Y:S01]  /*18d40*/  STL [R1+0x748], R9 ;  /* 0x0007480901007387 */ /* 0x0003e20000100800 */
[----:B------:R-:W-:-:S02]  /*18d50*/  IADD3 R12, P3, R12, UR10, RZ ;  /* 0x0000000a0c0c7c10 */ /* 0x000fc4000ff7e0ff */
[----:B------:R-:W-:Y:S02]  /*18d60*/  IADD3.X R21, R21, UR7, RZ, P6, !PT ;  /* 0x0000000715157c10 */ /* 0x000fe4000b7fe4ff */
[----:B------:R-:W-:Y:S02]  /*18d70*/  IADD3 R22, P6, R22, UR10, RZ ;  /* 0x0000000a16167c10 */ /* 0x000fe4000ffde0ff */
[----:B------:R-:W-:Y:S01]  /*18d80*/  IADD3.X R23, R23, UR7, RZ, P5, !PT ;  /* 0x0000000717177c10 */ /* 0x000fe2000affe4ff */
[----:B0-----:R-:W3:Y:S04]  /*18d90*/  LDL.LU R28, [R1+0x724] ;  /* 0x00072400011c7983 */ /* 0x001ee80000300800 */
[----:B------:R0:W-:Y:S04]  /*18da0*/  STL [R1+0x6f4], R10 ;  /* 0x0006f40a01007387 */ /* 0x0001e80000100800 */
[----:B------:R4:W-:Y:S04]  /*18db0*/  STL [R1+0x704], R11 ;  /* 0x0007040b01007387 */ /* 0x0009e80000100800 */
[----:B------:R2:W-:Y:S04]  /*18dc0*/  STL [R1+0x758], R20 ;  /* 0x0007581401007387 */ /* 0x0005e80000100800 */
[----:B------:R2:W-:Y:S04]  /*18dd0*/  STL [R1+0x708], R13 ;  /* 0x0007080d01007387 */ /* 0x0005e80000100800 */
[----:B------:R2:W-:Y:S01]  /*18de0*/  STL [R1+0x760], R12 ;  /* 0x0007600c01007387 */ /* 0x0005e20000100800 */
[----:B------:R-:W-:-:S03]  /*18df0*/  IADD3 R25, P5, R25, UR10, RZ ;  /* 0x0000000a19197c10 */ /* 0x000fc6000ffbe0ff */
[----:B------:R2:W-:Y:S04]  /*18e00*/  STL [R1+0x70c], R21 ;  /* 0x00070c1501007387 */ /* 0x0005e80000100800 */
[----:B------:R2:W-:Y:S01]  /*18e10*/  STL [R1+0x768], R22 ;  /* 0x0007681601007387 */ /* 0x0005e20000100800 */
[----:B------:R-:W-:-:S03]  /*18e20*/  IADD3.X R3, R3, UR7, RZ, P2, !PT ;  /* 0x0000000703037c10 */ /* 0x000fc600097fe4ff */
[----:B------:R-:W3:Y:S04]  /*18e30*/  LDL.LU R5, [R1+0x78c] ;  /* 0x00078c0001057983 */ /* 0x000ee80000300800 */
[----:B------:R2:W-:Y:S04]  /*18e40*/  STL [R1+0x710], R23 ;  /* 0x0007101701007387 */ /* 0x0005e80000100800 */
[----:B------:R-:W3:Y:S04]  /*18e50*/  LDL.LU R6, [R1+0x72c] ;  /* 0x00072c0001067983 */ /* 0x000ee80000300800 */
[----:B------:R3:W-:Y:S04]  /*18e60*/  STL [R1+0x770], R25 ;  /* 0x0007701901007387 */ /* 0x0007e80000100800 */
[----:B------:R-:W3:Y:S04]  /*18e70*/  LDL.LU R7, [R1+0x788] ;  /* 0x0007880001077983 */ /* 0x000ee80000300800 */
[----:B------:R3:W-:Y:S04]  /*18e80*/  STL [R1+0x714], R3 ;  /* 0x0007140301007387 */ /* 0x0007e80000100800 */
        /* <DEDUP_REMOVED lines=8> */
[----:B------:R-:W3:Y:S01]  /*18f10*/  LDL.LU R26, [R1+0x754] ;  /* 0x00075400011a7983 */ /* 0x000ee20000300800 */
[----:B------:R-:W-:-:S05]  /*18f20*/  IADD3 R29, P2, R29, UR10, RZ ;  /* 0x0000000a1d1d7c10 */ /* 0x000fca000ff5e0ff */
[----:B------:R3:W-:Y:S04]  /*18f30*/  STL [R1+0x778], R29 ;  /* 0x0007781d01007387 */ /* 0x0007e80000100800 */
[----:B-1----:R-:W3:Y:S04]  /*18f40*/  LDL.LU R9, [R1+0x75c] ;  /* 0x00075c0001097983 */ /* 0x002ee80000300800 */
[----:B0-----:R-:W3:Y:S01]  /*18f50*/  LDL.LU R10, [R1+0x794] ;  /* 0x00079400010a7983 */ /* 0x001ee20000300800 */
[----:B------:R-:W-:-:S05]  /*18f60*/  IADD3.X R24, R24, UR7, RZ, P1, !PT ;  /* 0x0000000718187c10 */ /* 0x000fca0008ffe4ff */
[----:B------:R0:W-:Y:S04]  /*18f70*/  STL [R1+0x71c], R24 ;  /* 0x00071c1801007387 */ /* 0x0001e80000100800 */
[----:B----4-:R-:W4:Y:S01]  /*18f80*/  LDL.LU R11, [R1+0x764] ;  /* 0x00076400010b7983 */ /* 0x010f220000300800 */
[----:B--2---:R-:W-:-:S05]  /*18f90*/  IADD3 R2, P1, R2, UR10, RZ ;  /* 0x0000000a02027c10 */ /* 0x004fca000ff3e0ff */
[----:B------:R1:W-:Y:S04]  /*18fa0*/  STL [R1+0x790], R2 ;  /* 0x0007900201007387 */ /* 0x0003e80000100800 */
[----:B------:R-:W2:Y:S04]  /*18fb0*/  LDL.LU R20, [R1+0x5a8] ;  /* 0x0005a80001147983 */ /* 0x000ea80000300800 */
[----:B------:R-:W2:Y:S04]  /*18fc0*/  LDL.LU R13, [R1+0x76c] ;  /* 0x00076c00010d7983 */ /* 0x000ea80000300800 */
[----:B------:R-:W2:Y:S04]  /*18fd0*/  LDL.LU R12, [R1+0x5a0] ;  /* 0x0005a000010c7983 */ /* 0x000ea80000300800 */
[----:B------:R-:W2:Y:S04]  /*18fe0*/  LDL.LU R21, [R1+0x598] ;  /* 0x0005980001157983 */ /* 0x000ea80000300800 */
[----:B------:R-:W2:Y:S04]  /*18ff0*/  LDL.LU R22, [R1+0x784] ;  /* 0x0007840001167983 */ /* 0x000ea80000300800 */
[----:B------:R-:W2:Y:S01]  /*19000*/  LDL.LU R23, [R1+0x590] ;  /* 0x0005900001177983 */ /* 0x000ea20000300800 */
[----:B---3--:R-:W-:-:S05]  /*19010*/  IADD3.X R28, R28, UR7, RZ, P4, !PT ;  /* 0x000000071c1c7c10 */ /* 0x008fca000a7fe4ff */
[----:B------:R3:W-:Y:S04]  /*19020*/  STL [R1+0x724], R28 ;  /* 0x0007241c01007387 */ /* 0x0007e80000100800 */
[----:B------:R-:W2:Y:S04]  /*19030*/  LDL.LU R25, [R1+0x780] ;  /* 0x0007800001197983 */ /* 0x000ea80000300800 */
[----:B------:R-:W2:Y:S04]  /*19040*/  LDL.LU R3, [R1+0x588] ;  /* 0x0005880001037983 */ /* 0x000ea80000300800 */
[----:B------:R-:W2:Y:S04]  /*19050*/  LDL.LU R29, [R1+0x77c] ;  /* 0x00077c00011d7983 */ /* 0x000ea80000300800 */
[----:B0-----:R-:W2:Y:S01]  /*19060*/  LDL.LU R24, [R1+0x580] ;  /* 0x0005800001187983 */ /* 0x001ea20000300800 */
[----:B------:R-:W-:-:S03]  /*19070*/  IADD3 R5, P4, R5, UR10, RZ ;  /* 0x0000000a05057c10 */ /* 0x000fc6000ff9e0ff */
[----:B-1----:R-:W2:Y:S01]  /*19080*/  LDL.LU R2, [R1+0x5a4] ;  /* 0x0005a40001027983 */ /* 0x002ea20000300800 */
[----:B------:R-:W-:Y:S02]  /*19090*/  IADD3.X R6, R6, UR7, RZ, P3, !PT ;  /* 0x0000000706067c10 */ /* 0x000fe40009ffe4ff */
[----:B------:R-:W-:Y:S01]  /*190a0*/  IADD3 R7, P3, R7, UR10, RZ ;  /* 0x0000000a07077c10 */ /* 0x000fe2000ff7e0ff */
[----:B---3--:R-:W3:Y:S01]  /*190b0*/  LDL.LU R28, [R1+0x578] ;  /* 0x00057800011c7983 */ /* 0x008ee20000300800 */
[----:B------:R-:W-:Y:S02]  /*190c0*/  IADD3.X R14, R14, UR7, RZ, P6, !PT ;  /* 0x000000070e0e7c10 */ /* 0x000fe4000b7fe4ff */
[----:B------:R-:W-:Y:S01]  /*190d0*/  IADD3 R15, P6, R15, UR10, RZ ;  /* 0x0000000a0f0f7c10 */ /* 0x000fe2000ffde0ff */
[----:B------:R-:W-:Y:S01]  /*190e0*/  STL [R1+0x78c], R5 ;  /* 0x00078c0501007387 */ /* 0x000fe20000100800 */
[----:B------:R-:W-:-:S03]  /*190f0*/  IADD3.X R16, R16, UR7, RZ, P5, !PT ;  /* 0x0000000710107c10 */ /* 0x000fc6000affe4ff */
[----:B------:R-:W-:Y:S01]  /*19100*/  STL [R1+0x72c], R6 ;  /* 0x00072c0601007387 */ /* 0x000fe20000100800 */
[----:B------:R-:W-:-:S03]  /*19110*/  IADD3 R17, P5, R17, UR10, RZ ;  /* 0x0000000a11117c10 */ /* 0x000fc6000ffbe0ff */
[----:B------:R-:W-:Y:S01]  /*19120*/  STL [R1+0x788], R7 ;  /* 0x0007880701007387 */ /* 0x000fe20000100800 */
[----:B------:R-:W-:-:S03]  /*19130*/  IADD3.X R27, R27, UR7, RZ, P1, !PT ;  /* 0x000000071b1b7c10 */ /* 0x000fc60008ffe4ff */
[----:B------:R-:W-:Y:S01]  /*19140*/  STL [R1+0x734], R14 ;  /* 0x0007340e01007387 */ /* 0x000fe20000100800 */
[----:B------:R-:W-:-:S03]  /*19150*/  IADD3.X R18, R18, UR7, RZ, P2, !PT ;  /* 0x0000000712127c10 */ /* 0x000fc600097fe4ff */
[----:B------:R-:W-:Y:S01]  /*19160*/  STL [R1+0x7a8], R15 ;  /* 0x0007a80f01007387 */ /* 0x000fe20000100800 */
[----:B------:R-:W-:Y:S02]  /*19170*/  IADD3 R19, P2, R19, UR10, RZ ;  /* 0x0000000a13137c10 */ /* 0x000fe4000ff5e0ff */
[----:B------:R-:W-:Y:S01]  /*19180*/  IADD3.X R26, R26, UR7, RZ, P4, !PT ;  /* 0x000000071a1a7c10 */ /* 0x000fe2000a7fe4ff */
[----:B------:R-:W-:Y:S01]  /*19190*/  STL [R1+0x73c], R16 ;  /* 0x00073c1001007387 */ /* 0x000fe20000100800 */
[----:B------:R-:W-:-:S03]  /*191a0*/  IADD3 R0, P4, R0, UR10, RZ ;  /* 0x0000000a00007c10 */ /* 0x000fc6000ff9e0ff */
[----:B------:R-:W-:Y:S01]  /*191b0*/  STL [R1+0x7a4], R17 ;  /* 0x0007a41101007387 */ /* 0x000fe20000100800 */
[----:B------:R-:W-:-:S03]  /*191c0*/  IADD3 R8, P1, R8, UR10, RZ ;  /* 0x0000000a08087c10 */ /* 0x000fc6000ff3e0ff */
[----:B------:R0:W-:Y:S04]  /*191d0*/  STL [R1+0x74c], R27 ;  /* 0x00074c1b01007387 */ /* 0x0001e80000100800 */
[----:B------:R-:W-:Y:S04]  /*191e0*/  STL [R1+0x744], R18 ;  /* 0x0007441201007387 */ /* 0x000fe80000100800 */
[----:B------:R-:W-:Y:S04]  /*191f0*/  STL [R1+0x7a0], R19 ;  /* 0x0007a01301007387 */ /* 0x000fe80000100800 */
[----:B------:R1:W-:Y:S04]  /*19200*/  STL [R1+0x798], R0 ;  /* 0x0007980001007387 */ /* 0x0003e80000100800 */
[----:B------:R-:W-:Y:S01]  /*19210*/  STL [R1+0x79c], R8 ;  /* 0x00079c0801007387 */ /* 0x000fe20000100800 */
[----:B0-----:R-:W0:Y:S03]  /*19220*/  LDC R27, c[0x0][0x23c] ;  /* 0x00008f00ff1b7b82 */ /* 0x001e260000000800 */
[----:B-1----:R-:W3:Y:S01]  /*19230*/  LDL.LU R0, [R1+0x984] ;  /* 0x0009840001007983 */ /* 0x002ee20000300800 */
[----:B------:R-:W-:-:S02]  /*19240*/  IADD3.X R9, R9, UR7, RZ, P3, !PT ;  /* 0x0000000709097c10 */ /* 0x000fc40009ffe4ff */
[----:B------:R-:W-:Y:S01]  /*19250*/  IADD3 R10, P3, R10, UR10, RZ ;  /* 0x0000000a0a0a7c10 */ /* 0x000fe2000ff7e0ff */
[----:B------:R-:W-:Y:S01]  /*19260*/  STL [R1+0x754], R26 ;  /* 0x0007541a01007387 */ /* 0x000fe20000100800 */
[----:B----4-:R-:W-:-:S03]  /*19270*/  IADD3.X R11, R11, UR7, RZ, P6, !PT ;  /* 0x000000070b0b7c10 */ /* 0x010fc6000b7fe4ff */
[----:B------:R-:W-:Y:S04]  /*19280*/  STL [R1+0x75c], R9 ;  /* 0x00075c0901007387 */ /* 0x000fe80000100800 */
[----:B------:R-:W-:Y:S01]  /*19290*/  STL [R1+0x794], R10 ;  /* 0x0007940a01007387 */ /* 0x000fe20000100800 */
[----:B0-----:R-:W-:-:S04]  /*192a0*/  IMAD.SHL.U32 R5, R27, 0x80, RZ ;  /* 0x000000801b057824 */ /* 0x001fc800078e00ff */
[----:B------:R-:W-:Y:S01]  /*192b0*/  IMAD.SHL.U32 R5, R5, 0x2, RZ ;  /* 0x0000000205057824 */ /* 0x000fe200078e00ff */
[----:B------:R-:W-:Y:S04]  /*192c0*/  STL [R1+0x764], R11 ;  /* 0x0007640b01007387 */ /* 0x000fe80000100800 */
[----:B--2---:R-:W-:Y:S02]  /*192d0*/  IADD3 R20, P6, R20, R5, RZ ;  /* 0x0000000514147210 */ /* 0x004fe40007fde0ff */
[----:B------:R-:W-:-:S03]  /*192e0*/  IADD3.X R13, R13, UR7, RZ, P5, !PT ;  /* 0x000000070d0d7c10 */ /* 0x000fc6000affe4ff */
[----:B------:R-:W-:Y:S01]  /*192f0*/  STL [R1+0x5a8], R20 ;  /* 0x0005a81401007387 */ /* 0x000fe20000100800 */
[----:B---3--:R-:W-:-:S05]  /*19300*/  IADD3.X R0, R0, UR7, RZ, P2, !PT ;  /* 0x0000000700007c10 */ /* 0x008fca00097fe4ff */
[----:B------:R0:W-:Y:S04]  /*19310*/  STL [R1+0x774], R0 ;  /* 0x0007740001007387 */ /* 0x0001e80000100800 */
[----:B------:R-:W-:Y:S04]  /*19320*/  STL [R1+0x76c], R13 ;  /* 0x00076c0d01007387 */ /* 0x000fe80000100800 */
[----:B0-----:R-:W2:Y:S01]  /*19330*/  LDL.LU R0, [R1+0x980] ;  /* 0x0009800001007983 */ /* 0x001ea20000300800 */
[-C--:B------:R-:W-:Y:S02]  /*19340*/  IADD3 R12, P5, R12, R5.reuse, RZ ;  /* 0x000000050c0c7210 */ /* 0x080fe40007fbe0ff */
[----:B------:R-:W-:-:S02]  /*19350*/  IADD3 R21, P2, R21, R5, RZ ;  /* 0x0000000515157210 */ /* 0x000fc40007f5e0ff */
[----:B------:R-:W-:Y:S02]  /*19360*/  IADD3.X R22, R22, UR7, RZ, P1, !PT ;  /* 0x0000000716167c10 */ /* 0x000fe40008ffe4ff */
[-C--:B------:R-:W-:Y:S02]  /*19370*/  IADD3 R23, P1, R23, R5.reuse, RZ ;  /* 0x0000000517177210 */ /* 0x080fe40007f3e0ff */
[----:B------:R-:W-:Y:S01]  /*19380*/  IADD3.X R25, R25, UR7, RZ, P4, !PT ;  /* 0x0000000719197c10 */ /* 0x000fe2000a7fe4ff */
[----:B------:R-:W-:Y:S01]  /*19390*/  STL [R1+0x5a0], R12 ;  /* 0x0005a00c01007387 */ /* 0x000fe20000100800 */
[----:B------:R-:W-:-:S03]  /*193a0*/  IADD3 R3, P4, R3, R5, RZ ;  /* 0x0000000503037210 */ /* 0x000fc60007f9e0ff */
[----:B------:R-:W-:Y:S01]  /*193b0*/  STL [R1+0x598], R21 ;  /* 0x0005981501007387 */ /* 0x000fe20000100800 */
[----:B------:R-:W-:-:S03]  /*193c0*/  IADD3.X R29, R29, UR7, RZ, P3, !PT ;  /* 0x000000071d1d7c10 */ /* 0x000fc60009ffe4ff */
[----:B------:R-:W-:Y:S04]  /*193d0*/  STL [R1+0x784], R22 ;  /* 0x0007841601007387 */ /* 0x000fe80000100800 */
[----:B------:R-:W-:Y:S01]  /*193e0*/  STL [R1+0x590], R23 ;  /* 0x0005901701007387 */ /* 0x000fe20000100800 */
[----:B------:R-:W-:-:S03]  /*193f0*/  IADD3 R24, P3, R24, R5, RZ ;  /* 0x0000000518187210 */ /* 0x000fc60007f7e0ff */
[----:B------:R-:W-:Y:S04]  /*19400*/  STL [R1+0x780], R25 ;  /* 0x0007801901007387 */ /* 0x000fe80000100800 */
[----:B------:R-:W-:Y:S04]  /*19410*/  STL [R1+0x588], R3 ;  /* 0x0005880301007387 */ /* 0x000fe80000100800 */
[----:B------:R-:W-:Y:S04]  /*19420*/  STL [R1+0x77c], R29 ;  /* 0x00077c1d01007387 */ /* 0x000fe80000100800 */
[----:B------:R0:W-:Y:S04]  /*19430*/  STL [R1+0x97c], R5 ;  /* 0x00097c0501007387 */ /* 0x0001e80000100800 */
[----:B------:R-:W-:Y:S01]  /*19440*/  STL [R1+0x580], R24 ;  /* 0x0005801801007387 */ /* 0x000fe20000100800 */
[----:B--2---:R-:W-:Y:S01]  /*19450*/  IMAD.X R2, R2, 0x1, R0, P6 ;  /* 0x0000000102027824 */ /* 0x004fe200030e0600 */
[----:B------:R-:W-:-:S02]  /*19460*/  IADD3 R28, P6, R28, R5, RZ ;  /* 0x000000051c1c7210 */ /* 0x000fc40007fde0ff */
[----:B0-----:R-:W2:Y:S04]  /*19470*/  LDL.LU R5, [R1+0x59c] ;  /* 0x00059c0001057983 */ /* 0x001ea80000300800 */
[----:B------:R-:W-:Y:S04]  /*19480*/  STL [R1+0x5a4], R2 ;  /* 0x0005a40201007387 */ /* 0x000fe80000100800 */
[----:B------:R-:W3:Y:S04]  /*19490*/  LDL.LU R4, [R1+0x58c] ;  /* 0x00058c0001047983 */ /* 0x000ee80000300800 */
[----:B------:R-:W-:Y:S04]  /*194a0*/  STL [R1+0x578], R28 ;  /* 0x0005781c01007387 */ /* 0x000fe80000100800 */
[----:B---3--:R0:W-:Y:S04]  /*194b0*/  STL [R1+0x970], R4 ;  /* 0x0009700401007387 */ /* 0x0081e80000100800 */
[----:B0-----:R-:W3:Y:S04]  /*194c0*/  LDL.LU R4, [R1+0x568] ;  /* 0x0005680001047983 */ /* 0x001ee80000300800 */
[----:B---3--:R0:W-:Y:S04]  /*194d0*/  STL [R1+0x974], R4 ;  /* 0x0009740401007387 */ /* 0x0081e80000100800 */
[----:B0-----:R-:W3:Y:S01]  /*194e0*/  LDL.LU R4, [R1+0x594] ;  /* 0x0005940001047983 */ /* 0x001ee20000300800 */
[----:B--2---:R-:W-:-:S03]  /*194f0*/  IMAD.X R5, R5, 0x1, R0, P5 ;  /* 0x0000000105057824 */ /* 0x004fc600028e0600 */
[----:B---3--:R0:W-:Y:S04]  /*19500*/  STL [R1+0x978], R4 ;  /* 0x0009780401007387 */ /* 0x0081e80000100800 */
[----:B0-----:R-:W2:Y:S04]  /*19510*/  LDL.LU R4, [R1+0x570] ;  /* 0x0005700001047983 */ /* 0x001ea80000300800 */
[----:B------:R-:W3:Y:S04]  /*19520*/  LDL.LU R6, [R1+0x560] ;  /* 0x0005600001067983 */ /* 0x000ee80000300800 */
[----:B------:R-:W4:Y:S04]  /*19530*/  LDL.LU R7, [R1+0x584] ;  /* 0x0005840001077983 */ /* 0x000f280000300800 */
        /* <DEDUP_REMOVED lines=24> */
[----:B------:R0:W-:Y:S04]  /*196c0*/  STL [R1+0x59c], R5 ;  /* 0x00059c0501007387 */ /* 0x0001e80000100800 */
[----:B0-----:R-:W2:Y:S02]  /*196d0*/  LDL.LU R5, [R1+0x97c] ;  /* 0x00097c0001057983 */ /* 0x001ea40000300800 */
[----:B--2---:R-:W-:-:S05]  /*196e0*/  IADD3 R4, P5, R4, R5, RZ ;  /* 0x0000000504047210 */ /* 0x004fca0007fbe0ff */
[----:B------:R0:W-:Y:S04]  /*196f0*/  STL [R1+0x570], R4 ;  /* 0x0005700401007387 */ /* 0x0001e80000100800 */
[----:B0-----:R-:W2:Y:S02]  /*19700*/  LDL.LU R4, [R1+0x978] ;  /* 0x0009780001047983 */ /* 0x001ea40000300800 */
[----:B--2---:R-:W-:-:S05]  /*19710*/  IMAD.X R4, R4, 0x1, R0, P2 ;  /* 0x0000000104047824 */ /* 0x004fca00010e0600 */
[----:B------:R0:W-:Y:S04]  /*19720*/  STL [R1+0x594], R4 ;  /* 0x0005940401007387 */ /* 0x0001e80000100800 */
[----:B0-----:R-:W2:Y:S02]  /*19730*/  LDL.LU R4, [R1+0x974] ;  /* 0x0009740001047983 */ /* 0x001ea40000300800 */
[----:B--2---:R-:W-:-:S05]  /*19740*/  IADD3 R4, P2, R4, R5, RZ ;  /* 0x0000000504047210 */ /* 0x004fca0007f5e0ff */
[----:B------:R0:W-:Y:S04]  /*19750*/  STL [R1+0x568], R4 ;  /* 0x0005680401007387 */ /* 0x0001e80000100800 */
[----:B0-----:R-:W2:Y:S01]  /*19760*/  LDL.LU R4, [R1+0x970] ;  /* 0x0009700001047983 */ /* 0x001ea20000300800 */
[--C-:B----4-:R-:W-:Y:S01]  /*19770*/  IMAD.X R7, R7, 0x1, R0.reuse, P4 ;  /* 0x0000000107077824 */ /* 0x110fe200020e0600 */
[-C--:B---3--:R-:W-:Y:S01]  /*19780*/  IADD3 R14, P4, R14, R5.reuse, RZ ;  /* 0x000000050e0e7210 */ /* 0x088fe20007f9e0ff */
[--C-:B------:R-:W-:Y:S01]  /*19790*/  IMAD.X R15, R15, 0x1, R0.reuse, P3 ;  /* 0x000000010f0f7824 */ /* 0x100fe200018e0600 */
[-C--:B------:R-:W-:Y:S01]  /*197a0*/  IADD3 R16, P3, R16, R5.reuse, RZ ;  /* 0x0000000510107210 */ /* 0x080fe20007f7e0ff */
        /* <DEDUP_REMOVED lines=15> */
[----:B------:R-:W-:Y:S01]  /*198a0*/  IADD3 R29, P2, R29, R5, RZ ;  /* 0x000000051d1d7210 */ /* 0x000fe20007f5e0ff */
[----:B------:R-:W-:-:S02]  /*198b0*/  IMAD.X R28, R28, 0x1, R0, P4 ;  /* 0x000000011c1c7824 */ /* 0x000fc400020e0600 */
[----:B--2---:R-:W-:Y:S01]  /*198c0*/  IMAD.X R4, R4, 0x1, R0, P1 ;  /* 0x0000000104047824 */ /* 0x004fe200008e0600 */
[----:B------:R-:W-:-:S04]  /*198d0*/  IADD3 R6, P1, R6, R5, RZ ;  /* 0x0000000506067210 */ /* 0x000fc80007f3e0ff */
        /* <DEDUP_REMOVED lines=8> */
[----:B------:R-:W-:-:S03]  /*19960*/  IMAD.X R9, R9, 0x1, R0, P1 ;  /* 0x0000000109097824 */ /* 0x000fc600008e0600 */
[----:B------:R-:W-:Y:S01]  /*19970*/  STL [R1+0x56c], R19 ;  /* 0x00056c1301007387 */ /* 0x000fe20000100800 */
[----:B------:R-:W-:-:S03]  /*19980*/  IADD3 R10, P1, R10, R5, RZ ;  /* 0x000000050a0a7210 */ /* 0x000fc60007f3e0ff */
        /* <DEDUP_REMOVED lines=17> */
[----:B------:R0:W-:Y:S04]  /*19aa0*/  STL [R1+0x96c], R0 ;  /* 0x00096c0001007387 */ /* 0x0001e80000100800 */
[----:B------:R-:W-:Y:S04]  /*19ab0*/  STL [R1+0x52c], R24 ;  /* 0x00052c1801007387 */ /* 0x000fe80000100800 */
        /* <DEDUP_REMOVED lines=8> */
[----:B--2---:R-:W-:-:S03]  /*19b40*/  IADD3 R0, P4, R0, R5, RZ ;  /* 0x0000000500007210 */ /* 0x004fc60007f9e0ff */
[----:B---3--:R0:W-:Y:S04]  /*19b50*/  STL [R1+0x968], R4 ;  /* 0x0009680401007387 */ /* 0x0081e80000100800 */
[----:B0-----:R-:W2:Y:S04]  /*19b60*/  LDL.LU R4, [R1+0x51c] ;  /* 0x00051c0001047983 */ /* 0x001ea80000300800 */
[----:B------:R-:W3:Y:S04]  /*19b70*/  LDL.LU R6, [R1+0x50c] ;  /* 0x00050c0001067983 */ /* 0x000ee80000300800 */
[----:B------:R-:W4:Y:S04]  /*19b80*/  LDL.LU R7, [R1+0x4e0] ;  /* 0x0004e00001077983 */ /* 0x000f280000300800 */
        /* <DEDUP_REMOVED lines=24> */
[----:B------:R0:W-:Y:S04]  /*19d10*/  STL [R1+0x4f8], R0 ;  /* 0x0004f80001007387 */ /* 0x0001e80000100800 */
[----:B0-----:R-:W2:Y:S02]  /*19d20*/  LDL.LU R0, [R1+0x96c] ;  /* 0x00096c0001007983 */ /* 0x001ea40000300800 */
[----:B--2---:R-:W-:-:S05]  /*19d30*/  IMAD.X R4, R4, 0x1, R0, P3 ;  /* 0x0000000104047824 */ /* 0x004fca00018e0600 */
[----:B------:R0:W-:Y:S04]  /*19d40*/  STL [R1+0x51c], R4 ;  /* 0x00051c0401007387 */ /* 0x0001e80000100800 */
[----:B0-----:R-:W2:Y:S02]  /*19d50*/  LDL.LU R4, [R1+0x968] ;  /* 0x0009680001047983 */ /* 0x001ea40000300800 */
[----:B--2---:R-:W-:-:S05]  /*19d60*/  IADD3 R4, P3, R4, R5, RZ ;  /* 0x0000000504047210 */ /* 0x004fca0007f7e0ff */
[----:B------:R0:W-:Y:S04]  /*19d70*/  STL [R1+0x4f0], R4 ;  /* 0x0004f00401007387 */ /* 0x0001e80000100800 */
[----:B0-----:R-:W2:Y:S02]  /*19d80*/  LDL.LU R4, [R1+0x964] ;  /* 0x0009640001047983 */ /* 0x001ea40000300800 */
[----:B--2---:R-:W-:-:S05]  /*19d90*/  IMAD.X R4, R4, 0x1, R0, P6 ;  /* 0x0000000104047824 */ /* 0x004fca00030e0600 */
[----:B------:R0:W-:Y:S04]  /*19da0*/  STL [R1+0x514], R4 ;  /* 0x0005140401007387 */ /* 0x0001e80000100800 */
[----:B0-----:R-:W2:Y:S01]  /*19db0*/  LDL.LU R4, [R1+0x960] ;  /* 0x0009600001047983 */ /* 0x001ea20000300800 */
[--C-:B---3--:R-:W-:Y:S01]  /*19dc0*/  IMAD.X R6, R6, 0x1, R0.reuse, P5 ;  /* 0x0000000106067824 */ /* 0x108fe200028e0600 */
[-C--:B----4-:R-:W-:Y:S01]  /*19dd0*/  IADD3 R7, P5, R7, R5.reuse, RZ ;  /* 0x0000000507077210 */ /* 0x090fe20007fbe0ff */
        /* <DEDUP_REMOVED lines=18> */
[----:B------:R-:W-:Y:S01]  /*19f00*/  IMAD.X R2, R2, 0x1, R0, P5 ;  /* 0x0000000102027824 */ /* 0x000fe200028e0600 */
[----:B------:R-:W-:-:S02]  /*19f10*/  IADD3 R28, P5, R28, R5, RZ ;  /* 0x000000051c1c7210 */ /* 0x000fc40007fbe0ff */
[----:B--2---:R-:W-:-:S05]  /*19f20*/  IADD3 R4, P6, R4, R5, RZ ;  /* 0x0000000504047210 */ /* 0x004fca0007fde0ff */
        /* <DEDUP_REMOVED lines=22> */
[----:B------:R-:W-:Y:S04]  /*1a090*/  STL [R1+0x4c4], R22 ;  /* 0x0004c41601007387 */ /* 0x000fe80000100800 */
[----:B------:R-:W-:Y:S01]  /*1a0a0*/  STL [R1+0x498], R23 ;  /* 0x0004981701007387 */ /* 0x000fe20000100800 */
[----:B------:R-:W-:-:S03]  /*1a0b0*/  IADD3 R24, P6, R24, R5, RZ ;  /* 0x0000000518187210 */ /* 0x000fc60007fde0ff */
[----:B------:R-:W-:Y:S04]  /*1a0c0*/  STL [R1+0x4bc], R25 ;  /* 0x0004bc1901007387 */ /* 0x000fe80000100800 */
        /* <DEDUP_REMOVED lines=309> */
[----:B------:R0:W-:Y:S04]  /*1b420*/  STL [R1+0x334], R28 ;  /* 0x0003341c01007387 */ /* 0x0001e80000100800 */
[----:B0-----:R-:W3:Y:S04]  /*1b430*/  LDL.LU R28, [R1+0x2f8] ;  /* 0x0002f800011c7983 */ /* 0x001ee80000300800 */
        /* <DEDUP_REMOVED lines=55> */
[----:B--2---:R-:W-:-:S05]  /*1b7b0*/  IADD3 R28, P2, R28, R5, RZ ;  /* 0x000000051c1c7210 */ /* 0x004fca0007f5e0ff */
[----:B------:R0:W-:Y:S04]  /*1b7c0*/  STL [R1+0x2f8], R28 ;  /* 0x0002f81c01007387 */ /* 0x0001e80000100800 */
[----:B0-----:R-:W2:Y:S04]  /*1b7d0*/  LDL.LU R28, [R1+0x91c] ;  /* 0x00091c00011c7983 */ /* 0x001ea80000300800 */
        /* <DEDUP_REMOVED lines=10> */
[----:B------:R-:W-:Y:S01]  /*1b880*/  STL [R1+0x2fc], R19 ;  /* 0x0002fc1301007387 */ /* 0x000fe20000100800 */
[----:B------:R-:W-:-:S03]  /*1b890*/  IADD3 R10, P1, R10, R5, RZ ;  /* 0x000000050a0a7210 */ /* 0x000fc60007f3e0ff */
[----:B------:R-:W-:Y:S01]  /*1b8a0*/  STL [R1+0x2d0], R8 ;  /* 0x0002d00801007387 */ /* 0x000fe20000100800 */
[----:B------:R-:W-:-:S03]  /*1b8b0*/  IMAD.X R11, R11, 0x1, R0, P4 ;  /* 0x000000010b0b7824 */ /* 0x000fc600020e0600 */
        /* <DEDUP_REMOVED lines=26> */
[----:B------:R-:W-:Y:S01]  /*1ba60*/  STL [R1+0x2bc], R24 ;  /* 0x0002bc1801007387 */ /* 0x000fe20000100800 */
[----:B--2---:R-:W-:-:S03]  /*1ba70*/  IMAD.X R28, R28, 0x1, R0, P4 ;  /* 0x000000011c1c7824 */ /* 0x004fc600020e0600 */
        /* <DEDUP_REMOVED lines=92> */
[----:B------:R0:W-:Y:S01]  /*1c040*/  STL [R1+0x228], R23 ;  /* 0x0002281701007387 */ /* 0x0001e20000100800 */
[----:B------:R-:W-:-:S03]  /*1c050*/  IADD3 R24, P6, R24, R5, RZ ;  /* 0x0000000518187210 */ /* 0x000fc60007fde0ff */
[----:B------:R-:W-:Y:S04]  /*1c060*/  STL [R1+0x24c], R25 ;  /* 0x00024c1901007387 */ /* 0x000fe80000100800 */
[----:B------:R-:W-:Y:S04]  /*1c070*/  STL [R1+0x220], R3 ;  /* 0x0002200301007387 */ /* 0x000fe80000100800 */
[----:B------:R-:W-:Y:S04]  /*1c080*/  STL [R1+0x244], R29 ;  /* 0x0002441d01007387 */ /* 0x000fe80000100800 */
[----:B0-----:R-:W2:Y:S04]  /*1c090*/  LDL.LU R23, [R1+0x234] ;  /* 0x0002340001177983 */ /* 0x001ea80000300800 */
[----:B------:R-:W-:Y:S04]  /*1c0a0*/  STL [R1+0x218], R24 ;  /* 0x0002181801007387 */ /* 0x000fe80000100800 */
[----:B------:R-:W3:Y:S01]  /*1c0b0*/  LDL.LU R4, [R1+0x224] ;  /* 0x0002240001047983 */ /* 0x000ee20000300800 */
[----:B------:R-:W-:Y:S01]  /*1c0c0*/  IMAD.X R2, R2, 0x1, R0, P5 ;  /* 0x0000000102027824 */ /* 0x000fe200028e0600 */
[----:B------:R-:W-:-:S04]  /*1c0d0*/  IADD3 R28, P5, R28, R5, RZ ;  /* 0x000000051c1c7210 */ /* 0x000fc80007fbe0ff */
[----:B------:R-:W-:Y:S04]  /*1c0e0*/  STL [R1+0x23c], R2 ;  /* 0x00023c0201007387 */ /* 0x000fe80000100800 */
[----:B---3--:R0:W-:Y:S04]  /*1c0f0*/  STL [R1+0x900], R4 ;  /* 0x0009000401007387 */ /* 0x0081e80000100800 */
[----:B------:R-:W-:Y:S04]  /*1c100*/  STL [R1+0x210], R28 ;  /* 0x0002101c01007387 */ /* 0x000fe80000100800 */
        /* <DEDUP_REMOVED lines=32> */
[----:B0-----:R-:W3:Y:S01]  /*1c310*/  LDL.LU R23, [R1+0x700] ;  /* 0x0007000001177983 */ /* 0x001ee20000300800 */
        /* <DEDUP_REMOVED lines=20> */
[----:B------:R0:W-:Y:S04]  /*1c460*/  STL [R1+0x224], R4 ;  /* 0x0002240401007387 */ /* 0x0001e80000100800 */
[----:B0-----:R1:W5:Y:S04]  /*1c470*/  LDL.LU R4, [R1+0x8fc] ;  /* 0x0008fc0001047983 */ /* 0x0013680000300800 */
        /* <DEDUP_REMOVED lines=19> */
[----:B0-----:R-:W2:Y:S01]  /*1c5b0*/  LDL.LU R28, [R1+0x8d4] ;  /* 0x0008d400011c7983 */ /* 0x001ea20000300800 */
[-C--:B------:R-:W-:Y:S01]  /*1c5c0*/  IADD3 R6, P1, R6, R5.reuse, RZ ;  /* 0x0000000506067210 */ /* 0x080fe20007f3e0ff */
[--C-:B------:R-:W-:Y:S01]  /*1c5d0*/  IMAD.X R7, R7, 0x1, R0.reuse, P4 ;  /* 0x0000000107077824 */ /* 0x100fe200020e0600 */
[-C--:B------:R-:W-:Y:S01]  /*1c5e0*/  IADD3 R14, P4, R14, R5.reuse, RZ ;  /* 0x000000050e0e7210 */ /* 0x080fe20007f9e0ff */
[--C-:B------:R-:W-:Y:S01]  /*1c5f0*/  IMAD.X R15, R15, 0x1, R0.reuse, P3 ;  /* 0x000000010f0f7824 */ /* 0x100fe200018e0600 */
[----:B------:R-:W-:Y:S01]  /*1c600*/  IADD3 R16, P3, R16, R5, RZ ;  /* 0x0000000510107210 */ /* 0x000fe20007f7e0ff */
        /* <DEDUP_REMOVED lines=11> */
[----:B------:R-:W-:-:S03]  /*1c6c0*/  IADD3 R9, P2, R9, UR10, RZ ;  /* 0x0000000a09097c10 */ /* 0x000fc6000ff5e0ff */
[----:B------:R-:W-:Y:S04]  /*1c6d0*/  STL [R1+0x1b8], R18 ;  /* 0x0001b81201007387 */ /* 0x000fe80000100800 */
[----:B------:R-:W-:Y:S04]  /*1c6e0*/  STL [R1+0x1dc], R19 ;  /* 0x0001dc1301007387 */ /* 0x000fe80000100800 */
[----:B------:R-:W-:Y:S04]  /*1c6f0*/  STL [R1+0x1b0], R26 ;  /* 0x0001b01a01007387 */ /* 0x000fe80000100800 */
[----:B------:R-:W-:Y:S04]  /*1c700*/  STL [R1+0x1d4], R27 ;  /* 0x0001d41b01007387 */ /* 0x000fe80000100800 */
[----:B------:R-:W-:Y:S01]  /*1c710*/  STL [R1+0x718], R9 ;  /* 0x0007180901007387 */ /* 0x000fe20000100800 */
[----:B------:R-:W-:-:S02]  /*1c720*/  IMAD.X R10, R10, 0x1, R0, P1 ;  /* 0x000000010a0a7824 */ /* 0x000fc400008e0600 */
[--C-:B------:R-:W-:Y:S01]  /*1c730*/  IMAD.X R11, R11, 0x1, R0.reuse, P4 ;  /* 0x000000010b0b7824 */ /* 0x100fe200020e0600 */
[----:B------:R-:W-:Y:S01]  /*1c740*/  IADD3.X R23, R23, UR7, RZ, P2, !PT ;  /* 0x0000000717177c10 */ /* 0x000fe200097fe4ff */
[--C-:B------:R-:W-:Y:S02]  /*1c750*/  IMAD.X R21, R21, 0x1, R0.reuse, P6 ;  /* 0x0000000115157824 */ /* 0x100fe400030e0600 */
[--C-:B------:R-:W-:Y:S02]  /*1c760*/  IMAD.X R22, R22, 0x1, R0.reuse, P5 ;  /* 0x0000000116167824 */ /* 0x100fe400028e0600 */
[----:B--2---:R-:W-:-:S05]  /*1c770*/  IMAD.X R28, R28, 0x1, R0, P3 ;  /* 0x000000011c1c7824 */ /* 0x004fca00018e0600 */
[----:B------:R0:W-:Y:S02]  /*1c780*/  STL [R1+0x1bc], R28 ;  /* 0x0001bc1c01007387 */ /* 0x0001e40000100800 */
[----:B0-----:R-:W0:Y:S02]  /*1c790*/  S2R R28, SR_TID.X ;  /* 0x00000000001c7919 */ /* 0x001e240000002100 */
[----:B------:R1:W-:Y:S04]  /*1c7a0*/  STL [R1+0x1cc], R10 ;  /* 0x0001cc0a01007387 */ /* 0x0003e80000100800 */
[----:B------:R1:W-:Y:S04]  /*1c7b0*/  STL [R1+0x1c4], R11 ;  /* 0x0001c40b01007387 */ /* 0x0003e80000100800 */
[----:B------:R1:W-:Y:S04]  /*1c7c0*/  STL [R1+0x700], R23 ;  /* 0x0007001701007387 */ /* 0x0003e80000100800 */
[----:B------:R1:W-:Y:S04]  /*1c7d0*/  STL [R1+0x1b4], R21 ;  /* 0x0001b41501007387 */ /* 0x0003e80000100800 */
[----:B------:R1:W-:Y:S01]  /*1c7e0*/  STL [R1+0x1ac], R22 ;  /* 0x0001ac1601007387 */ /* 0x0003e20000100800 */
[----:B0-----:R-:W-:-:S05]  /*1c7f0*/  LOP3.LUT R28, R28, 0x3f, RZ, 0xc0, !PT ;  /* 0x0000003f1c1c7812 */ /* 0x001fca00078ec0ff */
[----:B------:R-:W-:Y:S01]  /*1c800*/  IMAD.SHL.U32 R28, R28, 0x2, RZ ;  /* 0x000000021c1c7824 */ /* 0x000fe200078e00ff */
[----:B-1----:R-:W-:Y:S06]  /*1c810*/  @P0 BRA `(.L_x_2) ;  /* 0xfffffee4001c0947 */ /* 0x002fec000383ffff */
[----:B-----5:R0:W-:Y:S01]  /*1c820*/  STL [R1+0x8dc], R25 ;  /* 0x0008dc1901007387 */ /* 0x0201e20000100800 */
[----:B------:R-:W-:-:S03]  /*1c830*/  IMAD.MOV.U32 R7, RZ, RZ, R8 ;  /* 0x000000ffff077224 */ /* 0x000fc600078e0008 */
[----:B------:R1:W-:Y:S01]  /*1c840*/  STL [R1+0x8d8], R2 ;  /* 0x0008d80201007387 */ /* 0x0003e20000100800 */
[----:B0-----:R-:W-:-:S03]  /*1c850*/  IMAD.MOV.U32 R25, RZ, RZ, R4 ;  /* 0x000000ffff197224 */ /* 0x001fc600078e0004 */
[----:B-1----:R-:W2:Y:S04]  /*1c860*/  LDL.LU R2, [R1+0xa8] ;  /* 0x0000a80001027983 */ /* 0x002ea80000300800 */
[----:B------:R-:W2:Y:S04]  /*1c870*/  LDL.LU R6, [R1+0x98] ;  /* 0x0000980001067983 */ /* 0x000ea80000300800 */
[----:B------:R0:W-:Y:S04]  /*1c880*/  STL [R1+0x8d4], R3 ;  /* 0x0008d40301007387 */ /* 0x0001e80000100800 */
[----:B0-----:R-:W3:Y:S04]  /*1c890*/  LDL.LU R3, [R1+0xa4] ;  /* 0x0000a40001037983 */ /* 0x001ee80000300800 */
        /* <DEDUP_REMOVED lines=14> */
[----:B------:R-:W4:Y:S01]  /*1c980*/  LDL.LU R26, [R1+0xc8] ;  /* 0x0000c800011a7983 */ /* 0x000f220000300800 */
[----:B------:R-:W-:-:S03]  /*1c990*/  F2FP.F16.F32.PACK_AB R7, R25, R7 ;  /* 0x000000071907723e */ /* 0x000fc600000000ff */
[----:B------:R-:W4:Y:S04]  /*1c9a0*/  LDL.LU R27, [R1+0xb4] ;  /* 0x0000b400011b7983 */ /* 0x000f280000300800 */
[----:B------:R-:W4:Y:S04]  /*1c9b0*/  LDL.LU R21, [R1+0xfc] ;  /* 0x0000fc0001157983 */ /* 0x000f280000300800 */
[----:B------:R-:W4:Y:S04]  /*1c9c0*/  LDL.LU R22, [R1+0x10c] ;  /* 0x00010c0001167983 */ /* 0x000f280000300800 */
[----:B------:R-:W4:Y:S04]  /*1c9d0*/  LDL.LU R23, [R1+0xf8] ;  /* 0x0000f80001177983 */ /* 0x000f280000300800 */
[----:B------:R-:W4:Y:S01]  /*1c9e0*/  LDL.LU R25, [R1+0x8dc] ;  /* 0x0008dc0001197983 */ /* 0x000f220000300800 */
[----:B--2---:R-:W-:-:S03]  /*1c9f0*/  F2FP.F16.F32.PACK_AB R6, R2, R6 ;  /* 0x000000060206723e */ /* 0x004fc600000000ff */
[----:B------:R-:W2:Y:S01]  /*1ca00*/  LDL.LU R2, [R1+0x8d8] ;  /* 0x0008d80001027983 */ /* 0x000ea20000300800 */
[----:B---3--:R-:W-:-:S03]  /*1ca10*/  F2FP.F16.F32.PACK_AB R5, R3, R5 ;  /* 0x000000050305723e */ /* 0x008fc600000000ff */
[----:B------:R-:W2:Y:S01]  /*1ca20*/  LDL.LU R3, [R1+0x8d4] ;  /* 0x0008d40001037983 */ /* 0x000ea20000300800 */
[----:B------:R-:W-:Y:S02]  /*1ca30*/  F2FP.F16.F32.PACK_AB R12, R20, R12 ;  /* 0x0000000c140c723e */ /* 0x000fe400000000ff */
[----:B----4-:R-:W-:Y:S02]  /*1ca40*/  F2FP.F16.F32.PACK_AB R4, R28, R4 ;  /* 0x000000041c04723e */ /* 0x010fe400000000ff */
[----:B------:R-:W-:Y:S02]  /*1ca50*/  F2FP.F16.F32.PACK_AB R11, R0, R11 ;  /* 0x0000000b000b723e */ /* 0x000fe400000000ff */
[----:B------:R-:W-:Y:S02]  /*1ca60*/  F2FP.F16.F32.PACK_AB R10, R14, R10 ;  /* 0x0000000a0e0a723e */ /* 0x000fe400000000ff */
[----:B------:R-:W-:Y:S02]  /*1ca70*/  F2FP.F16.F32.PACK_AB R9, R15, R9 ;  /* 0x000000090f09723e */ /* 0x000fe400000000ff */
[----:B------:R-:W-:-:S02]  /*1ca80*/  F2FP.F16.F32.PACK_AB R8, R16, R8 ;  /* 0x000000081008723e */ /* 0x000fc400000000ff */
[----:B------:R-:W-:Y:S02]  /*1ca90*/  F2FP.F16.F32.PACK_AB R15, R17, R18 ;  /* 0x00000012110f723e */ /* 0x000fe400000000ff */
[----:B------:R-:W-:Y:S02]  /*1caa0*/  F2FP.F16.F32.PACK_AB R14, R19, R26 ;  /* 0x0000001a130e723e */ /* 0x000fe400000000ff */
[----:B------:R-:W-:Y:S02]  /*1cab0*/  F2FP.F16.F32.PACK_AB R13, R27, R13 ;  /* 0x0000000d1b0d723e */ /* 0x000fe400000000ff */
[----:B------:R-:W-:Y:S02]  /*1cac0*/  F2FP.F16.F32.PACK_AB R19, R21, R22 ;  /* 0x000000161513723e */ /* 0x000fe400000000ff */
[----:B------:R-:W-:Y:S02]  /*1cad0*/  F2FP.F16.F32.PACK_AB R18, R23, R29 ;  /* 0x0000001d1712723e */ /* 0x000fe400000000ff */
[----:B------:R-:W-:-:S02]  /*1cae0*/  F2FP.F16.F32.PACK_AB R17, R25, R24 ;  /* 0x000000181911723e */ /* 0x000fc400000000ff */
[----:B--2---:R-:W-:-:S07]  /*1caf0*/  F2FP.F16.F32.PACK_AB R16, R3, R2 ;  /* 0x000000020310723e */ /* 0x004fce00000000ff */
.L_x_1:
[----:B------:R-:W2:Y:S01]  /*1cb00*/  LDL.LU R2, [R1+0x8d0] ;  /* 0x0008d00001027983 */ /* 0x000ea20000300800 */
[----:B------:R-:W-:Y:S01]  /*1cb10*/  ULDC UR4, c[0x0][0x244] ;  /* 0x0000910000047ab9 */ /* 0x000fe20000000800 */
[----:B------:R-:W-:Y:S01]  /*1cb20*/  ULDC.64 UR10, c[0x0][0x228] ;  /* 0x00008a00000a7ab9 */ /* 0x000fe20000000a00 */
[----:B------:R-:W-:Y:S01]  /*1cb30*/  ULDC.64 UR6, c[0x0][0x220] ;  /* 0x0000880000067ab9 */ /* 0x000fe20000000a00 */
[----:B------:R-:W3:Y:S04]  /*1cb40*/  LDL.LU R21, [R1+0x8cc] ;  /* 0x0008cc0001157983 */ /* 0x000ee80000300800 */
[----:B------:R-:W4:Y:S01]  /*1cb50*/  LDL.LU R24, [R1+0x1a0] ;  /* 0x0001a00001187983 */ /* 0x000f220000300800 */
[----:B------:R-:W0:Y:S01]  /*1cb60*/  S2R R22, SR_TID.X ;  /* 0x0000000000167919 */ /* 0x000e220000002100 */
[----:B------:R-:W1:Y:S01]  /*1cb70*/  S2R R20, SR_TID.X ;  /* 0x0000000000147919 */ /* 0x000e620000002100 */
[----:B0-----:R-:W-:Y:S01]  /*1cb80*/  IMAD.SHL.U32 R0, R22, 0x40, RZ ;  /* 0x0000004016007824 */ /* 0x001fe200078e00ff */
[----:B------:R-:W-:-:S02]  /*1cb90*/  SHF.R.U32.HI R23, RZ, 0x5, R22 ;  /* 0x00000005ff177819 */ /* 0x000fc40000011616 */
[----:B-1----:R-:W-:Y:S02]  /*1cba0*/  LOP3.LUT R20, R20, 0x20, RZ, 0xc0, !PT ;  /* 0x0000002014147812 */ /* 0x002fe400078ec0ff */
[----:B------:R-:W-:Y:S01]  /*1cbb0*/  SGXT.U32 R23, R23, 0x1 ;  /* 0x000000011717781a */ /* 0x000fe20000000000 */
[----:B------:R-:W-:Y:S01]  /*1cbc0*/  BAR.SYNC.DEFER_BLOCKING 0x0 ;  /* 0x0000000000007b1d */ /* 0x000fe20000010000 */
[----:B--2---:R-:W-:Y:S02]  /*1cbd0*/  LOP3.LUT R3, R2, 0x80, RZ, 0xc0, !PT ;  /* 0x0000008002037812 */ /* 0x004fe400078ec0ff */
[----:B------:R-:W-:Y:S01]  /*1cbe0*/  LOP3.LUT R2, R0, 0x200, RZ, 0xc0, !PT ;  /* 0x0000020000027812 */ /* 0x000fe200078ec0ff */
[----:B------:R-:W-:-:S03]  /*1cbf0*/  IMAD.SHL.U32 R0, R22, 0x10, RZ ;  /* 0x0000001016007824 */ /* 0x000fc600078e00ff */
[----:B------:R-:W-:Y:S02]  /*1cc00*/  IADD3 R2, R3, UR5, R2 ;  /* 0x0000000503027c10 */ /* 0x000fe4000fffe002 */
[----:B------:R-:W-:-:S03]  /*1cc10*/  LOP3.LUT R0, R0, 0x70, RZ, 0xc0, !PT ;  /* 0x0000007000007812 */ /* 0x000fc600078ec0ff */
[----:B------:R-:W-:Y:S01]  /*1cc20*/  IMAD R3, R20, 0x20, R2 ;  /* 0x0000002014037824 */ /* 0x000fe200078e0202 */
[----:B------:R-:W-:-:S03]  /*1cc30*/  LOP3.LUT R20, R22, 0x3f, RZ, 0xc0, !PT ;  /* 0x0000003f16147812 */ /* 0x000fc600078ec0ff */
[----:B------:R-:W-:Y:S01]  /*1cc40*/  IMAD.IADD R0, R0, 0x1, R3 ;  /* 0x0000000100007824 */ /* 0x000fe200078e0203 */
[----:B------:R-:W-:Y:S02]  /*1cc50*/  LEA R20, R20, UR5, 0x4 ;  /* 0x0000000514147c11 */ /* 0x000fe4000f8e20ff */
[C-C-:B----4-:R-:W-:Y:S02]  /*1cc60*/  LOP3.LUT R3, R24.reuse, 0x3e, R23.reuse, 0xfe, !PT ;  /* 0x0000003e18037812 */ /* 0x150fe400078efe17 */
[C-C-:B------:R-:W-:Y:S01]  /*1cc70*/  LOP3.LUT R2, R24.reuse, 0x3c, R23.reuse, 0xfe, !PT ;  /* 0x0000003c18027812 */ /* 0x140fe200078efe17 */
[----:B------:R-:W-:Y:S04]  /*1cc80*/  STSM.16.M88.4 [R0], R16 ;  /* 0x0000001000007844 */ /* 0x000fe80000000200 */
[----:B------:R0:W-:Y:S04]  /*1cc90*/  STSM.16.M88.4 [R0+0x100], R12 ;  /* 0x0001000c00007844 */ /* 0x0001e80000000200 */
[----:B------:R-:W-:Y:S04]  /*1cca0*/  STL [R1+0x64], R20 ;  /* 0x0000641401007387 */ /* 0x000fe80000100800 */
[----:B------:R1:W-:Y:S04]  /*1ccb0*/  STL [R1+0x60], R3 ;  /* 0x0000600301007387 */ /* 0x0003e80000100800 */
[----:B------:R2:W-:Y:S01]  /*1ccc0*/  STL [R1+0x5c], R2 ;  /* 0x00005c0201007387 */ /* 0x0005e20000100800 */
[----:B0-----:R-:W-:-:S02]  /*1ccd0*/  LOP3.LUT R12, R24, 0x3a, R23, 0xfe, !PT ;  /* 0x0000003a180c7812 */ /* 0x001fc400078efe17 */
[C-C-:B-1----:R-:W-:Y:S02]  /*1cce0*/  LOP3.LUT R3, R24.reuse, 0x38, R23.reuse, 0xfe, !PT ;  /* 0x0000003818037812 */ /* 0x142fe400078efe17 */
[C-C-:B--2---:R-:W-:Y:S01]  /*1ccf0*/  LOP3.LUT R2, R24.reuse, 0x36, R23.reuse, 0xfe, !PT ;  /* 0x0000003618027812 */ /* 0x144fe200078efe17 */
[----:B------:R0:W-:Y:S04]  /*1cd00*/  STL [R1+0x58], R12 ;  /* 0x0000580c01007387 */ /* 0x0001e80000100800 */
[----:B------:R1:W-:Y:S04]  /*1cd10*/  STL [R1+0x54], R3 ;  /* 0x0000540301007387 */ /* 0x0003e80000100800 */
[----:B------:R2:W-:Y:S01]  /*1cd20*/  STL [R1+0x50], R2 ;  /* 0x0000500201007387 */ /* 0x0005e20000100800 */
[----:B0-----:R-:W-:-:S02]  /*1cd30*/  LOP3.LUT R12, R24, 0x34, R23, 0xfe, !PT ;  /* 0x00000034180c7812 */ /* 0x001fc400078efe17 */
[----:B-1----:R-:W-:-:S03]  /*1cd40*/  LOP3.LUT R3, R24, 0x32, R23, 0xfe, !PT ;  /* 0x0000003218037812 */ /* 0x002fc600078efe17 */
[----:B------:R0:W-:Y:S01]  /*1cd50*/  STL [R1+0x4c], R12 ;  /* 0x00004c0c01007387 */ /* 0x0001e20000100800 */
[----:B--2---:R-:W-:-:S03]  /*1cd60*/  LOP3.LUT R2, R24, 0x30, R23, 0xfe, !PT ;  /* 0x0000003018027812 */ /* 0x004fc600078efe17 */
[----:B------:R1:W-:Y:S04]  /*1cd70*/  STL [R1+0x48], R3 ;  /* 0x0000480301007387 */ /* 0x0003e80000100800 */
[----:B------:R2:W-:Y:S01]  /*1cd80*/  STL [R1+0x44], R2 ;  /* 0x0000440201007387 */ /* 0x0005e20000100800 */
[C-C-:B0-----:R-:W-:Y:S02]  /*1cd90*/  LOP3.LUT R12, R24.reuse, 0x2e, R23.reuse, 0xfe, !PT ;  /* 0x0000002e180c7812 */ /* 0x141fe400078efe17 */
[----:B-1----:R-:W-:-:S03]  /*1cda0*/  LOP3.LUT R3, R24, 0x2c, R23, 0xfe, !PT ;  /* 0x0000002c18037812 */ /* 0x002fc600078efe17 */
[----:B------:R0:W-:Y:S01]  /*1cdb0*/  STL [R1+0x40], R12 ;  /* 0x0000400c01007387 */ /* 0x0001e20000100800 */
[----:B--2---:R-:W-:-:S03]  /*1cdc0*/  LOP3.LUT R2, R24, 0x2a, R23, 0xfe, !PT ;  /* 0x0000002a18027812 */ /* 0x004fc600078efe17 */
[----:B------:R1:W-:Y:S04]  /*1cdd0*/  STL [R1+0x3c], R3 ;  /* 0x00003c0301007387 */ /* 0x0003e80000100800 */
[----:B------:R2:W-:Y:S01]  /*1cde0*/  STL [R1+0x38], R2 ;  /* 0x0000380201007387 */ /* 0x0005e20000100800 */
[C-C-:B0-----:R-:W-:Y:S02]  /*1cdf0*/  LOP3.LUT R12, R24.reuse, 0x28, R23.reuse, 0xfe, !PT ;  /* 0x00000028180c7812 */ /* 0x141fe400078efe17 */
[----:B-1----:R-:W-:-:S03]  /*1ce00*/  LOP3.LUT R3, R24, 0x26, R23, 0xfe, !PT ;  /* 0x0000002618037812 */ /* 0x002fc600078efe17 */
[----:B------:R-:W-:Y:S01]  /*1ce10*/  STL [R1+0x34], R12 ;  /* 0x0000340c01007387 */ /* 0x000fe20000100800 */
[C-C-:B--2---:R-:W-:Y:S01]  /*1ce20*/  LOP3.LUT R2, R24.reuse, 0x24, R23.reuse, 0xfe, !PT ;  /* 0x0000002418027812 */ /* 0x144fe200078efe17 */
[----:B------:R-:W-:Y:S01]  /*1ce30*/  BAR.SYNC.DEFER_BLOCKING 0x0 ;  /* 0x0000000000007b1d */ /* 0x000fe20000010000 */
[----:B------:R-:W-:-:S05]  /*1ce40*/  LOP3.LUT R16, R24, 0x1e, R23, 0xfe, !PT ;  /* 0x0000001e18107812 */ /* 0x000fca00078efe17 */
[----:B------:R0:W-:Y:S04]  /*1ce50*/  STL [R1+0x30], R3 ;  /* 0x0000300301007387 */ /* 0x0001e80000100800 */
[----:B------:R1:W-:Y:S01]  /*1ce60*/  STL [R1+0x2c], R2 ;  /* 0x00002c0201007387 */ /* 0x0003e20000100800 */
[C-C-:B0-----:R-:W-:Y:S02]  /*1ce70*/  LOP3.LUT R3, R24.reuse, 0x22, R23.reuse, 0xfe, !PT ;  /* 0x0000002218037812 */ /* 0x141fe400078efe17 */
[----:B-1----:R-:W-:-:S03]  /*1ce80*/  LOP3.LUT R2, R24, 0x20, R23, 0xfe, !PT ;  /* 0x0000002018027812 */ /* 0x002fc600078efe17 */
[----:B------:R0:W-:Y:S04]  /*1ce90*/  STL [R1+0x28], R3 ;  /* 0x0000280301007387 */ /* 0x0001e80000100800 */
[----:B------:R1:W-:Y:S04]  /*1cea0*/  STL [R1+0x24], R2 ;  /* 0x0000240201007387 */ /* 0x0003e80000100800 */
[----:B------:R2:W-:Y:S01]  /*1ceb0*/  STL [R1+0x20], R16 ;  /* 0x0000201001007387 */ /* 0x0005e20000100800 */
[----:B0-----:R-:W-:-:S03]  /*1cec0*/  LOP3.LUT R3, R24, 0x1c, R23, 0xfe, !PT ;  /* 0x0000001c18037812 */ /* 0x001fc600078efe17 */
[----:B------:R-:W0:Y:S01]  /*1ced0*/  LDS.128 R12, [R20] ;  /* 0x00000000140c7984 */ /* 0x000e220000000c00 */
[C-C-:B-1----:R-:W-:Y:S02]  /*1cee0*/  LOP3.LUT R2, R24.reuse, 0x1a, R23.reuse, 0xfe, !PT ;  /* 0x0000001a18027812 */ /* 0x142fe400078efe17 */
[C-C-:B--2---:R-:W-:Y:S01]  /*1cef0*/  LOP3.LUT R16, R24.reuse, 0x18, R23.reuse, 0xfe, !PT ;  /* 0x0000001818107812 */ /* 0x144fe200078efe17 */
[----:B------:R1:W-:Y:S04]  /*1cf00*/  STL [R1+0x1c], R3 ;  /* 0x00001c0301007387 */ /* 0x0003e80000100800 */
[----:B------:R2:W-:Y:S04]  /*1cf10*/  STL [R1+0x18], R2 ;  /* 0x0000180201007387 */ /* 0x0005e80000100800 */
[----:B------:R4:W-:Y:S01]  /*1cf20*/  STL [R1+0x14], R16 ;  /* 0x0000141001007387 */ /* 0x0009e20000100800 */
[----:B-1----:R-:W-:-:S02]  /*1cf30*/  LOP3.LUT R3, R24, 0x16, R23, 0xfe, !PT ;  /* 0x0000001618037812 */ /* 0x002fc400078efe17 */
[----:B--2---:R-:W-:-:S03]  /*1cf40*/  LOP3.LUT R2, R24, 0x14, R23, 0xfe, !PT ;  /* 0x0000001418027812 */ /* 0x004fc600078efe17 */
[----:B------:R1:W-:Y:S01]  /*1cf50*/  STL [R1+0x10], R3 ;  /* 0x0000100301007387 */ /* 0x0003e20000100800 */
[----:B----4-:R-:W-:-:S03]  /*1cf60*/  LOP3.LUT R16, R24, 0x12, R23, 0xfe, !PT ;  /* 0x0000001218107812 */ /* 0x010fc600078efe17 */
[----:B------:R2:W-:Y:S04]  /*1cf70*/  STL [R1+0xc], R2 ;  /* 0x00000c0201007387 */ /* 0x0005e80000100800 */
[----:B------:R-:W-:Y:S04]  /*1cf80*/  STL [R1+0x8], R16 ;  /* 0x0000081001007387 */ /* 0x000fe80000100800 */
[----:B------:R-:W4:Y:S01]  /*1cf90*/  LDS.128 R16, [R20+0x400] ;  /* 0x0004000014107984 */ /* 0x000f220000000c00 */
[----:B------:R-:W-:Y:S01]  /*1cfa0*/  BAR.SYNC.DEFER_BLOCKING 0x0 ;  /* 0x0000000000007b1d */ /* 0x000fe20000010000 */
[C-C-:B-1----:R-:W-:Y:S01]  /*1cfb0*/  LOP3.LUT R3, R24.reuse, 0x10, R23.reuse, 0xfe, !PT ;  /* 0x0000001018037812 */ /* 0x142fe200078efe17 */
[----:B---3--:R-:W-:Y:S01]  /*1cfc0*/  IMAD R26, R21, UR4, RZ ;  /* 0x00000004151a7c24 */ /* 0x008fe2000f8e02ff */
[----:B--2---:R-:W-:-:S02]  /*1cfd0*/  LOP3.LUT R2, R24, 0xe, R23, 0xfe, !PT ;  /* 0x0000000e18027812 */ /* 0x004fc400078efe17 */
[----:B------:R-:W-:Y:S01]  /*1cfe0*/  ISETP.GE.AND P0, PT, R21, UR10, PT ;  /* 0x0000000a15007c0c */ /* 0x000fe2000bf06270 */
[----:B------:R-:W-:Y:S01]  /*1cff0*/  ULDC UR4, c[0x0][0x248] ;  /* 0x0000920000047ab9 */ /* 0x000fe20000000800 */
[----:B------:R-:W-:Y:S01]  /*1d000*/  STL [R1+0x4], R3 ;  /* 0x0000040301007387 */ /* 0x000fe20000100800 */
[----:B------:R-:W-:-:S03]  /*1d010*/  LOP3.LUT R29, R24, 0xc, R23, 0xfe, !PT ;  /* 0x0000000c181d7812 */ /* 0x000fc600078efe17 */
[----:B------:R1:W-:Y:S01]  /*1d020*/  STL [R1], R2 ;  /* 0x0000000201007387 */ /* 0x0003e20000100800 */
[C-C-:B------:R-:W-:Y:S02]  /*1d030*/  LOP3.LUT R28, R24.reuse, 0xa, R23.reuse, 0xfe, !PT ;  /* 0x0000000a181c7812 */ /* 0x140fe400078efe17 */
[C-C-:B------:R-:W-:Y:S02]  /*1d040*/  LOP3.LUT R27, R24.reuse, 0x8, R23.reuse, 0xfe, !PT ;  /* 0x00000008181b7812 */ /* 0x140fe400078efe17 */
[----:B------:R-:W-:Y:S01]  /*1d050*/  LOP3.LUT R22, R24, 0x4, R23, 0xfe, !PT ;  /* 0x0000000418167812 */ /* 0x000fe200078efe17 */
[----:B------:R2:W-:Y:S04]  /*1d060*/  STSM.16.M88.4 [R0], R8 ;  /* 0x0000000800007844 */ /* 0x0005e80000000200 */
[----:B------:R3:W-:Y:S01]  /*1d070*/  STSM.16.M88.4 [R0+0x100], R4 ;  /* 0x0001000400007844 */ /* 0x0007e20000000200 */
[----:B------:R-:W-:Y:S01]  /*1d080*/  BAR.SYNC.DEFER_BLOCKING 0x0 ;  /* 0x0000000000007b1d */ /* 0x000fe20000010000 */
[----:B-1----:R-:W-:-:S02]  /*1d090*/  LEA R2, P1, R26, UR6, 0x1 ;  /* 0x000000061a027c11 */ /* 0x002fc4000f8208ff */
[C-C-:B------:R-:W-:Y:S02]  /*1d0a0*/  LOP3.LUT R3, R24.reuse, 0x6, R23.reuse, 0xfe, !PT ;  /* 0x0000000618037812 */ /* 0x140fe400078efe17 */
[C---:B------:R-:W-:Y:S02]  /*1d0b0*/  LOP3.LUT R21, R24.reuse, R23, RZ, 0xfc, !PT ;  /* 0x0000001718157212 */ /* 0x040fe400078efcff */
[----:B------:R-:W-:Y:S01]  /*1d0c0*/  LOP3.LUT R23, R24, 0x2, R23, 0xfe, !PT ;  /* 0x0000000218177812 */ /* 0x000fe200078efe17 */
[----:B------:R-:W-:Y:S01]  /*1d0d0*/  IMAD R25, R22, UR4, RZ ;  /* 0x0000000416197c24 */ /* 0x000fe2000f8e02ff */
[----:B------:R-:W-:Y:S01]  /*1d0e0*/  LEA.HI.X.SX32 R26, R26, UR7, 0x1, P1 ;  /* 0x000000071a1a7c11 */ /* 0x000fe200088f0eff */
[----:B--2---:R-:W2:Y:S01]  /*1d0f0*/  LDL.LU R10, [R1+0x14] ;  /* 0x00001400010a7983 */ /* 0x004ea20000300800 */
[C---:B------:R-:W-:Y:S01]  /*1d100*/  ISETP.LT.AND P1, PT, R21.reuse, UR11, !P0 ;  /* 0x0000000b15007c0c */ /* 0x040fe2000c721270 */
[----:B------:R-:W-:Y:S01]  /*1d110*/  IMAD R21, R21, UR4, RZ ;  /* 0x0000000415157c24 */ /* 0x000fe2000f8e02ff */
[C---:B------:R-:W-:Y:S01]  /*1d120*/  ISETP.LT.AND P5, PT, R23.reuse, UR11, !P0 ;  /* 0x0000000b17007c0c */ /* 0x040fe2000c7a1270 */
[----:B------:R-:W-:Y:S01]  /*1d130*/  IMAD R23, R23, UR4, RZ ;  /* 0x0000000417177c24 */ /* 0x000fe2000f8e02ff */
[----:B------:R-:W-:Y:S01]  /*1d140*/  ISETP.LT.AND P6, PT, R22, UR11, !P0 ;  /* 0x0000000b16007c0c */ /* 0x000fe2000c7c1270 */
[----:B---3--:R-:W3:Y:S01]  /*1d150*/  LDL.LU R0, [R1] ;  /* 0x0000000001007983 */ /* 0x008ee20000300800 */
[----:B------:R-:W-:-:S02]  /*1d160*/  LEA R20, P2, R21, R2, 0x1 ;  /* 0x0000000215147211 */ /* 0x000fc400078408ff */
[-C--:B------:R-:W-:Y:S02]  /*1d170*/  LEA R22, P3, R23, R2.reuse, 0x1 ;  /* 0x0000000217167211 */ /* 0x080fe400078608ff */
[----:B------:R-:W-:Y:S02]  /*1d180*/  LEA R24, P4, R25, R2, 0x1 ;  /* 0x0000000219187211 */ /* 0x000fe400078808ff */
[-C--:B------:R-:W-:Y:S02]  /*1d190*/  LEA.HI.X.SX32 R21, R21, R26.reuse, 0x1, P2 ;  /* 0x0000001a15157211 */ /* 0x080fe400010f0eff */
[-C--:B------:R-:W-:Y:S02]  /*1d1a0*/  LEA.HI.X.SX32 R23, R23, R26.reuse, 0x1, P3 ;  /* 0x0000001a17177211 */ /* 0x080fe400018f0eff */
[----:B------:R-:W-:Y:S01]  /*1d1b0*/  LEA.HI.X.SX32 R25, R25, R26, 0x1, P4 ;  /* 0x0000001a19197211 */ /* 0x000fe200020f0eff */
[----:B0-----:R-:W-:Y:S04]  /*1d1c0*/  @P1 STG.E.U16 desc[UR8][R20.64], R12 ;  /* 0x0000000c14001986 */ /* 0x001fe8000c101508 */
[----:B------:R0:W-:Y:S04]  /*1d1d0*/  @P5 STG.E.U16 desc[UR8][R22.64], R13 ;  /* 0x0000000d16005986 */ /* 0x0001e8000c101508 */
[----:B------:R1:W-:Y:S04]  /*1d1e0*/  @P6 STG.E.U16 desc[UR8][R24.64], R14 ;  /* 0x0000000e18006986 */ /* 0x0003e8000c101508 */
[----:B0-----:R-:W5:Y:S04]  /*1d1f0*/  LDL.LU R23, [R1+0x8] ;  /* 0x0000080001177983 */ /* 0x001f680000300800 */
[----:B-1----:R-:W2:Y:S04]  /*1d200*/  LDL.LU R25, [R1+0x4] ;  /* 0x0000040001197983 */ /* 0x002ea80000300800 */
[----:B------:R-:W5:Y:S01]  /*1d210*/  LDL.LU R24, [R1+0x10] ;  /* 0x0000100001187983 */ /* 0x000f620000300800 */
[C---:B------:R-:W-:Y:S01]  /*1d220*/  ISETP.LT.AND P3, PT, R3.reuse, UR11, !P0 ;  /* 0x0000000b03007c0c */ /* 0x040fe2000c761270 */
[----:B------:R-:W-:Y:S01]  /*1d230*/  IMAD R3, R3, UR4, RZ ;  /* 0x0000000403037c24 */ /* 0x000fe2000f8e02ff */
[----:B------:R-:W-:-:S04]  /*1d240*/  ISETP.LT.AND P1, PT, R27, UR11, !P0 ;  /* 0x0000000b1b007c0c */ /* 0x000fc8000c721270 */
[----:B------:R-:W-:Y:S01]  /*1d250*/  LEA R4, P6, R3, R2, 0x1 ;  /* 0x0000000203047211 */ /* 0x000fe200078c08ff */
[----:B------:R-:W-:Y:S01]  /*1d260*/  IMAD R27, R27, UR4, RZ ;  /* 0x000000041b1b7c24 */ /* 0x000fe2000f8e02ff */
[C---:B------:R-:W-:Y:S02]  /*1d270*/  ISETP.LT.AND P2, PT, R28.reuse, UR11, !P0 ;  /* 0x0000000b1c007c0c */ /* 0x040fe4000c741270 */
[----:B------:R-:W-:Y:S01]  /*1d280*/  LEA.HI.X.SX32 R5, R3, R26, 0x1, P6 ;  /* 0x0000001a03057211 */ /* 0x000fe200030f0eff */
[----:B------:R-:W-:Y:S01]  /*1d290*/  IMAD R28, R28, UR4, RZ ;  /* 0x000000041c1c7c24 */ /* 0x000fe2000f8e02ff */
[----:B------:R-:W-:Y:S02]  /*1d2a0*/  PRMT R11, R13, 0x7632, R11 ;  /* 0x000076320d0b7816 */ /* 0x000fe4000000000b */
[C---:B------:R-:W-:Y:S01]  /*1d2b0*/  ISETP.LT.AND P6, PT, R29.reuse, UR11, !P0 ;  /* 0x0000000b1d007c0c */ /* 0x040fe2000c7c1270 */
[----:B------:R-:W5:Y:S01]  /*1d2c0*/  LDL.LU R13, [R1+0xc] ;  /* 0x00000c00010d7983 */ /* 0x000f620000300800 */
[----:B------:R-:W-:Y:S01]  /*1d2d0*/  IMAD R29, R29, UR4, RZ ;  /* 0x000000041d1d7c24 */ /* 0x000fe2000f8e02ff */
[----:B------:R-:W-:-:S02]  /*1d2e0*/  LEA R6, P4, R27, R2, 0x1 ;  /* 0x000000021b067211 */ /* 0x000fc400078808ff */
[----:B------:R0:W-:Y:S01]  /*1d2f0*/  @P3 STG.E.U16 desc[UR8][R4.64], R15 ;  /* 0x0000000f04003986 */ /* 0x0001e2000c101508 */
[C---:B------:R-:W-:Y:S02]  /*1d300*/  LEA R8, P5, R28.reuse, R2, 0x1 ;  /* 0x000000021c087211 */ /* 0x040fe400078a08ff */
[-C--:B------:R-:W-:Y:S02]  /*1d310*/  LEA.HI.X.SX32 R7, R27, R26.reuse, 0x1, P4 ;  /* 0x0000001a1b077211 */ /* 0x080fe400020f0eff */
[----:B------:R-:W-:Y:S02]  /*1d320*/  LEA.HI.X.SX32 R9, R28, R26, 0x1, P5 ;  /* 0x0000001a1c097211 */ /* 0x000fe400028f0eff */
[----:B0-----:R-:W-:-:S04]  /*1d330*/  LEA R4, P3, R29, R2, 0x1 ;  /* 0x000000021d047211 */ /* 0x001fc800078608ff */
[----:B------:R-:W-:Y:S02]  /*1d340*/  LEA.HI.X.SX32 R5, R29, R26, 0x1, P3 ;  /* 0x0000001a1d057211 */ /* 0x000fe400018f0eff */
[----:B------:R-:W5:Y:S04]  /*1d350*/  LDL.LU R29, [R1+0x64] ;  /* 0x00006400011d7983 */ /* 0x000f680000300800 */
[----:B------:R-:W5:Y:S04]  /*1d360*/  LDL.LU R27, [R1+0x18] ;  /* 0x00001800011b7983 */ /* 0x000f680000300800 */
[----:B----4-:R-:W-:Y:S04]  /*1d370*/  @P1 STG.E.U16 desc[UR8][R6.64], R16 ;  /* 0x0000001006001986 */ /* 0x010fe8000c101508 */
[----:B------:R-:W-:Y:S04]  /*1d380*/  @P2 STG.E.U16 desc[UR8][R8.64], R17 ;  /* 0x0000001108002986 */ /* 0x000fe8000c101508 */
[----:B------:R0:W-:Y:S01]  /*1d390*/  @P6 STG.E.U16 desc[UR8][R4.64], R18 ;  /* 0x0000001204006986 */ /* 0x0001e2000c101508 */
[----:B------:R-:W-:-:S02]  /*1d3a0*/  PRMT R22, R14, 0x7632, R22 ;  /* 0x000076320e167816 */ /* 0x000fc40000000016 */
[----:B------:R-:W-:Y:S02]  /*1d3b0*/  PRMT R14, R15, 0x7632, R14 ;  /* 0x000076320f0e7816 */ /* 0x000fe4000000000e */
[C---:B---3--:R-:W-:Y:S01]  /*1d3c0*/  ISETP.LT.AND P3, PT, R0.reuse, UR11, !P0 ;  /* 0x0000000b00007c0c */ /* 0x048fe2000c761270 */
[----:B------:R-:W-:-:S05]  /*1d3d0*/  IMAD R0, R0, UR4, RZ ;  /* 0x0000000400007c24 */ /* 0x000fca000f8e02ff */
[----:B0-----:R-:W-:-:S04]  /*1d3e0*/  LEA R4, P1, R0, R2, 0x1 ;  /* 0x0000000200047211 */ /* 0x001fc800078208ff */
[----:B------:R-:W-:Y:S01]  /*1d3f0*/  LEA.HI.X.SX32 R5, R0, R26, 0x1, P1 ;  /* 0x0000001a00057211 */ /* 0x000fe200008f0eff */
[C---:B--2---:R-:W-:Y:S01]  /*1d400*/  IMAD R3, R25.reuse, UR4, RZ ;  /* 0x0000000419037c24 */ /* 0x044fe2000f8e02ff */
[----:B------:R-:W-:Y:S02]  /*1d410*/  ISETP.LT.AND P5, PT, R25, UR11, !P0 ;  /* 0x0000000b19007c0c */ /* 0x000fe4000c7a1270 */
[----:B------:R-:W2:Y:S02]  /*1d420*/  LDL.LU R25, [R1+0x1c] ;  /* 0x00001c0001197983 */ /* 0x000ea40000300800 */
[----:B------:R-:W-:Y:S02]  /*1d430*/  LEA R6, P2, R3, R2, 0x1 ;  /* 0x0000000203067211 */ /* 0x000fe400078408ff */
[----:B-----5:R-:W-:Y:S02]  /*1d440*/  ISETP.LT.AND P4, PT, R23, UR11, !P0 ;  /* 0x0000000b17007c0c */ /* 0x020fe4000c781270 */
[----:B------:R-:W-:Y:S01]  /*1d450*/  LEA.HI.X.SX32 R7, R3, R26, 0x1, P2 ;  /* 0x0000001a03077211 */ /* 0x000fe200010f0eff */
[----:B------:R-:W-:-:S02]  /*1d460*/  IMAD R3, R23, UR4, RZ ;  /* 0x0000000417037c24 */ /* 0x000fc4000f8e02ff */
[----:B------:R-:W3:Y:S03]  /*1d470*/  LDL.LU R23, [R1+0x20] ;  /* 0x0000200001177983 */ /* 0x000ee60000300800 */
[C---:B------:R-:W-:Y:S01]  /*1d480*/  LEA R8, P1, R3.reuse, R2, 0x1 ;  /* 0x0000000203087211 */ /* 0x040fe200078208ff */
[----:B------:R-:W4:Y:S01]  /*1d490*/  LDL.LU R15, [R1+0x24] ;  /* 0x00002400010f7983 */ /* 0x000f220000300800 */
[C---:B------:R-:W-:Y:S02]  /*1d4a0*/  ISETP.LT.AND P2, PT, R24.reuse, UR11, !P0 ;  /* 0x0000000b18007c0c */ /* 0x040fe4000c741270 */
[----:B------:R-:W-:Y:S01]  /*1d4b0*/  LEA.HI.X.SX32 R9, R3, R26, 0x1, P1 ;  /* 0x0000001a03097211 */ /* 0x000fe200008f0eff */
[----:B------:R-:W-:Y:S02]  /*1d4c0*/  IMAD R3, R24, UR4, RZ ;  /* 0x0000000418037c24 */ /* 0x000fe4000f8e02ff */
[----:B------:R-:W5:Y:S01]  /*1d4d0*/  LDL.LU R24, [R1+0x28] ;  /* 0x0000280001187983 */ /* 0x000f620000300800 */
[----:B------:R-:W-:Y:S01]  /*1d4e0*/  PRMT R12, R12, 0x7632, R12 ;  /* 0x000076320c0c7816 */ /* 0x000fe2000000000c */
[----:B------:R-:W-:-:S02]  /*1d4f0*/  IMAD R0, R13, UR4, RZ ;  /* 0x000000040d007c24 */ /* 0x000fc4000f8e02ff */
[----:B------:R-:W-:Y:S01]  /*1d500*/  @P3 STG.E.U16 desc[UR8][R4.64], R19 ;  /* 0x0000001304003986 */ /* 0x000fe2000c101508 */
[----:B------:R-:W-:Y:S01]  /*1d510*/  ISETP.LT.AND P3, PT, R13, UR11, !P0 ;  /* 0x0000000b0d007c0c */ /* 0x000fe2000c761270 */
[C---:B------:R-:W-:Y:S01]  /*1d520*/  IMAD R13, R10.reuse, UR4, RZ ;  /* 0x000000040a0d7c24 */ /* 0x040fe2000f8e02ff */
[----:B------:R-:W-:Y:S01]  /*1d530*/  ISETP.LT.AND P1, PT, R10, UR11, !P0 ;  /* 0x0000000b0a007c0c */ /* 0x000fe2000c721270 */
[----:B------:R-:W-:Y:S01]  /*1d540*/  @P5 STG.E.U16 desc[UR8][R6.64], R12 ;  /* 0x0000000c06005986 */ /* 0x000fe2000c101508 */
[----:B------:R-:W-:-:S03]  /*1d550*/  LEA R10, P6, R0, R2, 0x1 ;  /* 0x00000002000a7211 */ /* 0x000fc600078c08ff */
[----:B------:R0:W-:Y:S04]  /*1d560*/  @P4 STG.E.U16 desc[UR8][R8.64], R11 ;  /* 0x0000000b08004986 */ /* 0x0001e8000c101508 */
[----:B------:R-:W4:Y:S01]  /*1d570*/  LDL.LU R28, [R1+0x2c] ;  /* 0x00002c00011c7983 */ /* 0x000f220000300800 */
[----:B------:R-:W-:-:S03]  /*1d580*/  PRMT R16, R16, 0x7632, R16 ;  /* 0x0000763210107816 */ /* 0x000fc60000000010 */
[----:B------:R-:W1:Y:S01]  /*1d590*/  LDS.128 R4, [R29] ;  /* 0x000000001d047984 */ /* 0x000e620000000c00 */
[C---:B0-----:R-:W-:Y:S02]  /*1d5a0*/  LEA R8, P4, R3.reuse, R2, 0x1 ;  /* 0x0000000203087211 */ /* 0x041fe400078808ff */
[-C--:B------:R-:W-:Y:S02]  /*1d5b0*/  LEA.HI.X.SX32 R11, R0, R26.reuse, 0x1, P6 ;  /* 0x0000001a000b7211 */ /* 0x080fe400030f0eff */
[----:B------:R-:W-:Y:S01]  /*1d5c0*/  LEA.HI.X.SX32 R9, R3, R26, 0x1, P4 ;  /* 0x0000001a03097211 */ /* 0x000fe200020f0eff */
[C---:B------:R-:W-:Y:S02]  /*1d5d0*/  IMAD R3, R27.reuse, UR4, RZ ;  /* 0x000000041b037c24 */ /* 0x040fe4000f8e02ff */
[----:B------:R-:W-:Y:S01]  /*1d5e0*/  @P3 STG.E.U16 desc[UR8][R10.64], R22 ;  /* 0x000000160a003986 */ /* 0x000fe2000c101508 */
[----:B------:R-:W-:-:S03]  /*1d5f0*/  ISETP.LT.AND P6, PT, R27, UR11, !P0 ;  /* 0x0000000b1b007c0c */ /* 0x000fc6000c7c1270 */
[----:B------:R0:W-:Y:S01]  /*1d600*/  @P2 STG.E.U16 desc[UR8][R8.64], R14 ;  /* 0x0000000e08002986 */ /* 0x0001e2000c101508 */
[----:B------:R-:W-:-:S03]  /*1d610*/  LEA R12, P5, R13, R2, 0x1 ;  /* 0x000000020d0c7211 */ /* 0x000fc600078a08ff */
[----:B------:R-:W4:Y:S01]  /*1d620*/  LDL.LU R27, [R1+0x30] ;  /* 0x00003000011b7983 */ /* 0x000f220000300800 */
[----:B------:R-:W-:Y:S02]  /*1d630*/  LEA.HI.X.SX32 R13, R13, R26, 0x1, P5 ;  /* 0x0000001a0d0d7211 */ /* 0x000fe400028f0eff */
[----:B0-----:R-:W-:-:S04]  /*1d640*/  LEA R8, P2, R3, R2, 0x1 ;  /* 0x0000000203087211 */ /* 0x001fc800078408ff */
[----:B------:R-:W-:Y:S01]  /*1d650*/  LEA.HI.X.SX32 R9, R3, R26, 0x1, P2 ;  /* 0x0000001a03097211 */ /* 0x000fe200010f0eff */
[----:B------:R0:W-:Y:S01]  /*1d660*/  @P1 STG.E.U16 desc[UR8][R12.64], R16 ;  /* 0x000000100c001986 */ /* 0x0001e2000c101508 */
[C---:B--2---:R-:W-:Y:S01]  /*1d670*/  ISETP.LT.AND P4, PT, R25.reuse, UR11, !P0 ;  /* 0x0000000b19007c0c */ /* 0x044fe2000c781270 */
[----:B------:R-:W-:Y:S02]  /*1d680*/  IMAD R0, R25, UR4, RZ ;  /* 0x0000000419007c24 */ /* 0x000fe4000f8e02ff */
[----:B------:R-:W2:Y:S01]  /*1d690*/  LDL.LU R25, [R1+0x34] ;  /* 0x0000340001197983 */ /* 0x000ea20000300800 */
[C---:B---3--:R-:W-:Y:S01]  /*1d6a0*/  ISETP.LT.AND P2, PT, R23.reuse, UR11, !P0 ;  /* 0x0000000b17007c0c */ /* 0x048fe2000c741270 */
[----:B------:R-:W-:Y:S02]  /*1d6b0*/  IMAD R3, R23, UR4, RZ ;  /* 0x0000000417037c24 */ /* 0x000fe4000f8e02ff */
[----:B------:R-:W3:Y:S01]  /*1d6c0*/  LDL.LU R23, [R1+0x38] ;  /* 0x0000380001177983 */ /* 0x000ee20000300800 */
[----:B0-----:R-:W-:-:S04]  /*1d6d0*/  LEA R12, P1, R0, R2, 0x1 ;  /* 0x00000002000c7211 */ /* 0x001fc800078208ff */
[----:B------:R-:W-:Y:S02]  /*1d6e0*/  LEA.HI.X.SX32 R13, R0, R26, 0x1, P1 ;  /* 0x0000001a000d7211 */ /* 0x000fe400008f0eff */
[C---:B-----5:R-:W-:Y:S01]  /*1d6f0*/  ISETP.LT.AND P1, PT, R24.reuse, UR11, !P0 ;  /* 0x0000000b18007c0c */ /* 0x060fe2000c721270 */
[----:B------:R-:W-:Y:S02]  /*1d700*/  IMAD R0, R24, UR4, RZ ;  /* 0x0000000418007c24 */ /* 0x000fe4000f8e02ff */
[----:B------:R-:W5:Y:S01]  /*1d710*/  LDL.LU R24, [R1+0x3c] ;  /* 0x00003c0001187983 */ /* 0x000f620000300800 */
[----:B------:R-:W-:Y:S02]  /*1d720*/  PRMT R17, R17, 0x7632, R17 ;  /* 0x0000763211117816 */ /* 0x000fe40000000011 */
[----:B------:R-:W-:Y:S01]  /*1d730*/  PRMT R21, R18, 0x7632, R21 ;  /* 0x0000763212157816 */ /* 0x000fe20000000015 */
[C---:B----4-:R-:W-:Y:S01]  /*1d740*/  IMAD R18, R15.reuse, UR4, RZ ;  /* 0x000000040f127c24 */ /* 0x050fe2000f8e02ff */
[----:B------:R-:W-:Y:S01]  /*1d750*/  ISETP.LT.AND P3, PT, R15, UR11, !P0 ;  /* 0x0000000b0f007c0c */ /* 0x000fe2000c761270 */
[----:B------:R0:W-:Y:S01]  /*1d760*/  @P6 STG.E.U16 desc[UR8][R8.64], R17 ;  /* 0x0000001108006986 */ /* 0x0001e2000c101508 */
[----:B------:R-:W-:-:S02]  /*1d770*/  LEA R14, P5, R3, R2, 0x1 ;  /* 0x00000002030e7211 */ /* 0x000fc400078a08ff */
[C---:B------:R-:W-:Y:S01]  /*1d780*/  LEA R16, P6, R18.reuse, R2, 0x1 ;  /* 0x0000000212107211 */ /* 0x040fe200078c08ff */
[----:B------:R4:W-:Y:S01]  /*1d790*/  @P4 STG.E.U16 desc[UR8][R12.64], R21 ;  /* 0x000000150c004986 */ /* 0x0009e2000c101508 */
[----:B------:R-:W-:Y:S02]  /*1d7a0*/  PRMT R20, R19, 0x7632, R20 ;  /* 0x0000763213147816 */ /* 0x000fe40000000014 */
[-C--:B------:R-:W-:Y:S01]  /*1d7b0*/  LEA.HI.X.SX32 R15, R3, R26.reuse, 0x1, P5 ;  /* 0x0000001a030f7211 */ /* 0x080fe200028f0eff */
[----:B------:R1:W5:Y:S01]  /*1d7c0*/  LDS.128 R8, [R29+0x400] ;  /* 0x000400001d087984 */ /* 0x0003620000000c00 */
[----:B0-----:R-:W-:Y:S02]  /*1d7d0*/  LEA.HI.X.SX32 R17, R18, R26, 0x1, P6 ;  /* 0x0000001a12117211 */ /* 0x001fe400030f0eff */
[C---:B----4-:R-:W-:Y:S01]  /*1d7e0*/  LEA R12, P4, R0.reuse, R2, 0x1 ;  /* 0x00000002000c7211 */ /* 0x050fe200078808ff */
[----:B------:R-:W4:Y:S04]  /*1d7f0*/  LDL.LU R21, [R1+0x40] ;  /* 0x0000400001157983 */ /* 0x000f280000300800 */
[----:B------:R-:W4:Y:S01]  /*1d800*/  LDL.LU R18, [R1+0x44] ;  /* 0x0000440001127983 */ /* 0x000f220000300800 */
[----:B------:R-:W-:-:S03]  /*1d810*/  LEA.HI.X.SX32 R13, R0, R26, 0x1, P4 ;  /* 0x0000001a000d7211 */ /* 0x000fc600020f0eff */
[----:B------:R-:W4:Y:S01]  /*1d820*/  LDL.LU R22, [R1+0x48] ;  /* 0x0000480001167983 */ /* 0x000f220000300800 */
[----:B------:R-:W-:-:S03]  /*1d830*/  IMAD R3, R28, UR4, RZ ;  /* 0x000000041c037c24 */ /* 0x000fc6000f8e02ff */
[----:B------:R-:W-:Y:S04]  /*1d840*/  @P2 STG.E.U16 desc[UR8][R14.64], R20 ;  /* 0x000000140e002986 */ /* 0x000fe8000c101508 */
[----:B-1----:R-:W-:Y:S04]  /*1d850*/  @P3 STG.E.U16 desc[UR8][R16.64], R4 ;  /* 0x0000000410003986 */ /* 0x002fe8000c101508 */
[----:B------:R0:W-:Y:S01]  /*1d860*/  @P1 STG.E.U16 desc[UR8][R12.64], R5 ;  /* 0x000000050c001986 */ /* 0x0001e2000c101508 */
[----:B------:R-:W-:Y:S01]  /*1d870*/  ISETP.LT.AND P4, PT, R28, UR11, !P0 ;  /* 0x0000000b1c007c0c */ /* 0x000fe2000c781270 */
[----:B------:R-:W-:-:S02]  /*1d880*/  IMAD R0, R27, UR4, RZ ;  /* 0x000000041b007c24 */ /* 0x000fc4000f8e02ff */
[----:B------:R-:W4:Y:S01]  /*1d890*/  LDL.LU R29, [R1+0x4c] ;  /* 0x00004c00011d7983 */ /* 0x000f220000300800 */
[----:B------:R-:W-:Y:S02]  /*1d8a0*/  ISETP.LT.AND P3, PT, R27, UR11, !P0 ;  /* 0x0000000b1b007c0c */ /* 0x000fe4000c761270 */
[----:B0-----:R-:W-:-:S04]  /*1d8b0*/  LEA R12, P2, R3, R2, 0x1 ;  /* 0x00000002030c7211 */ /* 0x001fc800078408ff */
[----:B------:R-:W-:Y:S02]  /*1d8c0*/  LEA.HI.X.SX32 R13, R3, R26, 0x1, P2 ;  /* 0x0000001a030d7211 */ /* 0x000fe400010f0eff */
[----:B------:R-:W-:-:S04]  /*1d8d0*/  LEA R14, P5, R0, R2, 0x1 ;  /* 0x00000002000e7211 */ /* 0x000fc800078a08ff */
[----:B------:R-:W-:Y:S01]  /*1d8e0*/  LEA.HI.X.SX32 R15, R0, R26, 0x1, P5 ;  /* 0x0000001a000f7211 */ /* 0x000fe200028f0eff */
[----:B------:R0:W-:Y:S04]  /*1d8f0*/  @P4 STG.E.U16 desc[UR8][R12.64], R6 ;  /* 0x000000060c004986 */ /* 0x0001e8000c101508 */
[----:B------:R-:W-:Y:S01]  /*1d900*/  @P3 STG.E.U16 desc[UR8][R14.64], R7 ;  /* 0x000000070e003986 */ /* 0x000fe2000c101508 */
[C---:B--2---:R-:W-:Y:S01]  /*1d910*/  ISETP.LT.AND P1, PT, R25.reuse, UR11, !P0 ;  /* 0x0000000b19007c0c */ /* 0x044fe2000c721270 */
[----:B------:R-:W-:Y:S02]  /*1d920*/  IMAD R17, R25, UR4, RZ ;  /* 0x0000000419117c24 */ /* 0x000fe4000f8e02ff */
[----:B------:R-:W2:Y:S01]  /*1d930*/  LDL.LU R25, [R1+0x50] ;  /* 0x0000500001197983 */ /* 0x000ea20000300800 */
[C---:B---3--:R-:W-:Y:S01]  /*1d940*/  ISETP.LT.AND P2, PT, R23.reuse, UR11, !P0 ;  /* 0x0000000b17007c0c */ /* 0x048fe2000c741270 */
[----:B------:R-:W-:-:S02]  /*1d950*/  IMAD R3, R23, UR4, RZ ;  /* 0x0000000417037c24 */ /* 0x000fc4000f8e02ff */
[----:B------:R-:W3:Y:S04]  /*1d960*/  LDL.LU R23, [R1+0x54] ;  /* 0x0000540001177983 */ /* 0x000ee80000300800 */
[----:B------:R-:W3:Y:S04]  /*1d970*/  LDL.LU R28, [R1+0x58] ;  /* 0x00005800011c7983 */ /* 0x000ee80000300800 */
[----:B------:R-:W3:Y:S01]  /*1d980*/  LDL.LU R27, [R1+0x5c] ;  /* 0x00005c00011b7983 */ /* 0x000ee20000300800 */
[C---:B-----5:R-:W-:Y:S01]  /*1d990*/  ISETP.LT.AND P3, PT, R24.reuse, UR11, !P0 ;  /* 0x0000000b18007c0c */ /* 0x060fe2000c761270 */
[----:B------:R-:W-:-:S02]  /*1d9a0*/  IMAD R19, R24, UR4, RZ ;  /* 0x0000000418137c24 */ /* 0x000fc4000f8e02ff */
[----:B------:R-:W5:Y:S01]  /*1d9b0*/  LDL.LU R24, [R1+0x60] ;  /* 0x0000600001187983 */ /* 0x000f620000300800 */
[-C--:B------:R-:W-:Y:S02]  /*1d9c0*/  LEA R16, P6, R17, R2.reuse, 0x1 ;  /* 0x0000000211107211 */ /* 0x080fe400078c08ff */
[----:B0-----:R-:W-:Y:S02]  /*1d9d0*/  LEA R12, P4, R3, R2, 0x1 ;  /* 0x00000002030c7211 */ /* 0x001fe400078808ff */
[-C--:B------:R-:W-:Y:S02]  /*1d9e0*/  LEA.HI.X.SX32 R17, R17, R26.reuse, 0x1, P6 ;  /* 0x0000001a11117211 */ /* 0x080fe400030f0eff */
[----:B------:R-:W-:-:S03]  /*1d9f0*/  LEA.HI.X.SX32 R13, R3, R26, 0x1, P4 ;  /* 0x0000001a030d7211 */ /* 0x000fc600020f0eff */
[----:B------:R-:W-:Y:S04]  /*1da00*/  @P1 STG.E.U16 desc[UR8][R16.64], R8 ;  /* 0x0000000810001986 */ /* 0x000fe8000c101508 */
[----:B------:R0:W-:Y:S01]  /*1da10*/  @P2 STG.E.U16 desc[UR8][R12.64], R9 ;  /* 0x000000090c002986 */ /* 0x0001e2000c101508 */
[C---:B----4-:R-:W-:Y:S01]  /*1da20*/  IMAD R3, R21.reuse, UR4, RZ ;  /* 0x0000000415037c24 */ /* 0x050fe2000f8e02ff */
[----:B------:R-:W-:Y:S02]  /*1da30*/  ISETP.LT.AND P2, PT, R21, UR11, !P0 ;  /* 0x0000000b15007c0c */ /* 0x000fe4000c741270 */
[----:B0-----:R-:W-:Y:S01]  /*1da40*/  LEA R12, P4, R19, R2, 0x1 ;  /* 0x00000002130c7211 */ /* 0x001fe200078808ff */
[----:B------:R-:W-:Y:S01]  /*1da50*/  IMAD R21, R22, UR4, RZ ;  /* 0x0000000416157c24 */ /* 0x000fe2000f8e02ff */
[----:B------:R-:W-:-:S02]  /*1da60*/  ISETP.LT.AND P1, PT, R18, UR11, !P0 ;  /* 0x0000000b12007c0c */ /* 0x000fc4000c721270 */
[----:B------:R-:W-:Y:S01]  /*1da70*/  LEA.HI.X.SX32 R13, R19, R26, 0x1, P4 ;  /* 0x0000001a130d7211 */ /* 0x000fe200020f0eff */
[----:B------:R-:W-:Y:S01]  /*1da80*/  IMAD R19, R18, UR4, RZ ;  /* 0x0000000412137c24 */ /* 0x000fe2000f8e02ff */
[----:B------:R-:W-:Y:S02]  /*1da90*/  ISETP.LT.AND P4, PT, R22, UR11, !P0 ;  /* 0x0000000b16007c0c */ /* 0x000fe4000c781270 */
[-C--:B------:R-:W-:Y:S01]  /*1daa0*/  LEA R14, P5, R3, R2.reuse, 0x1 ;  /* 0x00000002030e7211 */ /* 0x080fe200078a08ff */
[----:B------:R0:W-:Y:S01]  /*1dab0*/  @P3 STG.E.U16 desc[UR8][R12.64], R10 ;  /* 0x0000000a0c003986 */ /* 0x0001e2000c101508 */
[----:B------:R-:W-:Y:S02]  /*1dac0*/  LEA R16, P6, R21, R2, 0x1 ;  /* 0x0000000215107211 */ /* 0x000fe400078c08ff */
[----:B------:R-:W-:Y:S02]  /*1dad0*/  LEA.HI.X.SX32 R15, R3, R26, 0x1, P5 ;  /* 0x0000001a030f7211 */ /* 0x000fe400028f0eff */
[----:B------:R-:W-:-:S02]  /*1dae0*/  PRMT R6, R4, 0x7632, R6 ;  /* 0x0000763204067816 */ /* 0x000fc40000000006 */
[----:B------:R-:W-:Y:S02]  /*1daf0*/  PRMT R8, R5, 0x7632, R8 ;  /* 0x0000763205087816 */ /* 0x000fe40000000008 */
[----:B0-----:R-:W-:Y:S02]  /*1db00*/  LEA R12, P3, R19, R2, 0x1 ;  /* 0x00000002130c7211 */ /* 0x001fe400078608ff */
[-C--:B------:R-:W-:Y:S02]  /*1db10*/  LEA.HI.X.SX32 R17, R21, R26.reuse, 0x1, P6 ;  /* 0x0000001a15117211 */ /* 0x080fe400030f0eff */
[----:B------:R-:W-:Y:S01]  /*1db20*/  LEA.HI.X.SX32 R13, R19, R26, 0x1, P3 ;  /* 0x0000001a130d7211 */ /* 0x000fe200018f0eff */
[----:B------:R-:W-:Y:S04]  /*1db30*/  @P2 STG.E.U16 desc[UR8][R14.64], R11 ;  /* 0x0000000b0e002986 */ /* 0x000fe8000c101508 */
[----:B------:R0:W-:Y:S04]  /*1db40*/  @P1 STG.E.U16 desc[UR8][R12.64], R6 ;  /* 0x000000060c001986 */ /* 0x0001e8000c101508 */
[----:B------:R1:W-:Y:S01]  /*1db50*/  @P4 STG.E.U16 desc[UR8][R16.64], R8 ;  /* 0x0000000810004986 */ /* 0x0003e2000c101508 */
[C---:B------:R-:W-:Y:S01]  /*1db60*/  IMAD R5, R29.reuse, UR4, RZ ;  /* 0x000000041d057c24 */ /* 0x040fe2000f8e02ff */
[----:B------:R-:W-:-:S04]  /*1db70*/  ISETP.LT.AND P5, PT, R29, UR11, !P0 ;  /* 0x0000000b1d007c0c */ /* 0x000fc8000c7a1270 */
[C---:B------:R-:W-:Y:S02]  /*1db80*/  LEA R4, P6, R5.reuse, R2, 0x1 ;  /* 0x0000000205047211 */ /* 0x040fe400078c08ff */
[----:B0-----:R-:W-:Y:S02]  /*1db90*/  PRMT R6, R6, 0x7632, R6 ;  /* 0x0000763206067816 */ /* 0x001fe40000000006 */
[----:B------:R-:W-:Y:S02]  /*1dba0*/  LEA.HI.X.SX32 R5, R5, R26, 0x1, P6 ;  /* 0x0000001a05057211 */ /* 0x000fe400030f0eff */
[----:B------:R-:W-:Y:S02]  /*1dbb0*/  PRMT R7, R7, 0x7632, R7 ;  /* 0x0000763207077816 */ /* 0x000fe40000000007 */
[----:B-1----:R-:W-:Y:S02]  /*1dbc0*/  PRMT R8, R8, 0x7632, R8 ;  /* 0x0000763208087816 */ /* 0x002fe40000000008 */
[----:B------:R-:W-:Y:S01]  /*1dbd0*/  PRMT R9, R9, 0x7632, R9 ;  /* 0x0000763209097816 */ /* 0x000fe20000000009 */
[----:B------:R0:W-:Y:S01]  /*1dbe0*/  @P5 STG.E.U16 desc[UR8][R4.64], R6 ;  /* 0x0000000604005986 */ /* 0x0001e2000c101508 */
[----:B------:R-:W-:Y:S01]  /*1dbf0*/  PRMT R10, R10, 0x7632, R10 ;  /* 0x000076320a0a7816 */ /* 0x000fe2000000000a */
[C---:B--2---:R-:W-:Y:S01]  /*1dc00*/  IMAD R19, R25.reuse, UR4, RZ ;  /* 0x0000000419137c24 */ /* 0x044fe2000f8e02ff */
[----:B------:R-:W-:-:S04]  /*1dc10*/  ISETP.LT.AND P4, PT, R25, UR11, !P0 ;  /* 0x0000000b19007c0c */ /* 0x000fc8000c781270 */
[----:B------:R-:W-:Y:S01]  /*1dc20*/  LEA R12, P1, R19, R2, 0x1 ;  /* 0x00000002130c7211 */ /* 0x000fe200078208ff */
[----:B---3--:R-:W-:-:S03]  /*1dc30*/  IMAD R21, R23, UR4, RZ ;  /* 0x0000000417157c24 */ /* 0x008fc6000f8e02ff */
[----:B------:R-:W-:Y:S01]  /*1dc40*/  LEA.HI.X.SX32 R13, R19, R26, 0x1, P1 ;  /* 0x0000001a130d7211 */ /* 0x000fe200008f0eff */
[----:B------:R-:W-:Y:S01]  /*1dc50*/  IMAD R25, R27, UR4, RZ ;  /* 0x000000041b197c24 */ /* 0x000fe2000f8e02ff */
[-C--:B------:R-:W-:Y:S02]  /*1dc60*/  LEA R14, P2, R21, R2.reuse, 0x1 ;  /* 0x00000002150e7211 */ /* 0x080fe400078408ff */
[----:B------:R-:W-:Y:S02]  /*1dc70*/  ISETP.LT.AND P3, PT, R23, UR11, !P0 ;  /* 0x0000000b17007c0c */ /* 0x000fe4000c761270 */
[----:B------:R-:W-:Y:S01]  /*1dc80*/  LEA R18, P1, R25, R2, 0x1 ;  /* 0x0000000219127211 */ /* 0x000fe200078208ff */
[C---:B------:R-:W-:Y:S01]  /*1dc90*/  IMAD R23, R28.reuse, UR4, RZ ;  /* 0x000000041c177c24 */ /* 0x040fe2000f8e02ff */
[----:B------:R-:W-:Y:S02]  /*1dca0*/  LEA.HI.X.SX32 R15, R21, R26, 0x1, P2 ;  /* 0x0000001a150f7211 */ /* 0x000fe400010f0eff */
[----:B------:R-:W-:-:S02]  /*1dcb0*/  ISETP.LT.AND P2, PT, R28, UR11, !P0 ;  /* 0x0000000b1c007c0c */ /* 0x000fc4000c741270 */
[----:B------:R-:W-:Y:S02]  /*1dcc0*/  LEA.HI.X.SX32 R19, R25, R26, 0x1, P1 ;  /* 0x0000001a19137211 */ /* 0x000fe400008f0eff */
[----:B------:R-:W-:Y:S02]  /*1dcd0*/  ISETP.LT.AND P1, PT, R27, UR11, !P0 ;  /* 0x0000000b1b007c0c */ /* 0x000fe4000c721270 */
[C---:B-----5:R-:W-:Y:S02]  /*1dce0*/  ISETP.LT.AND P0, PT, R24.reuse, UR11, !P0 ;  /* 0x0000000b18007c0c */ /* 0x060fe4000c701270 */
[----:B------:R-:W-:Y:S01]  /*1dcf0*/  LEA R16, P6, R23, R2, 0x1 ;  /* 0x0000000217107211 */ /* 0x000fe200078c08ff */
[----:B------:R-:W-:-:S03]  /*1dd00*/  IMAD R3, R24, UR4, RZ ;  /* 0x0000000418037c24 */ /* 0x000fc6000f8e02ff */
[----:B------:R-:W-:Y:S01]  /*1dd10*/  LEA.HI.X.SX32 R17, R23, R26, 0x1, P6 ;  /* 0x0000001a17117211 */ /* 0x000fe200030f0eff */
[----:B------:R0:W-:Y:S01]  /*1dd20*/  @P4 STG.E.U16 desc[UR8][R12.64], R7 ;  /* 0x000000070c004986 */ /* 0x0001e2000c101508 */
[----:B------:R-:W-:-:S03]  /*1dd30*/  LEA R2, P6, R3, R2, 0x1 ;  /* 0x0000000203027211 */ /* 0x000fc600078c08ff */
[----:B------:R0:W-:Y:S04]  /*1dd40*/  @P3 STG.E.U16 desc[UR8][R14.64], R8 ;  /* 0x000000080e003986 */ /* 0x0001e8000c101508 */
[----:B------:R0:W-:Y:S01]  /*1dd50*/  @P2 STG.E.U16 desc[UR8][R16.64], R9 ;  /* 0x0000000910002986 */ /* 0x0001e2000c101508 */
[----:B------:R-:W-:-:S03]  /*1dd60*/  LEA.HI.X.SX32 R3, R3, R26, 0x1, P6 ;  /* 0x0000001a03037211 */ /* 0x000fc600030f0eff */
[----:B------:R0:W-:Y:S01]  /*1dd70*/  @P1 STG.E.U16 desc[UR8][R18.64], R10 ;  /* 0x0000000a12001986 */ /* 0x0001e2000c101508 */
[----:B------:R-:W-:Y:S05]  /*1dd80*/  @!P0 EXIT ;  /* 0x000000000000894d */ /* 0x000fea0003800000 */
[----:B------:R-:W-:-:S05]  /*1dd90*/  PRMT R11, R11, 0x7632, R11 ;  /* 0x000076320b0b7816 */ /* 0x000fca000000000b */
[----:B------:R-:W-:Y:S01]  /*1dda0*/  STG.E.U16 desc[UR8][R2.64], R11 ;  /* 0x0000000b02007986 */ /* 0x000fe2000c101508 */
[----:B------:R-:W-:Y:S05]  /*1ddb0*/  EXIT ;  /* 0x000000000000794d */ /* 0x000fea0003800000 */
.L_x_3:
[----:B------:R-:W-:-:S00]  /*1ddc0*/  BRA `(.L_x_3) ;  /* 0xfffffffc00fc7947 */ /* 0x000fc0000383ffff */
[----:B------:R-:W-:-:S00]  /*1ddd0*/  NOP ;  /* 0x0000000000007918 */ /* 0x000fc00000000000 */
        /* <DEDUP_REMOVED lines=10> */
.L_x_4:


//--------------------- .nv.shared.matmul_kernel  --------------------------
	.section	.nv.shared.matmul_kernel,"aw",@nobits
	.sectionflags	@""
	.align	16
	.zero		1024


//--------------------- .nv.shared.reserved.0     --------------------------
	.section	.nv.shared.reserved.0,"aw",@nobits
	.weak		__nv_reservedSMEM_offset_0_alias
	.size		__nv_reservedSMEM_offset_0_alias, 0, 0
	.other		__nv_reservedSMEM_offset_0_alias,@"STO_CUDA_RESERVED_SHARED STV_DEFAULT"
__nv_reservedSMEM_offset_0_alias:
	.zero		0


//--------------------- .nv.constant0.matmul_kernel --------------------------
	.section	.nv.constant0.matmul_kernel,"a",@progbits
	.sectionflags	@""
	.align	4
.nv.constant0.matmul_kernel:
	.zero		608


//--------------------- SYMBOLS --------------------------

	.type		.nv.reservedSmem.offset0,@object
	.size		.nv.reservedSmem.offset0,0x4
